	.headerflags	@"EF_CUDA_TEXMODE_UNIFIED EF_CUDA_64BIT_ADDRESS EF_CUDA_SM86 EF_CUDA_VIRTUAL_SM(EF_CUDA_SM86)"
	.elftype	@"ET_EXEC"


//--------------------- .nv.info                  --------------------------
	.section	.nv.info,"",@"SHT_CUDA_INFO"
	.align	4


	//----- nvinfo : EIATTR_REGCOUNT
	.align		4
        /*0000*/ 	.byte	0x04, 0x2f
        /*0002*/ 	.short	(.L_1 - .L_0)
	.align		4
.L_0:
        /*0004*/ 	.word	index@(chunk_gated_delta_rule_fwd_kernel_h_blockdim64)
        /*0008*/ 	.word	0x000000ff


	//----- nvinfo : EIATTR_MAX_STACK_SIZE
	.align		4
.L_1:
        /*000c*/ 	.byte	0x04, 0x23
        /*000e*/ 	.short	(.L_3 - .L_2)
	.align		4
.L_2:
        /*0010*/ 	.word	index@(chunk_gated_delta_rule_fwd_kernel_h_blockdim64)
        /*0014*/ 	.word	0x00000000


	//----- nvinfo : EIATTR_MIN_STACK_SIZE
	.align		4
.L_3:
        /*0018*/ 	.byte	0x04, 0x12
        /*001a*/ 	.short	(.L_5 - .L_4)
	.align		4
.L_4:
        /*001c*/ 	.word	index@(chunk_gated_delta_rule_fwd_kernel_h_blockdim64)
        /*0020*/ 	.word	0x000003f0


	//----- nvinfo : EIATTR_FRAME_SIZE
	.align		4
.L_5:
        /*0024*/ 	.byte	0x04, 0x11
        /*0026*/ 	.short	(.L_7 - .L_6)
	.align		4
.L_6:
        /*0028*/ 	.word	index@(chunk_gated_delta_rule_fwd_kernel_h_blockdim64)
        /*002c*/ 	.word	0x000003f0
.L_7:


//--------------------- .nv.info.chunk_gated_delta_rule_fwd_kernel_h_blockdim64 --------------------------
	.section	.nv.info.chunk_gated_delta_rule_fwd_kernel_h_blockdim64,"",@"SHT_CUDA_INFO"
	.align	4


	//----- nvinfo : EIATTR_CUDA_API_VERSION
	.align		4
        /*0000*/ 	.byte	0x04, 0x37
        /*0002*/ 	.short	(.L_9 - .L_8)
.L_8:
        /*0004*/ 	.word	0x0000007b


	//----- nvinfo : EIATTR_SW2861232_WAR
	.align		4
.L_9:
        /*0008*/ 	.byte	0x01, 0x35
	.zero		2


	//----- nvinfo : EIATTR_PARAM_CBANK
	.align		4
        /*000c*/ 	.byte	0x04, 0x0a
        /*000e*/ 	.short	(.L_11 - .L_10)
	.align		4
.L_10:
        /*0010*/ 	.word	index@(.nv.constant0.chunk_gated_delta_rule_fwd_kernel_h_blockdim64)
        /*0014*/ 	.short	0x0160
        /*0016*/ 	.short	0x0044


	//----- nvinfo : EIATTR_CBANK_PARAM_SIZE
	.align		4
.L_11:
        /*0018*/ 	.byte	0x03, 0x19
        /*001a*/ 	.short	0x0044


	//----- nvinfo : EIATTR_KPARAM_INFO
	.align		4
        /*001c*/ 	.byte	0x04, 0x17
        /*001e*/ 	.short	(.L_13 - .L_12)
.L_12:
        /*0020*/ 	.word	0x00000000
        /*0024*/ 	.short	0x0008
        /*0026*/ 	.short	0x0040
        /*0028*/ 	.byte	0x00, 0xf0, 0x11, 0x00


	//----- nvinfo : EIATTR_KPARAM_INFO
	.align		4
.L_13:
        /*002c*/ 	.byte	0x04, 0x17
        /*002e*/ 	.short	(.L_15 - .L_14)
.L_14:
        /*0030*/ 	.word	0x00000000
        /*0034*/ 	.short	0x0007
        /*0036*/ 	.short	0x0038
        /*0038*/ 	.byte	0x00, 0xf0, 0x21, 0x00


	//----- nvinfo : EIATTR_KPARAM_INFO
	.align		4
.L_15:
        /*003c*/ 	.byte	0x04, 0x17
        /*003e*/ 	.short	(.L_17 - .L_16)
.L_16:
        /*0040*/ 	.word	0x00000000
        /*0044*/ 	.short	0x0006
        /*0046*/ 	.short	0x0030
        /*0048*/ 	.byte	0x00, 0xf0, 0x21, 0x00


	//----- nvinfo : EIATTR_KPARAM_INFO
	.align		4
.L_17:
        /*004c*/ 	.byte	0x04, 0x17
        /*004e*/ 	.short	(.L_19 - .L_18)
.L_18:
        /*0050*/ 	.word	0x00000000
        /*0054*/ 	.short	0x0005
        /*0056*/ 	.short	0x0028
        /*0058*/ 	.byte	0x00, 0xf0, 0x21, 0x00


	//----- nvinfo : EIATTR_KPARAM_INFO
	.align		4
.L_19:
        /*005c*/ 	.byte	0x04, 0x17
        /*005e*/ 	.short	(.L_21 - .L_20)
.L_20:
        /*0060*/ 	.word	0x00000000
        /*0064*/ 	.short	0x0004
        /*0066*/ 	.short	0x0020
        /*0068*/ 	.byte	0x00, 0xf0, 0x21, 0x00


	//----- nvinfo : EIATTR_KPARAM_INFO
	.align		4
.L_21:
        /*006c*/ 	.byte	0x04, 0x17
        /*006e*/ 	.short	(.L_23 - .L_22)
.L_22:
        /*0070*/ 	.word	0x00000000
        /*0074*/ 	.short	0x0003
        /*0076*/ 	.short	0x0018
        /*0078*/ 	.byte	0x00, 0xf0, 0x21, 0x00


	//----- nvinfo : EIATTR_KPARAM_INFO
	.align		4
.L_23:
        /*007c*/ 	.byte	0x04, 0x17
        /*007e*/ 	.short	(.L_25 - .L_24)
.L_24:
        /*0080*/ 	.word	0x00000000
        /*0084*/ 	.short	0x0002
        /*0086*/ 	.short	0x0010
        /*0088*/ 	.byte	0x00, 0xf0, 0x21, 0x00


	//----- nvinfo : EIATTR_KPARAM_INFO
	.align		4
.L_25:
        /*008c*/ 	.byte	0x04, 0x17
        /*008e*/ 	.short	(.L_27 - .L_26)
.L_26:
        /*0090*/ 	.word	0x00000000
        /*0094*/ 	.short	0x0001
        /*0096*/ 	.short	0x0008
        /*0098*/ 	.byte	0x00, 0xf0, 0x21, 0x00


	//----- nvinfo : EIATTR_KPARAM_INFO
	.align		4
.L_27:
        /*009c*/ 	.byte	0x04, 0x17
        /*009e*/ 	.short	(.L_29 - .L_28)
.L_28:
        /*00a0*/ 	.word	0x00000000
        /*00a4*/ 	.short	0x0000
        /*00a6*/ 	.short	0x0000
        /*00a8*/ 	.byte	0x00, 0xf0, 0x21, 0x00


	//----- nvinfo : EIATTR_MAXREG_COUNT
	.align		4
.L_29:
        /*00ac*/ 	.byte	0x03, 0x1b
        /*00ae*/ 	.short	0x00ff


	//----- nvinfo : EIATTR_EXIT_INSTR_OFFSETS
	.align		4
        /*00b0*/ 	.byte	0x04, 0x1c
        /*00b2*/ 	.short	(.L_31 - .L_30)


	//   ....[0]....
.L_30:
        /*00b4*/ 	.word	0x0000fe80


	//   ....[1]....
        /*00b8*/ 	.word	0x0000feb0


	//----- nvinfo : EIATTR_MAX_THREADS
	.align		4
.L_31:
        /*00bc*/ 	.byte	0x04, 0x05
        /*00be*/ 	.short	(.L_33 - .L_32)
.L_32:
        /*00c0*/ 	.word	0x00000040
        /*00c4*/ 	.word	0x00000001
        /*00c8*/ 	.word	0x00000001
.L_33:


//--------------------- .nv.rel.action            --------------------------
	.section	.nv.rel.action,"",@"SHT_CUDA_RELOCINFO"
	.align	8
	.sectionentsize	8
        /*0000*/ 	.byte	0x73, 0x00, 0x00, 0x00, 0x00, 0x00, 0x00, 0x00, 0x00, 0x00, 0x00, 0x11, 0x25, 0x00, 0x05, 0x36


//--------------------- .nv.constant0.chunk_gated_delta_rule_fwd_kernel_h_blockdim64 --------------------------
	.section	.nv.constant0.chunk_gated_delta_rule_fwd_kernel_h_blockdim64,"a",@progbits
	.align	4
.nv.constant0.chunk_gated_delta_rule_fwd_kernel_h_blockdim64:
	.zero		420


//--------------------- .text.chunk_gated_delta_rule_fwd_kernel_h_blockdim64 --------------------------
	.section	.text.chunk_gated_delta_rule_fwd_kernel_h_blockdim64,"ax",@progbits
	.sectionflags	@"SHF_BARRIERS=1"
	.sectioninfo	@"SHI_REGISTERS=255"
	.align	128
        .global         chunk_gated_delta_rule_fwd_kernel_h_blockdim64
        .type           chunk_gated_delta_rule_fwd_kernel_h_blockdim64,@function
        .size           chunk_gated_delta_rule_fwd_kernel_h_blockdim64,(.L_x_4 - chunk_gated_delta_rule_fwd_kernel_h_blockdim64)
        .other          chunk_gated_delta_rule_fwd_kernel_h_blockdim64,@"STO_CUDA_ENTRY STV_DEFAULT"
chunk_gated_delta_rule_fwd_kernel_h_blockdim64:
.text.chunk_gated_delta_rule_fwd_kernel_h_blockdim64:
[----:B------:R-:W-:-:S02]  /*0000*/  IMAD.MOV.U32 R1, RZ, RZ, c[0x0][0x28] ;  /* 0x00000a00ff017624 */ /* 0x000fc400078e00ff */
[----:B------:R-:W1:Y:S01]  /*0010*/  S2UR UR15, SR_CTAID.Y ;  /* 0x00000000000f79c3 */ /* 0x000e620000002600 */
[----:B------:R-:W-:Y:S01]  /*0020*/  IMAD.MOV.U32 R2, RZ, RZ, 0x4 ;  /* 0x00000004ff027424 */ /* 0x000fe200078e00ff */
[----:B------:R-:W-:Y:S01]  /*0030*/  ULDC.64 UR20, c[0x0][0x118] ;  /* 0x0000460000147ab9 */ /* 0x000fe20000000a00 */
[----:B------:R-:W-:Y:S01]  /*0040*/  IADD3 R1, R1, -0x3f0, RZ ;  /* 0xfffffc1001017810 */ /* 0x000fe20007ffe0ff */
[----:B-1----:R-:W-:-:S04]  /*0050*/  USHF.R.S32.HI UR4, URZ, 0x1f, UR15 ;  /* 0x0000001f3f047899 */ /* 0x002fc8000801140f */
[----:B------:R-:W-:-:S04]  /*0060*/  ULEA.HI UR4, UR4, UR15, URZ, 0x4 ;  /* 0x0000000f04047291 */ /* 0x000fc8000f8f203f */
[----:B------:R-:W-:-:S06]  /*0070*/  USHF.R.S32.HI UR6, URZ, 0x4, UR4 ;  /* 0x000000043f067899 */ /* 0x000fcc0008011404 */
[----:B------:R-:W-:-:S04]  /*0080*/  IMAD.U32 R3, RZ, RZ, UR6 ;  /* 0x00000006ff037e24 */ /* 0x000fc8000f8e00ff */
[----:B------:R-:W-:-:S05]  /*0090*/  IMAD.WIDE R2, R3, R2, c[0x0][0x190] ;  /* 0x0000640003027625 */ /* 0x000fca00078e0202 */
[----:B------:R1:W2:Y:S04]  /*00a0*/  LDG.E R4, [R2.64] ;  /* 0x0000001402047981 */ /* 0x0002a8000c1e1900 */
[----:B------:R1:W3:Y:S01]  /*00b0*/  LDG.E R10, [R2.64+0x4] ;  /* 0x00000414020a7981 */ /* 0x0002e2000c1e1900 */
[----:B------:R-:W4:Y:S01]  /*00c0*/  S2UR UR14, SR_CTAID.X ;  /* 0x00000000000e79c3 */ /* 0x000f220000002500 */
[----:B------:R-:W-:Y:S01]  /*00d0*/  ULOP3.LUT UR4, UR4, 0xfffffff0, URZ, 0xc0, !UPT ;  /* 0xfffffff004047892 */ /* 0x000fe2000f8ec03f */
[----:B------:R-:W-:Y:S01]  /*00e0*/  LOP3.LUT R5, R5, 0xffffffdf, RZ, 0xc0, !PT ;  /* 0xffffffdf05057812 */ /* 0x000fe200078ec0ff */
[----:B------:R-:W1:Y:S01]  /*00f0*/  S2R R110, SR_TID.X ;  /* 0x00000000006e7919 */ /* 0x000e620000002100 */
[----:B------:R-:W-:Y:S02]  /*0100*/  UMOV UR26, 0x2 ;  /* 0x00000002001a7882 */ /* 0x000fe40000000000 */
[----:B------:R-:W-:-:S02]  /*0110*/  UIADD3 UR7, -UR4, UR15, URZ ;  /* 0x0000000f04077290 */ /* 0x000fc4000fffe13f */
[----:B------:R-:W-:Y:S02]  /*0120*/  ULDC.64 UR8, c[0x0][0x170] ;  /* 0x00005c0000087ab9 */ /* 0x000fe40000000a00 */
[----:B------:R-:W-:Y:S02]  /*0130*/  ULDC.64 UR10, c[0x0][0x168] ;  /* 0x00005a00000a7ab9 */ /* 0x000fe40000000a00 */
[----:B------:R-:W-:Y:S02]  /*0140*/  ULDC.64 UR12, c[0x0][0x160] ;  /* 0x00005800000c7ab9 */ /* 0x000fe40000000a00 */
[----:B------:R-:W-:Y:S02]  /*0150*/  UMOV UR18, 0x8 ;  /* 0x0000000800127882 */ /* 0x000fe40000000000 */
[----:B----4-:R-:W-:Y:S01]  /*0160*/  USHF.L.U32 UR14, UR14, 0x6, URZ ;  /* 0x000000060e0e7899 */ /* 0x010fe2000800063f */
[----:B-1----:R-:W-:Y:S01]  /*0170*/  SHF.R.U32.HI R0, RZ, 0x3, R110 ;  /* 0x00000003ff007819 */ /* 0x002fe2000001166e */
[----:B------:R-:W-:-:S02]  /*0180*/  IMAD.SHL.U32 R102, R110, 0x8, RZ ;  /* 0x000000086e667824 */ /* 0x000fc400078e00ff */
[----:B------:R-:W-:Y:S01]  /*0190*/  USHF.R.S32.HI UR25, URZ, 0x1f, UR14 ;  /* 0x0000001f3f197899 */ /* 0x000fe2000801140e */
[----:B------:R-:W-:Y:S01]  /*01a0*/  SGXT.U32 R78, R0, 0x3 ;  /* 0x00000003004e781a */ /* 0x000fe20000000000 */
[----:B------:R-:W-:-:S03]  /*01b0*/  IMAD.U32 R0, RZ, RZ, UR14 ;  /* 0x0000000eff007e24 */ /* 0x000fc6000f8e00ff */
[C---:B------:R-:W-:Y:S01]  /*01c0*/  LOP3.LUT R11, R78.reuse, 0x10, RZ, 0xfc, !PT ;  /* 0x000000104e0b7812 */ /* 0x040fe200078efcff */
[C---:B------:R-:W-:Y:S01]  /*01d0*/  IMAD.WIDE.U32 R6, R78.reuse, 0x800, RZ ;  /* 0x000008004e067825 */ /* 0x040fe200078e00ff */
[----:B------:R-:W-:Y:S02]  /*01e0*/  LOP3.LUT R25, R78, 0x8, RZ, 0xfc, !PT ;  /* 0x000000084e197812 */ /* 0x000fe400078efcff */
[--C-:B------:R-:W-:Y:S01]  /*01f0*/  LOP3.LUT R0, R0, 0x38, R102.reuse, 0xf8, !PT ;  /* 0x0000003800007812 */ /* 0x100fe200078ef866 */
[----:B------:R-:W-:Y:S01]  /*0200*/  IMAD.WIDE.U32 R8, R11, 0x800, RZ ;  /* 0x000008000b087825 */ /* 0x000fe200078e00ff */
[----:B------:R-:W-:Y:S02]  /*0210*/  LOP3.LUT R104, R78, 0x30, RZ, 0xfc, !PT ;  /* 0x000000304e687812 */ /* 0x000fe400078efcff */
[----:B------:R-:W-:Y:S01]  /*0220*/  IADD3 R37, P0, R6, R0, RZ ;  /* 0x0000000006257210 */ /* 0x000fe20007f1e0ff */
[----:B------:R-:W-:Y:S01]  /*0230*/  IMAD.WIDE.U32 R2, R25, 0x800, RZ ;  /* 0x0000080019027825 */ /* 0x000fe200078e00ff */
[----:B------:R-:W-:-:S02]  /*0240*/  LOP3.LUT R19, R8, 0x38, R102, 0xf8, !PT ;  /* 0x0000003808137812 */ /* 0x000fc400078ef866 */
[-C--:B------:R-:W-:Y:S01]  /*0250*/  IADD3 R83, P1, R8, R0.reuse, RZ ;  /* 0x0000000008537210 */ /* 0x080fe20007f3e0ff */
[----:B------:R-:W-:Y:S01]  /*0260*/  IMAD.SHL.U32 R24, R25, 0x40, RZ ;  /* 0x0000004019187824 */ /* 0x000fe200078e00ff */
[----:B------:R-:W-:Y:S01]  /*0270*/  IADD3.X R47, R7, UR25, RZ, P0, !PT ;  /* 0x00000019072f7c10 */ /* 0x000fe200087fe4ff */
[----:B------:R-:W-:Y:S01]  /*0280*/  IMAD.SHL.U32 R52, R19, 0x2, RZ ;  /* 0x0000000213347824 */ /* 0x000fe200078e00ff */
[----:B------:R-:W-:Y:S01]  /*0290*/  LOP3.LUT R12, R78, 0x18, RZ, 0xfc, !PT ;  /* 0x000000184e0c7812 */ /* 0x000fe200078efcff */
[----:B------:R-:W-:Y:S01]  /*02a0*/  IMAD.SHL.U32 R36, R11, 0x40, RZ ;  /* 0x000000400b247824 */ /* 0x000fe200078e00ff */
[--C-:B------:R-:W-:Y:S01]  /*02b0*/  LOP3.LUT R53, R2, 0x38, R102.reuse, 0xf8, !PT ;  /* 0x0000003802357812 */ /* 0x100fe200078ef866 */
[----:B------:R-:W-:Y:S01]  /*02c0*/  IMAD.SHL.U32 R14, R78, 0x40, RZ ;  /* 0x000000404e0e7824 */ /* 0x000fe200078e00ff */
[----:B------:R-:W-:Y:S01]  /*02d0*/  IADD3 R85, P0, R2, R0, RZ ;  /* 0x0000000002557210 */ /* 0x000fe20007f1e0ff */
[----:B------:R-:W-:Y:S01]  /*02e0*/  IMAD.SHL.U32 R38, R12, 0x40, RZ ;  /* 0x000000400c267824 */ /* 0x000fe200078e00ff */
[----:B------:R-:W-:Y:S01]  /*02f0*/  SHF.L.U64.HI R73, R19, 0x1, R9 ;  /* 0x0000000113497819 */ /* 0x000fe20000010209 */
[C---:B------:R-:W-:Y:S01]  /*0300*/  IMAD.SHL.U32 R44, R104.reuse, 0x40, RZ ;  /* 0x00000040682c7824 */ /* 0x040fe200078e00ff */
[----:B------:R-:W-:Y:S01]  /*0310*/  IADD3.X R84, R9, UR25, RZ, P1, !PT ;  /* 0x0000001909547c10 */ /* 0x000fe20008ffe4ff */
[----:B------:R-:W-:Y:S01]  /*0320*/  IMAD.WIDE.U32 R8, R104, 0x800, RZ ;  /* 0x0000080068087825 */ /* 0x000fe200078e00ff */
[----:B------:R-:W-:Y:S01]  /*0330*/  LOP3.LUT R15, R6, 0x38, R102, 0xf8, !PT ;  /* 0x00000038060f7812 */ /* 0x000fe200078ef866 */
[----:B------:R-:W-:Y:S01]  /*0340*/  STL [R1+0xb8], R37 ;  /* 0x0000b82501007387 */ /* 0x000fe20000100800 */
[----:B------:R-:W-:-:S02]  /*0350*/  LOP3.LUT R13, R78, 0x20, RZ, 0xfc, !PT ;  /* 0x000000204e0d7812 */ /* 0x000fc400078efcff */
[----:B------:R-:W-:Y:S01]  /*0360*/  SHF.L.U64.HI R74, R53, 0x1, R3 ;  /* 0x00000001354a7819 */ /* 0x000fe20000010203 */
[----:B------:R-:W-:Y:S01]  /*0370*/  IMAD.SHL.U32 R54, R15, 0x2, RZ ;  /* 0x000000020f367824 */ /* 0x000fe200078e00ff */
[----:B------:R-:W-:Y:S01]  /*0380*/  IADD3.X R86, R3, UR25, RZ, P0, !PT ;  /* 0x0000001903567c10 */ /* 0x000fe200087fe4ff */
[----:B------:R-:W-:Y:S01]  /*0390*/  IMAD.WIDE.U32 R2, R12, 0x800, RZ ;  /* 0x000008000c027825 */ /* 0x000fe200078e00ff */
[----:B------:R-:W-:Y:S01]  /*03a0*/  SHF.L.U64.HI R75, R15, 0x1, R7 ;  /* 0x000000010f4b7819 */ /* 0x000fe20000010207 */
[----:B------:R1:W-:Y:S01]  /*03b0*/  STL [R1+0xe8], R47 ;  /* 0x0000e82f01007387 */ /* 0x0003e20000100800 */
[-C--:B------:R-:W-:Y:S01]  /*03c0*/  IADD3 R63, P1, R8, R0.reuse, RZ ;  /* 0x00000000083f7210 */ /* 0x080fe20007f3e0ff */
[----:B------:R-:W-:Y:S01]  /*03d0*/  IMAD.WIDE.U32 R6, R13, 0x800, RZ ;  /* 0x000008000d067825 */ /* 0x000fe200078e00ff */
[--C-:B------:R-:W-:Y:S01]  /*03e0*/  LOP3.LUT R17, R2, 0x38, R102.reuse, 0xf8, !PT ;  /* 0x0000003802117812 */ /* 0x100fe200078ef866 */
[----:B------:R-:W-:Y:S01]  /*03f0*/  STL [R1+0xbc], R85 ;  /* 0x0000bc5501007387 */ /* 0x000fe20000100800 */
[----:B------:R-:W-:Y:S01]  /*0400*/  IADD3.X R79, R9, UR25, RZ, P1, !PT ;  /* 0x00000019094f7c10 */ /* 0x000fe20008ffe4ff */
[----:B------:R-:W-:Y:S01]  /*0410*/  IMAD.SHL.U32 R53, R53, 0x2, RZ ;  /* 0x0000000235357824 */ /* 0x000fe200078e00ff */
[----:B------:R-:W-:Y:S01]  /*0420*/  LOP3.LUT R45, R6, 0x38, R102, 0xf8, !PT ;  /* 0x00000038062d7812 */ /* 0x000fe200078ef866 */
[----:B------:R-:W-:Y:S01]  /*0430*/  IMAD.SHL.U32 R50, R17, 0x2, RZ ;  /* 0x0000000211327824 */ /* 0x000fe200078e00ff */
[----:B------:R-:W-:Y:S01]  /*0440*/  IADD3 R60, P0, R2, R0, RZ ;  /* 0x00000000023c7210 */ /* 0x000fe20007f1e0ff */
[----:B------:R-:W-:Y:S01]  /*0450*/  IMAD.SHL.U32 R40, R13, 0x40, RZ ;  /* 0x000000400d287824 */ /* 0x000fe200078e00ff */
[----:B------:R-:W-:Y:S01]  /*0460*/  LOP3.LUT R105, R78, 0x28, RZ, 0xfc, !PT ;  /* 0x000000284e697812 */ /* 0x000fe200078efcff */
[----:B------:R-:W-:Y:S01]  /*0470*/  STL [R1+0xc0], R83 ;  /* 0x0000c05301007387 */ /* 0x000fe20000100800 */
[----:B------:R-:W-:-:S02]  /*0480*/  SHF.L.U64.HI R51, R17, 0x1, R3 ;  /* 0x0000000111337819 */ /* 0x000fc40000010203 */
[C---:B------:R-:W-:Y:S01]  /*0490*/  SHF.L.U64.HI R72, R45.reuse, 0x1, R7 ;  /* 0x000000012d487819 */ /* 0x040fe20000010207 */
[----:B------:R-:W-:Y:S01]  /*04a0*/  IMAD.SHL.U32 R45, R45, 0x2, RZ ;  /* 0x000000022d2d7824 */ /* 0x000fe200078e00ff */
[----:B------:R-:W-:Y:S01]  /*04b0*/  IADD3.X R82, R3, UR25, RZ, P0, !PT ;  /* 0x0000001903527c10 */ /* 0x000fe200087fe4ff */
[C---:B------:R-:W-:Y:S01]  /*04c0*/  IMAD.WIDE.U32 R2, R105.reuse, 0x800, RZ ;  /* 0x0000080069027825 */ /* 0x040fe200078e00ff */
[--C-:B------:R-:W-:Y:S01]  /*04d0*/  LOP3.LUT R41, R8, 0x38, R102.reuse, 0xf8, !PT ;  /* 0x0000003808297812 */ /* 0x100fe200078ef866 */
[----:B------:R-:W-:Y:S01]  /*04e0*/  STL [R1+0xec], R86 ;  /* 0x0000ec5601007387 */ /* 0x000fe20000100800 */
[----:B------:R-:W-:Y:S01]  /*04f0*/  LOP3.LUT R103, R78, 0x38, RZ, 0xfc, !PT ;  /* 0x000000384e677812 */ /* 0x000fe200078efcff */
[----:B------:R-:W-:Y:S01]  /*0500*/  IMAD.SHL.U32 R42, R105, 0x40, RZ ;  /* 0x00000040692a7824 */ /* 0x000fe200078e00ff */
[-C--:B------:R-:W-:Y:S01]  /*0510*/  IADD3 R61, P0, R6, R0.reuse, RZ ;  /* 0x00000000063d7210 */ /* 0x080fe20007f1e0ff */
[----:B------:R-:W-:Y:S01]  /*0520*/  STL [R1+0xf0], R84 ;  /* 0x0000f05401007387 */ /* 0x000fe20000100800 */
[C---:B------:R-:W-:Y:S01]  /*0530*/  SHF.L.U64.HI R70, R41.reuse, 0x1, R9 ;  /* 0x0000000129467819 */ /* 0x040fe20000010209 */
[----:B------:R-:W-:Y:S01]  /*0540*/  IMAD.SHL.U32 R41, R41, 0x2, RZ ;  /* 0x0000000229297824 */ /* 0x000fe200078e00ff */
[----:B------:R-:W-:Y:S01]  /*0550*/  IADD3.X R81, R7, UR25, RZ, P0, !PT ;  /* 0x0000001907517c10 */ /* 0x000fe200087fe4ff */
[----:B------:R-:W-:Y:S01]  /*0560*/  IMAD.WIDE.U32 R6, R103, 0x800, RZ ;  /* 0x0000080067067825 */ /* 0x000fe200078e00ff */
[CC--:B------:R-:W-:Y:S01]  /*0570*/  IADD3 R62, P0, R2.reuse, R0.reuse, RZ ;  /* 0x00000000023e7210 */ /* 0x0c0fe20007f1e0ff */
[----:B------:R4:W-:Y:S01]  /*0580*/  STL [R1+0xc4], R60 ;  /* 0x0000c43c01007387 */ /* 0x0009e20000100800 */
[----:B------:R-:W-:Y:S01]  /*0590*/  LOP3.LUT R39, R2, 0x38, R102, 0xf8, !PT ;  /* 0x0000003802277812 */ /* 0x000fe200078ef866 */
[----:B------:R-:W-:Y:S01]  /*05a0*/  IMAD.U32 R2, RZ, RZ, UR25 ;  /* 0x00000019ff027e24 */ /* 0x000fe2000f8e00ff */
[----:B------:R-:W-:Y:S01]  /*05b0*/  IADD3.X R80, R3, UR25, RZ, P0, !PT ;  /* 0x0000001903507c10 */ /* 0x000fe200087fe4ff */
[----:B------:R-:W-:Y:S01]  /*05c0*/  IMAD.SHL.U32 R46, R103, 0x40, RZ ;  /* 0x00000040672e7824 */ /* 0x000fe200078e00ff */
[----:B------:R-:W-:Y:S01]  /*05d0*/  IADD3 R76, P0, R6, R0, RZ ;  /* 0x00000000064c7210 */ /* 0x000fe20007f1e0ff */
[----:B------:R-:W-:Y:S01]  /*05e0*/  STL [R1+0xf4], R82 ;  /* 0x0000f45201007387 */ /* 0x000fe20000100800 */
[C---:B------:R-:W-:Y:S01]  /*05f0*/  SHF.L.U64.HI R71, R39.reuse, 0x1, R3 ;  /* 0x0000000127477819 */ /* 0x040fe20000010203 */
[----:B------:R-:W-:Y:S01]  /*0600*/  IMAD.SHL.U32 R39, R39, 0x2, RZ ;  /* 0x0000000227277824 */ /* 0x000fe200078e00ff */
[----:B------:R-:W-:Y:S01]  /*0610*/  LOP3.LUT R3, R102, 0x38, R110, 0x48, !PT ;  /* 0x0000003866037812 */ /* 0x000fe200078e486e */
[----:B------:R1:W-:Y:S01]  /*0620*/  STL [R1+0xc8], R61 ;  /* 0x0000c83d01007387 */ /* 0x0003e20000100800 */
[----:B------:R-:W-:-:S02]  /*0630*/  LOP3.LUT R43, R6, 0x38, R102, 0xf8, !PT ;  /* 0x00000038062b7812 */ /* 0x000fc400078ef866 */
[----:B------:R-:W-:Y:S01]  /*0640*/  IADD3.X R77, R7, UR25, RZ, P0, !PT ;  /* 0x00000019074d7c10 */ /* 0x000fe200087fe4ff */
[----:B------:R-:W-:Y:S01]  /*0650*/  STL [R1+0xf8], R81 ;  /* 0x0000f85101007387 */ /* 0x000fe20000100800 */
[----:B------:R-:W-:Y:S02]  /*0660*/  ISETP.LT.U32.AND P0, PT, R0, 0x80, PT ;  /* 0x000000800000780c */ /* 0x000fe40003f01070 */
[C---:B------:R-:W-:Y:S01]  /*0670*/  SHF.L.U64.HI R69, R43.reuse, 0x1, R7 ;  /* 0x000000012b457819 */ /* 0x040fe20000010207 */
[----:B------:R-:W-:Y:S01]  /*0680*/  IMAD.SHL.U32 R43, R43, 0x2, RZ ;  /* 0x000000022b2b7824 */ /* 0x000fe200078e00ff */
[-C--:B------:R-:W-:Y:S01]  /*0690*/  LOP3.LUT R6, R36, R3.reuse, RZ, 0xfc, !PT ;  /* 0x0000000324067212 */ /* 0x080fe200078efcff */
[----:B------:R1:W-:Y:S01]  /*06a0*/  STL [R1+0xcc], R62 ;  /* 0x0000cc3e01007387 */ /* 0x0003e20000100800 */
[----:B------:R-:W-:Y:S02]  /*06b0*/  P2R R57, PR, RZ, 0x1 ;  /* 0x00000001ff397803 */ /* 0x000fe40000000000 */
[-C--:B------:R-:W-:Y:S01]  /*06c0*/  LOP3.LUT R7, R38, R3.reuse, RZ, 0xfc, !PT ;  /* 0x0000000326077212 */ /* 0x080fe200078efcff */
[----:B------:R-:W-:Y:S01]  /*06d0*/  STL [R1+0xd0], R63 ;  /* 0x0000d03f01007387 */ /* 0x000fe20000100800 */
[----:B------:R-:W-:-:S02]  /*06e0*/  LOP3.LUT R8, R40, R3, RZ, 0xfc, !PT ;  /* 0x0000000328087212 */ /* 0x000fc400078efcff */
[-C--:B------:R-:W-:Y:S01]  /*06f0*/  LOP3.LUT R9, R42, R3.reuse, RZ, 0xfc, !PT ;  /* 0x000000032a097212 */ /* 0x080fe200078efcff */
[----:B------:R1:W-:Y:S01]  /*0700*/  STL [R1+0xfc], R80 ;  /* 0x0000fc5001007387 */ /* 0x0003e20000100800 */
[----:B------:R-:W-:-:S03]  /*0710*/  LOP3.LUT R15, R46, R3, RZ, 0xfc, !PT ;  /* 0x000000032e0f7212 */ /* 0x000fc600078efcff */
[----:B------:R1:W-:Y:S04]  /*0720*/  STL [R1+0x100], R79 ;  /* 0x0001004f01007387 */ /* 0x0003e80000100800 */
[----:B------:R1:W-:Y:S04]  /*0730*/  STL [R1+0xd4], R76 ;  /* 0x0000d44c01007387 */ /* 0x0003e80000100800 */
[----:B------:R1:W-:Y:S01]  /*0740*/  STL [R1+0x104], R77 ;  /* 0x0001044d01007387 */ /* 0x0003e20000100800 */
[----:B--2---:R2:W1:Y:S08]  /*0750*/  R2UR UR5, R4 ;  /* 0x00000000040573c2 */ /* 0x00447000000e0000 */
[----:B---3--:R3:W4:Y:S01]  /*0760*/  R2UR UR16, R10 ;  /* 0x000000000a1073c2 */ /* 0x00872200000e0000 */
[----:B--2---:R-:W-:-:S02]  /*0770*/  LOP3.LUT R4, R24, R3, RZ, 0xfc, !PT ;  /* 0x0000000318047212 */ /* 0x004fc400078efcff */
[----:B---3--:R-:W-:Y:S01]  /*0780*/  LOP3.LUT R10, R44, R3, RZ, 0xfc, !PT ;  /* 0x000000032c0a7212 */ /* 0x008fe200078efcff */
[----:B-1----:R-:W-:-:S04]  /*0790*/  ULEA UR22, UR5, UR7, 0x4 ;  /* 0x0000000705167291 */ /* 0x002fc8000f8e203f */
[----:B------:R-:W-:-:S04]  /*07a0*/  USHF.L.U32 UR22, UR22, 0x7, URZ ;  /* 0x0000000716167899 */ /* 0x000fc8000800063f */
[----:B------:R-:W-:Y:S02]  /*07b0*/  UIMAD.WIDE UR8, UR22, UR26, UR8 ;  /* 0x0000001a160872a5 */ /* 0x000fe4000f8e0208 */
[----:B----4-:R-:W-:Y:S02]  /*07c0*/  UIADD3 UR16, -UR5, UR16, URZ ;  /* 0x0000001005107290 */ /* 0x010fe4000fffe13f */
[----:B------:R-:W-:Y:S02]  /*07d0*/  UIMAD.WIDE UR10, UR22, UR26, UR10 ;  /* 0x0000001a160a72a5 */ /* 0x000fe4000f8e020a */
[----:B------:R-:W-:Y:S01]  /*07e0*/  IADD3 R16, P1, R54, UR8, RZ ;  /* 0x0000000836107c10 */ /* 0x000fe2000ff3e0ff */
[----:B------:R-:W-:Y:S01]  /*07f0*/  UIADD3 UR17, UR16, 0x3f, URZ ;  /* 0x0000003f10117890 */ /* 0x000fe2000fffe03f */
[----:B------:R-:W-:Y:S01]  /*0800*/  IADD3 R18, P4, R53, UR8, RZ ;  /* 0x0000000835127c10 */ /* 0x000fe2000ff9e0ff */
[----:B------:R-:W-:Y:S01]  /*0810*/  UIMAD.WIDE UR12, UR22, UR26, UR12 ;  /* 0x0000001a160c72a5 */ /* 0x000fe2000f8e020c */
[----:B------:R-:W-:Y:S01]  /*0820*/  IADD3.X R17, R75, UR9, RZ, P1, !PT ;  /* 0x000000094b117c10 */ /* 0x000fe20008ffe4ff */
[----:B------:R-:W-:Y:S01]  /*0830*/  UISETP.GT.AND UP0, UPT, UR17, 0x3f, UPT ;  /* 0x0000003f1100788c */ /* 0x000fe2000bf04270 */
[----:B------:R-:W-:Y:S01]  /*0840*/  IADD3 R20, P1, R52, UR8, RZ ;  /* 0x0000000834147c10 */ /* 0x000fe2000ff3e0ff */
[----:B------:R-:W-:Y:S01]  /*0850*/  USHF.R.S32.HI UR19, URZ, 0x1f, UR16 ;  /* 0x0000001f3f137899 */ /* 0x000fe20008011410 */
[----:B------:R-:W-:Y:S01]  /*0860*/  IADD3.X R19, R74, UR9, RZ, P4, !PT ;  /* 0x000000094a137c10 */ /* 0x000fe2000a7fe4ff */
[----:B------:R-:W-:Y:S01]  /*0870*/  USEL UR4, URZ, 0x10, !UP0 ;  /* 0x000000103f047887 */ /* 0x000fe2000c000000 */
[----:B------:R-:W-:Y:S01]  /*0880*/  IADD3.X R21, R73, UR9, RZ, P1, !PT ;  /* 0x0000000949157c10 */ /* 0x000fe20008ffe4ff */
[----:B------:R-:W-:Y:S01]  /*0890*/  UISETP.GT.AND UP1, UPT, UR17, 0x7f, UPT ;  /* 0x0000007f1100788c */ /* 0x000fe2000bf24270 */
[----:B------:R-:W-:-:S02]  /*08a0*/  IADD3 R26, P1, R45, UR8, RZ ;  /* 0x000000082d1a7c10 */ /* 0x000fc4000ff3e0ff */
[----:B------:R-:W-:Y:S02]  /*08b0*/  IADD3 R22, P4, R50, UR8, RZ ;  /* 0x0000000832167c10 */ /* 0x000fe4000ff9e0ff */
[----:B------:R-:W-:Y:S02]  /*08c0*/  IADD3.X R27, R72, UR9, RZ, P1, !PT ;  /* 0x00000009481b7c10 */ /* 0x000fe40008ffe4ff */
[----:B------:R-:W-:Y:S02]  /*08d0*/  IADD3 R30, P1, R41, UR8, RZ ;  /* 0x00000008291e7c10 */ /* 0x000fe4000ff3e0ff */
[----:B------:R-:W-:Y:S02]  /*08e0*/  ISETP.GE.AND P3, PT, R78, UR16, PT ;  /* 0x000000104e007c0c */ /* 0x000fe4000bf66270 */
[----:B------:R-:W-:Y:S02]  /*08f0*/  IADD3.X R31, R70, UR9, RZ, P1, !PT ;  /* 0x00000009461f7c10 */ /* 0x000fe40008ffe4ff */
[----:B------:R-:W-:-:S02]  /*0900*/  LEA R34, P1, R37, UR10, 0x1 ;  /* 0x0000000a25227c11 */ /* 0x000fc4000f8208ff */
[----:B------:R-:W-:Y:S02]  /*0910*/  IADD3.X R23, R51, UR9, RZ, P4, !PT ;  /* 0x0000000933177c10 */ /* 0x000fe4000a7fe4ff */
[----:B------:R-:W-:Y:S01]  /*0920*/  LEA.HI.X R35, R37, UR11, R47, 0x1, P1 ;  /* 0x0000000b25237c11 */ /* 0x000fe200088f0c2f */
[----:B------:R-:W-:Y:S01]  /*0930*/  IMAD.U32 R47, RZ, RZ, UR4 ;  /* 0x00000004ff2f7e24 */ /* 0x000fe2000f8e00ff */
[----:B------:R-:W-:Y:S01]  /*0940*/  ISETP.LT.U32.AND.EX P5, PT, R2, RZ, !P3, P0 ;  /* 0x000000ff0200720c */ /* 0x000fe20005fa1100 */
[----:B------:R-:W-:Y:S01]  /*0950*/  ULDC.64 UR4, c[0x0][0x198] ;  /* 0x0000660000047ab9 */ /* 0x000fe20000000a00 */
[----:B------:R-:W-:Y:S01]  /*0960*/  IADD3 R28, P4, R39, UR8, RZ ;  /* 0x00000008271c7c10 */ /* 0x000fe2000ff9e0ff */
[----:B------:R-:W-:Y:S01]  /*0970*/  UIMAD.WIDE UR4, UR6, UR18, UR4 ;  /* 0x00000012060472a5 */ /* 0x000fe2000f8e0204 */
[----:B------:R-:W-:Y:S02]  /*0980*/  ISETP.GE.AND P0, PT, R105, UR16, PT ;  /* 0x0000001069007c0c */ /* 0x000fe4000bf06270 */
[----:B------:R-:W-:Y:S01]  /*0990*/  LOP3.LUT R2, R14, R3, RZ, 0xfc, !PT ;  /* 0x000000030e027212 */ /* 0x000fe200078efcff */
[----:B------:R-:W-:Y:S01]  /*09a0*/  IMAD.SHL.U32 R3, R4, 0x2, RZ ;  /* 0x0000000204037824 */ /* 0x000fe200078e00ff */
[----:B------:R-:W-:Y:S01]  /*09b0*/  IADD3.X R29, R71, UR9, RZ, P4, !PT ;  /* 0x00000009471d7c10 */ /* 0x000fe2000a7fe4ff */
[----:B------:R-:W-:Y:S01]  /*09c0*/  IMAD.SHL.U32 R4, R6, 0x2, RZ ;  /* 0x0000000206047824 */ /* 0x000fe200078e00ff */
[----:B------:R-:W-:Y:S01]  /*09d0*/  IADD3 R32, P4, R43, UR8, RZ ;  /* 0x000000082b207c10 */ /* 0x000fe2000ff9e0ff */
[----:B------:R-:W-:Y:S01]  /*09e0*/  IMAD.SHL.U32 R6, R7, 0x2, RZ ;  /* 0x0000000207067824 */ /* 0x000fe200078e00ff */
[----:B------:R-:W-:Y:S01]  /*09f0*/  SEL R67, R47, RZ, !P0 ;  /* 0x000000ff2f437207 */ /* 0x000fe20004000000 */
[----:B------:R-:W-:Y:S01]  /*0a00*/  IMAD.SHL.U32 R7, R8, 0x2, RZ ;  /* 0x0000000208077824 */ /* 0x000fe200078e00ff */
[----:B------:R-:W-:Y:S01]  /*0a10*/  ISETP.GE.AND P0, PT, R104, UR16, PT ;  /* 0x0000001068007c0c */ /* 0x000fe2000bf06270 */
[----:B------:R-:W-:Y:S01]  /*0a20*/  IMAD.SHL.U32 R8, R9, 0x2, RZ ;  /* 0x0000000209087824 */ /* 0x000fe200078e00ff */
[----:B------:R-:W-:Y:S01]  /*0a30*/  IADD3.X R33, R69, UR9, RZ, P4, !PT ;  /* 0x0000000945217c10 */ /* 0x000fe2000a7fe4ff */
[----:B------:R-:W-:Y:S01]  /*0a40*/  IMAD.SHL.U32 R9, R10, 0x2, RZ ;  /* 0x000000020a097824 */ /* 0x000fe200078e00ff */
[----:B------:R-:W-:Y:S01]  /*0a50*/  PLOP3.LUT P4, PT, PT, PT, UP0, 0x80, 0x0 ;  /* 0x000000000000781c */ /* 0x000fe20003f8f008 */
[----:B------:R-:W-:Y:S01]  /*0a60*/  IMAD.SHL.U32 R10, R15, 0x2, RZ ;  /* 0x000000020f0a7824 */ /* 0x000fe200078e00ff */
[----:B------:R-:W-:Y:S01]  /*0a70*/  SEL R15, RZ, 0x10, !P5 ;  /* 0x00000010ff0f7807 */ /* 0x000fe20006800000 */
[----:B------:R-:W-:Y:S01]  /*0a80*/  IMAD.SHL.U32 R2, R2, 0x2, RZ ;  /* 0x0000000202027824 */ /* 0x000fe200078e00ff */
[----:B------:R-:W-:-:S02]  /*0a90*/  SEL R68, R47, RZ, !P0 ;  /* 0x000000ff2f447207 */ /* 0x000fc40004000000 */
[----:B------:R-:W-:Y:S02]  /*0aa0*/  ISETP.GE.AND P0, PT, R103, UR16, PT ;  /* 0x0000001067007c0c */ /* 0x000fe4000bf06270 */
[----:B------:R-:W-:Y:S02]  /*0ab0*/  ISETP.GE.AND P2, PT, R25, UR16, PT ;  /* 0x0000001019007c0c */ /* 0x000fe4000bf46270 */
[----:B------:R-:W-:Y:S02]  /*0ac0*/  SEL R58, R47, RZ, !P3 ;  /* 0x000000ff2f3a7207 */ /* 0x000fe40005800000 */
[----:B------:R-:W-:Y:S02]  /*0ad0*/  SEL R37, R15, RZ, P4 ;  /* 0x000000ff0f257207 */ /* 0x000fe40002000000 */
[----:B------:R-:W-:Y:S02]  /*0ae0*/  ISETP.GE.AND P3, PT, R13, UR16, PT ;  /* 0x000000100d007c0c */ /* 0x000fe4000bf66270 */
[----:B------:R-:W-:-:S02]  /*0af0*/  SEL R15, R47, RZ, !P0 ;  /* 0x000000ff2f0f7207 */ /* 0x000fc40004000000 */
[----:B------:R-:W-:Y:S02]  /*0b00*/  SEL R59, R47, RZ, !P2 ;  /* 0x000000ff2f3b7207 */ /* 0x000fe40005000000 */
[----:B------:R-:W-:Y:S02]  /*0b10*/  ISETP.NE.U32.AND P0, PT, R58, RZ, PT ;  /* 0x000000ff3a00720c */ /* 0x000fe40003f05070 */
[----:B------:R-:W-:Y:S02]  /*0b20*/  ISETP.GE.AND P1, PT, R11, UR16, PT ;  /* 0x000000100b007c0c */ /* 0x000fe4000bf26270 */
[----:B------:R-:W-:Y:S02]  /*0b30*/  SEL R66, R47, RZ, !P3 ;  /* 0x000000ff2f427207 */ /* 0x000fe40005800000 */
[----:B------:R-:W-:Y:S02]  /*0b40*/  P2R R48, PR, RZ, 0x8 ;  /* 0x00000008ff307803 */ /* 0x000fe40000000000 */
[----:B------:R-:W-:-:S02]  /*0b50*/  ISETP.GE.AND P4, PT, R12, UR16, PT ;  /* 0x000000100c007c0c */ /* 0x000fc4000bf86270 */
[----:B------:R-:W-:Y:S02]  /*0b60*/  ISETP.NE.U32.AND P3, PT, R59, RZ, PT ;  /* 0x000000ff3b00720c */ /* 0x000fe40003f65070 */
[C---:B------:R-:W-:Y:S01]  /*0b70*/  SEL R64, R47.reuse, RZ, !P1 ;  /* 0x000000ff2f407207 */ /* 0x040fe20004800000 */
[----:B------:R1:W-:Y:S01]  /*0b80*/  LDGSTS.E.BYPASS.128 [R2], [R16.64], P0 ;  /* 0x0000000010027fae */ /* 0x0003e20008101c54 */
[----:B------:R-:W-:Y:S02]  /*0b90*/  SEL R65, R47, RZ, !P4 ;  /* 0x000000ff2f417207 */ /* 0x000fe40006000000 */
[----:B------:R-:W-:Y:S02]  /*0ba0*/  P2R R49, PR, RZ, 0x10 ;  /* 0x00000010ff317803 */ /* 0x000fe40000000000 */
[----:B------:R-:W-:Y:S02]  /*0bb0*/  P2R R55, PR, RZ, 0x2 ;  /* 0x00000002ff377803 */ /* 0x000fe40000000000 */
[----:B------:R-:W-:-:S02]  /*0bc0*/  ISETP.NE.U32.AND P4, PT, R64, RZ, PT ;  /* 0x000000ff4000720c */ /* 0x000fc40003f85070 */
[----:B------:R-:W-:Y:S01]  /*0bd0*/  P2R R56, PR, RZ, 0x4 ;  /* 0x00000004ff387803 */ /* 0x000fe20000000000 */
[----:B------:R2:W-:Y:S01]  /*0be0*/  LDGSTS.E.BYPASS.128 [R3], [R18.64], P3 ;  /* 0x0000000012037fae */ /* 0x0005e20009901c54 */
[----:B------:R-:W-:Y:S02]  /*0bf0*/  ISETP.NE.U32.AND P1, PT, R65, RZ, PT ;  /* 0x000000ff4100720c */ /* 0x000fe40003f25070 */
[----:B------:R-:W-:Y:S02]  /*0c00*/  ISETP.NE.U32.AND P2, PT, R66, RZ, PT ;  /* 0x000000ff4200720c */ /* 0x000fe40003f45070 */
[----:B------:R-:W-:Y:S02]  /*0c10*/  @P5 LOP3.LUT R5, R5, 0x20, RZ, 0xfc, !PT ;  /* 0x0000002005055812 */ /* 0x000fe400078efcff */
[----:B------:R-:W-:Y:S02]  /*0c20*/  ISETP.NE.U32.AND P0, PT, R67, RZ, PT ;  /* 0x000000ff4300720c */ /* 0x000fe40003f05070 */
[----:B------:R-:W-:Y:S01]  /*0c30*/  ISETP.NE.U32.AND P5, PT, R68, RZ, PT ;  /* 0x000000ff4400720c */ /* 0x000fe20003fa5070 */
[----:B------:R3:W-:Y:S01]  /*0c40*/  LDGSTS.E.BYPASS.128 [R4], [R20.64], P4 ;  /* 0x0000000014047fae */ /* 0x0007e2000a101c54 */
[----:B------:R-:W-:Y:S01]  /*0c50*/  ISETP.NE.U32.AND P6, PT, R15, RZ, PT ;  /* 0x000000ff0f00720c */ /* 0x000fe20003fc5070 */
[----:B------:R-:W-:Y:S01]  /*0c60*/  IMAD.U32 R15, RZ, RZ, UR25 ;  /* 0x00000019ff0f7e24 */ /* 0x000fe2000f8e00ff */
[----:B------:R-:W-:Y:S01]  /*0c70*/  P2R R47, PR, RZ, 0x8 ;  /* 0x00000008ff2f7803 */ /* 0x000fe20000000000 */
[----:B------:R4:W-:Y:S01]  /*0c80*/  LDGSTS.E.BYPASS.128 [R6], [R22.64], P1 ;  /* 0x0000000016067fae */ /* 0x0009e20008901c54 */
[----:B------:R-:W-:-:S02]  /*0c90*/  ISETP.NE.U32.AND P3, PT, R58, RZ, PT ;  /* 0x000000ff3a00720c */ /* 0x000fc40003f65070 */
[----:B------:R-:W-:Y:S01]  /*0ca0*/  LOP3.LUT R5, R5, 0xffffffef, RZ, 0xc0, !PT ;  /* 0xffffffef05057812 */ /* 0x000fe200078ec0ff */
[----:B------:R1:W-:Y:S01]  /*0cb0*/  LDGSTS.E.BYPASS.128 [R7], [R26.64], P2 ;  /* 0x000000001a077fae */ /* 0x0003e20009101c54 */
[----:B------:R-:W-:-:S03]  /*0cc0*/  LOP3.LUT R14, R14, 0x38, R102, 0xf8, !PT ;  /* 0x000000380e0e7812 */ /* 0x000fc600078ef866 */
[----:B------:R1:W-:Y:S02]  /*0cd0*/  LDGSTS.E.BYPASS.128 [R8], [R28.64], P0 ;  /* 0x000000001c087fae */ /* 0x0003e40008101c54 */
[----:B------:R-:W-:Y:S02]  /*0ce0*/  IMAD.SHL.U32 R14, R14, 0x2, RZ ;  /* 0x000000020e0e7824 */ /* 0x000fe400078e00ff */
[----:B------:R1:W-:Y:S04]  /*0cf0*/  LDGSTS.E.BYPASS.128 [R9], [R30.64], P5 ;  /* 0x000000001e097fae */ /* 0x0003e8000a901c54 */
[----:B------:R1:W-:Y:S04]  /*0d00*/  LDGSTS.E.BYPASS.128 [R10], [R32.64], P6 ;  /* 0x00000000200a7fae */ /* 0x0003e8000b101c54 */
[----:B------:R-:W0:Y:S04]  /*0d10*/  LDGDEPBAR ;  /* 0x00000000000079af */ /* 0x000e280000000000 */
[----:B------:R1:W-:Y:S01]  /*0d20*/  LDGSTS.E.BYPASS.128 [R2+0x6000], [R16.64+0x80], P3 ;  /* 0x0600008010027fae */ /* 0x0003e20009901c54 */
[----:B------:R-:W-:-:S13]  /*0d30*/  ISETP.NE.AND P3, PT, R47, RZ, PT ;  /* 0x000000ff2f00720c */ /* 0x000fda0003f65270 */
[----:B------:R2:W-:Y:S01]  /*0d40*/  LDGSTS.E.BYPASS.128 [R3+0x6000], [R18.64+0x80], P3 ;  /* 0x0600008012037fae */ /* 0x0005e20009901c54 */
[----:B------:R-:W-:Y:S02]  /*0d50*/  ISETP.NE.AND P3, PT, R48, RZ, PT ;  /* 0x000000ff3000720c */ /* 0x000fe40003f65270 */
[----:B------:R-:W-:Y:S01]  /*0d60*/  LOP3.LUT R48, R78, 0x80, RZ, 0xfc, !PT ;  /* 0x000000804e307812 */ /* 0x000fe200078efcff */
[----:B------:R3:W-:Y:S01]  /*0d70*/  LDGSTS.E.BYPASS.128 [R4+0x6000], [R20.64+0x80], P4 ;  /* 0x0600008014047fae */ /* 0x0007e2000a101c54 */
[----:B------:R-:W-:-:S03]  /*0d80*/  ISETP.NE.AND P4, PT, R49, RZ, PT ;  /* 0x000000ff3100720c */ /* 0x000fc60003f85270 */
[----:B------:R4:W-:Y:S01]  /*0d90*/  LDGSTS.E.BYPASS.128 [R6+0x6000], [R22.64+0x80], P1 ;  /* 0x0600008016067fae */ /* 0x0009e20008901c54 */
[----:B------:R-:W-:Y:S02]  /*0da0*/  ISETP.NE.AND P1, PT, R55, RZ, PT ;  /* 0x000000ff3700720c */ /* 0x000fe40003f25270 */
[----:B------:R-:W-:Y:S01]  /*0db0*/  LOP3.LUT R55, R13, 0x40, RZ, 0xfc, !PT ;  /* 0x000000400d377812 */ /* 0x000fe200078efcff */
[----:B------:R1:W-:Y:S01]  /*0dc0*/  LDGSTS.E.BYPASS.128 [R7+0x6000], [R26.64+0x80], P2 ;  /* 0x060000801a077fae */ /* 0x0003e20009101c54 */
[----:B------:R-:W-:Y:S02]  /*0dd0*/  ISETP.NE.AND P2, PT, R56, RZ, PT ;  /* 0x000000ff3800720c */ /* 0x000fe40003f45270 */
[----:B------:R-:W-:Y:S01]  /*0de0*/  SHF.L.U64.HI R89, R55, 0xb, RZ ;  /* 0x0000000b37597819 */ /* 0x000fe200000102ff */
[----:B------:R1:W-:Y:S01]  /*0df0*/  LDGSTS.E.BYPASS.128 [R8+0x6000], [R28.64+0x80], P0 ;  /* 0x060000801c087fae */ /* 0x0003e20008101c54 */
[----:B------:R-:W-:Y:S01]  /*0e00*/  ISETP.NE.AND P0, PT, R57, RZ, PT ;  /* 0x000000ff3900720c */ /* 0x000fe20003f05270 */
[----:B------:R-:W-:-:S02]  /*0e10*/  IMAD.SHL.U32 R87, R55, 0x800, RZ ;  /* 0x0000080037577824 */ /* 0x000fc400078e00ff */
[----:B------:R2:W-:Y:S01]  /*0e20*/  LDGSTS.E.BYPASS.128 [R9+0x6000], [R30.64+0x80], P5 ;  /* 0x060000801e097fae */ /* 0x0005e2000a901c54 */
[----:B------:R-:W-:Y:S02]  /*0e30*/  ISETP.LT.U32.AND.EX P2, PT, R15, RZ, !P2, P0 ;  /* 0x000000ff0f00720c */ /* 0x000fe40005741100 */
[----:B------:R-:W-:Y:S01]  /*0e40*/  ISETP.NE.U32.AND P5, PT, R37, RZ, PT ;  /* 0x000000ff2500720c */ /* 0x000fe20003fa5070 */
[----:B------:R2:W-:Y:S01]  /*0e50*/  LDGSTS.E.BYPASS.128 [R10+0x6000], [R32.64+0x80], P6 ;  /* 0x06000080200a7fae */ /* 0x0005e2000b101c54 */
[----:B------:R-:W-:Y:S02]  /*0e60*/  SEL R15, RZ, 0x10, !P2 ;  /* 0x00000010ff0f7807 */ /* 0x000fe40005000000 */
[--C-:B----4-:R-:W-:Y:S01]  /*0e70*/  LOP3.LUT R23, R24, 0x38, R102.reuse, 0xf8, !PT ;  /* 0x0000003818177812 */ /* 0x110fe200078ef866 */
[----:B------:R-:W0:Y:S01]  /*0e80*/  LDGDEPBAR ;  /* 0x00000000000079af */ /* 0x000e220000000000 */
[----:B------:R-:W-:Y:S01]  /*0e90*/  LOP3.LUT R22, R38, 0x38, R102, 0xf8, !PT ;  /* 0x0000003826167812 */ /* 0x000fe200078ef866 */
[----:B-1----:R-:W-:Y:S01]  /*0ea0*/  IMAD.SHL.U32 R29, R48, 0x800, RZ ;  /* 0x00000800301d7824 */ /* 0x002fe200078e00ff */
[----:B------:R-:W-:Y:S01]  /*0eb0*/  LOP3.LUT R24, R78, 0x40, RZ, 0xfc, !PT ;  /* 0x000000404e187812 */ /* 0x000fe200078efcff */
[----:B------:R-:W-:Y:S01]  /*0ec0*/  IMAD.SHL.U32 R23, R23, 0x2, RZ ;  /* 0x0000000217177824 */ /* 0x000fe200078e00ff */
[----:B------:R-:W-:Y:S01]  /*0ed0*/  SHF.L.U64.HI R28, R48, 0xb, RZ ;  /* 0x0000000b301c7819 */ /* 0x000fe200000102ff */
[----:B------:R-:W-:Y:S01]  /*0ee0*/  IMAD.SHL.U32 R22, R22, 0x2, RZ ;  /* 0x0000000216167824 */ /* 0x000fe200078e00ff */
[----:B------:R-:W-:Y:S01]  /*0ef0*/  @P2 LOP3.LUT R5, R5, 0x10, RZ, 0xfc, !PT ;  /* 0x0000001005052812 */ /* 0x000fe200078efcff */
[----:B------:R1:W-:Y:S01]  /*0f00*/  LDGSTS.E.BYPASS.128 [R14+0x12000], [R34.64], P5 ;  /* 0x12000000220e7fae */ /* 0x0003e2000a901c54 */
[----:B------:R-:W-:Y:S01]  /*0f10*/  PLOP3.LUT P2, PT, PT, PT, UP0, 0x80, 0x0 ;  /* 0x000000000000781c */ /* 0x000fe20003f4f008 */
[----:B------:R-:W-:Y:S01]  /*0f20*/  IMAD.SHL.U32 R47, R24, 0x800, RZ ;  /* 0x00000800182f7824 */ /* 0x000fe200078e00ff */
[----:B------:R-:W-:-:S02]  /*0f30*/  LOP3.LUT R5, R5, 0xfffffff7, RZ, 0xc0, !PT ;  /* 0xfffffff705057812 */ /* 0x000fc400078ec0ff */
[----:B------:R-:W-:Y:S02]  /*0f40*/  SEL R15, R15, RZ, P2 ;  /* 0x000000ff0f0f7207 */ /* 0x000fe40001000000 */
[----:B------:R-:W-:Y:S02]  /*0f50*/  LEA R16, P5, R85, UR10, 0x1 ;  /* 0x0000000a55107c11 */ /* 0x000fe4000f8a08ff */
[----:B------:R-:W-:Y:S01]  /*0f60*/  ISETP.NE.U32.AND P2, PT, R15, RZ, PT ;  /* 0x000000ff0f00720c */ /* 0x000fe20003f45070 */
[----:B------:R-:W-:Y:S01]  /*0f70*/  IMAD.U32 R15, RZ, RZ, UR25 ;  /* 0x00000019ff0f7e24 */ /* 0x000fe2000f8e00ff */
[----:B------:R-:W-:Y:S02]  /*0f80*/  LEA.HI.X R17, R85, UR11, R86, 0x1, P5 ;  /* 0x0000000b55117c11 */ /* 0x000fe4000a8f0c56 */
[----:B------:R-:W-:Y:S02]  /*0f90*/  ISETP.GE.AND P5, PT, R105, UR16, PT ;  /* 0x0000001069007c0c */ /* 0x000fe4000bfa6270 */
[----:B------:R-:W-:-:S02]  /*0fa0*/  ISETP.LT.U32.AND.EX P1, PT, R15, RZ, !P1, P0 ;  /* 0x000000ff0f00720c */ /* 0x000fc40004f21100 */
[----:B------:R-:W-:Y:S02]  /*0fb0*/  SHF.L.U64.HI R49, R24, 0xb, RZ ;  /* 0x0000000b18317819 */ /* 0x000fe400000102ff */
[----:B------:R-:W-:-:S03]  /*0fc0*/  SEL R15, RZ, 0x10, !P1 ;  /* 0x00000010ff0f7807 */ /* 0x000fc60004800000 */
[----:B------:R4:W-:Y:S01]  /*0fd0*/  LDGSTS.E.BYPASS.128 [R23+0x12000], [R16.64], P2 ;  /* 0x1200000010177fae */ /* 0x0009e20009101c54 */
[----:B--2---:R-:W-:-:S04]  /*0fe0*/  LEA R18, P2, R83, UR10, 0x1 ;  /* 0x0000000a53127c11 */ /* 0x004fc8000f8408ff */
[----:B------:R-:W-:Y:S02]  /*0ff0*/  LEA.HI.X R19, R83, UR11, R84, 0x1, P2 ;  /* 0x0000000b53137c11 */ /* 0x000fe400090f0c54 */
[----:B------:R-:W-:Y:S02]  /*1000*/  @P1 LOP3.LUT R5, R5, 0x8, RZ, 0xfc, !PT ;  /* 0x0000000805051812 */ /* 0x000fe400078efcff */
[----:B------:R-:W-:Y:S02]  /*1010*/  PLOP3.LUT P1, PT, PT, PT, UP0, 0x80, 0x0 ;  /* 0x000000000000781c */ /* 0x000fe40003f2f008 */
[----:B------:R-:W-:Y:S01]  /*1020*/  PLOP3.LUT P2, PT, PT, PT, UP0, 0x80, 0x0 ;  /* 0x000000000000781c */ /* 0x000fe20003f4f008 */
[----:B----4-:R-:W-:Y:S01]  /*1030*/  IMAD.U32 R16, RZ, RZ, UR25 ;  /* 0x00000019ff107e24 */ /* 0x010fe2000f8e00ff */
[----:B---3--:R-:W-:Y:S02]  /*1040*/  SEL R20, R15, RZ, P1 ;  /* 0x000000ff0f147207 */ /* 0x008fe40000800000 */
[----:B------:R-:W-:-:S02]  /*1050*/  LOP3.LUT R15, R36, 0x38, R102, 0xf8, !PT ;  /* 0x00000038240f7812 */ /* 0x000fc400078ef866 */
[----:B------:R-:W-:Y:S02]  /*1060*/  ISETP.NE.U32.AND P1, PT, R20, RZ, PT ;  /* 0x000000ff1400720c */ /* 0x000fe40003f25070 */
[----:B------:R-:W-:Y:S01]  /*1070*/  ISETP.LT.U32.AND.EX P4, PT, R16, RZ, !P4, P0 ;  /* 0x000000ff1000720c */ /* 0x000fe20006781100 */
[----:B------:R-:W-:Y:S01]  /*1080*/  IMAD.SHL.U32 R15, R15, 0x2, RZ ;  /* 0x000000020f0f7824 */ /* 0x000fe200078e00ff */
[----:B------:R-:W-:Y:S02]  /*1090*/  LOP3.LUT R5, R5, 0xfffffffd, RZ, 0xc0, !PT ;  /* 0xfffffffd05057812 */ /* 0x000fe400078ec0ff */
[----:B------:R-:W-:-:S07]  /*10a0*/  SEL R16, RZ, 0x10, !P4 ;  /* 0x00000010ff107807 */ /* 0x000fce0006000000 */
[----:B------:R2:W-:Y:S01]  /*10b0*/  LDGSTS.E.BYPASS.128 [R15+0x12000], [R18.64], P1 ;  /* 0x12000000120f7fae */ /* 0x0005e20008901c54 */
[----:B------:R-:W-:-:S04]  /*10c0*/  LEA R20, P1, R60, UR10, 0x1 ;  /* 0x0000000a3c147c11 */ /* 0x000fc8000f8208ff */
[----:B------:R-:W-:Y:S02]  /*10d0*/  LEA.HI.X R21, R60, UR11, R82, 0x1, P1 ;  /* 0x0000000b3c157c11 */ /* 0x000fe400088f0c52 */
[----:B------:R-:W-:Y:S02]  /*10e0*/  PLOP3.LUT P1, PT, PT, PT, UP0, 0x80, 0x0 ;  /* 0x000000000000781c */ /* 0x000fe40003f2f008 */
[----:B------:R-:W-:Y:S02]  /*10f0*/  P2R R60, PR, RZ, 0x10 ;  /* 0x00000010ff3c7803 */ /* 0x000fe40000000000 */
[----:B------:R-:W-:Y:S02]  /*1100*/  SEL R16, R16, RZ, P1 ;  /* 0x000000ff10107207 */ /* 0x000fe40000800000 */
[----:B------:R-:W-:Y:S02]  /*1110*/  ISETP.GE.AND P4, PT, R103, UR16, PT ;  /* 0x0000001067007c0c */ /* 0x000fe4000bf86270 */
[----:B------:R-:W-:Y:S01]  /*1120*/  ISETP.NE.U32.AND P1, PT, R16, RZ, PT ;  /* 0x000000ff1000720c */ /* 0x000fe20003f25070 */
[----:B------:R-:W-:-:S05]  /*1130*/  IMAD.U32 R16, RZ, RZ, UR25 ;  /* 0x00000019ff107e24 */ /* 0x000fca000f8e00ff */
[----:B------:R-:W-:-:S04]  /*1140*/  ISETP.LT.U32.AND.EX P3, PT, R16, RZ, !P3, P0 ;  /* 0x000000ff1000720c */ /* 0x000fc80005f61100 */
[----:B------:R-:W-:-:S03]  /*1150*/  SEL R16, RZ, 0x10, !P3 ;  /* 0x00000010ff107807 */ /* 0x000fc60005800000 */
[----:B------:R3:W-:Y:S01]  /*1160*/  LDGSTS.E.BYPASS.128 [R22+0x12000], [R20.64], P1 ;  /* 0x1200000014167fae */ /* 0x0007e20008901c54 */
[----:B--2---:R-:W-:-:S04]  /*1170*/  LEA R18, P1, R61, UR10, 0x1 ;  /* 0x0000000a3d127c11 */ /* 0x004fc8000f8208ff */
[----:B------:R-:W-:Y:S02]  /*1180*/  LEA.HI.X R19, R61, UR11, R81, 0x1, P1 ;  /* 0x0000000b3d137c11 */ /* 0x000fe400088f0c51 */
[----:B------:R-:W-:Y:S02]  /*1190*/  PLOP3.LUT P1, PT, PT, PT, UP0, 0x80, 0x0 ;  /* 0x000000000000781c */ /* 0x000fe40003f2f008 */
[----:B------:R-:W-:Y:S02]  /*11a0*/  P2R R61, PR, RZ, 0x8 ;  /* 0x00000008ff3d7803 */ /* 0x000fe40000000000 */
[----:B------:R-:W-:Y:S02]  /*11b0*/  SEL R17, R16, RZ, P1 ;  /* 0x000000ff10117207 */ /* 0x000fe40000800000 */
[--C-:B------:R-:W-:Y:S02]  /*11c0*/  LOP3.LUT R16, R40, 0x38, R102.reuse, 0xf8, !PT ;  /* 0x0000003828107812 */ /* 0x100fe400078ef866 */
[----:B------:R-:W-:Y:S01]  /*11d0*/  ISETP.NE.U32.AND P1, PT, R17, RZ, PT ;  /* 0x000000ff1100720c */ /* 0x000fe20003f25070 */
[----:B------:R-:W-:Y:S01]  /*11e0*/  IMAD.U32 R17, RZ, RZ, UR25 ;  /* 0x00000019ff117e24 */ /* 0x000fe2000f8e00ff */
[----:B---3--:R-:W-:Y:S01]  /*11f0*/  LOP3.LUT R21, R42, 0x38, R102, 0xf8, !PT ;  /* 0x000000382a157812 */ /* 0x008fe200078ef866 */
[----:B------:R-:W-:Y:S01]  /*1200*/  IMAD.SHL.U32 R16, R16, 0x2, RZ ;  /* 0x0000000210107824 */ /* 0x000fe200078e00ff */
[----:B------:R-:W-:-:S02]  /*1210*/  P2R R20, PR, RZ, 0x1 ;  /* 0x00000001ff147803 */ /* 0x000fc40000000000 */
[----:B------:R-:W-:Y:S01]  /*1220*/  ISETP.NE.U32.AND P3, PT, R67, RZ, PT ;  /* 0x000000ff4300720c */ /* 0x000fe20003f65070 */
[----:B------:R-:W-:-:S06]  /*1230*/  IMAD.SHL.U32 R21, R21, 0x2, RZ ;  /* 0x0000000215157824 */ /* 0x000fcc00078e00ff */
[----:B------:R2:W-:Y:S01]  /*1240*/  LDGSTS.E.BYPASS.128 [R16+0x12000], [R18.64], P1 ;  /* 0x1200000012107fae */ /* 0x0005e20008901c54 */
[----:B------:R-:W-:-:S04]  /*1250*/  LEA R26, P1, R62, UR10, 0x1 ;  /* 0x0000000a3e1a7c11 */ /* 0x000fc8000f8208ff */
[----:B------:R-:W-:Y:S02]  /*1260*/  LEA.HI.X R27, R62, UR11, R80, 0x1, P1 ;  /* 0x0000000b3e1b7c11 */ /* 0x000fe400088f0c50 */
[----:B------:R-:W-:Y:S02]  /*1270*/  ISETP.LT.U32.AND.EX P1, PT, R17, RZ, !P5, P0 ;  /* 0x000000ff1100720c */ /* 0x000fe40006f21100 */
[----:B------:R-:W-:Y:S02]  /*1280*/  ISETP.GE.AND P5, PT, R104, UR16, PT ;  /* 0x0000001068007c0c */ /* 0x000fe4000bfa6270 */
[----:B------:R-:W-:Y:S02]  /*1290*/  SEL R17, RZ, 0x10, !P1 ;  /* 0x00000010ff117807 */ /* 0x000fe40004800000 */
[----:B--2---:R-:W-:Y:S02]  /*12a0*/  LOP3.LUT R18, R44, 0x38, R102, 0xf8, !PT ;  /* 0x000000382c127812 */ /* 0x004fe400078ef866 */
[----:B------:R-:W-:-:S02]  /*12b0*/  SEL R17, R17, RZ, P2 ;  /* 0x000000ff11117207 */ /* 0x000fc40001000000 */
[----:B------:R-:W-:Y:S01]  /*12c0*/  P2R R62, PR, RZ, 0x2 ;  /* 0x00000002ff3e7803 */ /* 0x000fe20000000000 */
[----:B------:R-:W-:Y:S01]  /*12d0*/  IMAD.SHL.U32 R18, R18, 0x2, RZ ;  /* 0x0000000212127824 */ /* 0x000fe200078e00ff */
[----:B------:R-:W-:Y:S01]  /*12e0*/  ISETP.NE.U32.AND P2, PT, R17, RZ, PT ;  /* 0x000000ff1100720c */ /* 0x000fe20003f45070 */
[----:B------:R-:W-:Y:S01]  /*12f0*/  IMAD.U32 R17, RZ, RZ, UR25 ;  /* 0x00000019ff117e24 */ /* 0x000fe2000f8e00ff */
[----:B------:R-:W-:-:S11]  /*1300*/  LOP3.LUT R80, R47, 0x38, R102, 0xf8, !PT ;  /* 0x000000382f507812 */ /* 0x000fd600078ef866 */
[----:B------:R2:W-:Y:S01]  /*1310*/  LDGSTS.E.BYPASS.128 [R21+0x12000], [R26.64], P2 ;  /* 0x120000001a157fae */ /* 0x0005e20009101c54 */
[----:B------:R-:W-:-:S04]  /*1320*/  IADD3 R86, P2, R47, R0, RZ ;  /* 0x000000002f567210 */ /* 0x000fc80007f5e0ff */
[----:B------:R-:W-:Y:S01]  /*1330*/  IADD3.X R88, R49, UR25, RZ, P2, !PT ;  /* 0x0000001931587c10 */ /* 0x000fe200097fe4ff */
[----:B------:R3:W-:Y:S01]  /*1340*/  STL [R1+0x1ac], R86 ;  /* 0x0001ac5601007387 */ /* 0x0007e20000100800 */
[----:B------:R-:W-:-:S03]  /*1350*/  LEA R30, P2, R63, UR10, 0x1 ;  /* 0x0000000a3f1e7c11 */ /* 0x000fc6000f8408ff */
[----:B------:R4:W-:Y:S01]  /*1360*/  STL [R1+0x1cc], R88 ;  /* 0x0001cc5801007387 */ /* 0x0009e20000100800 */
[----:B------:R-:W-:Y:S01]  /*1370*/  LEA.HI.X R31, R63, UR11, R79, 0x1, P2 ;  /* 0x0000000b3f1f7c11 */ /* 0x000fe200090f0c4f */
[----:B------:R-:W-:Y:S01]  /*1380*/  IMAD.SHL.U32 R79, R80, 0x2, RZ ;  /* 0x00000002504f7824 */ /* 0x000fe200078e00ff */
[----:B------:R-:W-:Y:S02]  /*1390*/  ISETP.LT.U32.AND.EX P2, PT, R17, RZ, !P5, P0 ;  /* 0x000000ff1100720c */ /* 0x000fe40006f41100 */
[----:B------:R-:W-:Y:S02]  /*13a0*/  PLOP3.LUT P5, PT, PT, PT, UP0, 0x80, 0x0 ;  /* 0x000000000000781c */ /* 0x000fe40003faf008 */
[----:B------:R-:W-:Y:S02]  /*13b0*/  SEL R17, RZ, 0x10, !P2 ;  /* 0x00000010ff117807 */ /* 0x000fe40005000000 */
[----:B------:R-:W-:Y:S02]  /*13c0*/  P2R R63, PR, RZ, 0x4 ;  /* 0x00000004ff3f7803 */ /* 0x000fe40000000000 */
[----:B------:R-:W-:-:S02]  /*13d0*/  SEL R17, R17, RZ, P5 ;  /* 0x000000ff11117207 */ /* 0x000fc40002800000 */
[----:B------:R-:W-:Y:S02]  /*13e0*/  ISETP.NE.U32.AND P2, PT, R65, RZ, PT ;  /* 0x000000ff4100720c */ /* 0x000fe40003f45070 */
[----:B------:R-:W-:Y:S01]  /*13f0*/  ISETP.NE.U32.AND P5, PT, R17, RZ, PT ;  /* 0x000000ff1100720c */ /* 0x000fe20003fa5070 */
[----:B------:R-:W-:Y:S01]  /*1400*/  IMAD.U32 R17, RZ, RZ, UR25 ;  /* 0x00000019ff117e24 */ /* 0x000fe2000f8e00ff */
[----:B------:R-:W-:-:S04]  /*1410*/  SHF.L.U64.HI R80, R80, 0x1, R49 ;  /* 0x0000000150507819 */ /* 0x000fc80000010231 */
[----:B------:R-:W-:Y:S02]  /*1420*/  ISETP.LT.U32.AND.EX P1, PT, R17, RZ, !P4, P0 ;  /* 0x000000ff1100720c */ /* 0x000fe40006721100 */
[----:B------:R-:W-:Y:S02]  /*1430*/  ISETP.NE.U32.AND P4, PT, R58, RZ, PT ;  /* 0x000000ff3a00720c */ /* 0x000fe40003f85070 */
[----:B------:R-:W-:Y:S02]  /*1440*/  SEL R17, RZ, 0x10, !P1 ;  /* 0x00000010ff117807 */ /* 0x000fe40004800000 */
[----:B------:R-:W-:Y:S01]  /*1450*/  ISETP.NE.U32.AND P0, PT, R59, RZ, PT ;  /* 0x000000ff3b00720c */ /* 0x000fe20003f05070 */
[----:B------:R1:W-:Y:S01]  /*1460*/  LDGSTS.E.BYPASS.128 [R18+0x12000], [R30.64], P5 ;  /* 0x120000001e127fae */ /* 0x0003e2000a901c54 */
[----:B------:R-:W-:-:S04]  /*1470*/  IADD3 R100, P5, R29, R0, RZ ;  /* 0x000000001d647210 */ /* 0x000fc80007fbe0ff */
[----:B------:R-:W-:Y:S01]  /*1480*/  IADD3.X R101, R28, UR25, RZ, P5, !PT ;  /* 0x000000191c657c10 */ /* 0x000fe2000affe4ff */
[----:B------:R-:W-:Y:S01]  /*1490*/  STL [R1+0x108], R100 ;  /* 0x0001086401007387 */ /* 0x000fe20000100800 */
[C---:B------:R-:W-:Y:S02]  /*14a0*/  LEA R36, P5, R76.reuse, UR10, 0x1 ;  /* 0x0000000a4c247c11 */ /* 0x040fe4000f8a08ff */
[----:B------:R-:W-:Y:S01]  /*14b0*/  @P1 LOP3.LUT R5, R5, 0x2, RZ, 0xfc, !PT ;  /* 0x0000000205051812 */ /* 0x000fe200078efcff */
[----:B------:R-:W-:Y:S01]  /*14c0*/  STL [R1+0x12c], R101 ;  /* 0x00012c6501007387 */ /* 0x000fe20000100800 */
[----:B------:R-:W-:Y:S02]  /*14d0*/  LEA.HI.X R37, R76, UR11, R77, 0x1, P5 ;  /* 0x0000000b4c257c11 */ /* 0x000fe4000a8f0c4d */
[----:B------:R-:W-:Y:S02]  /*14e0*/  PLOP3.LUT P5, PT, PT, PT, UP0, 0x80, 0x0 ;  /* 0x000000000000781c */ /* 0x000fe40003faf008 */
[----:B------:R-:W-:-:S02]  /*14f0*/  ISETP.NE.U32.AND P1, PT, R66, RZ, PT ;  /* 0x000000ff4200720c */ /* 0x000fc40003f25070 */
[----:B------:R-:W-:Y:S02]  /*1500*/  SEL R19, R17, RZ, P5 ;  /* 0x000000ff11137207 */ /* 0x000fe40002800000 */
[----:B------:R-:W-:Y:S02]  /*1510*/  LOP3.LUT R17, R46, 0x38, R102, 0xf8, !PT ;  /* 0x000000382e117812 */ /* 0x000fe400078ef866 */
[----:B------:R-:W-:Y:S02]  /*1520*/  ISETP.NE.U32.AND P5, PT, R19, RZ, PT ;  /* 0x000000ff1300720c */ /* 0x000fe40003fa5070 */
[----:B------:R-:W-:Y:S01]  /*1530*/  P2R R19, PR, RZ, 0x1 ;  /* 0x00000001ff137803 */ /* 0x000fe20000000000 */
[----:B------:R-:W-:Y:S01]  /*1540*/  IMAD.SHL.U32 R17, R17, 0x2, RZ ;  /* 0x0000000211117824 */ /* 0x000fe200078e00ff */
[----:B------:R-:W-:-:S09]  /*1550*/  LOP3.LUT R5, R5, 0x7fffffff, RZ, 0xc0, !PT ;  /* 0x7fffffff05057812 */ /* 0x000fd200078ec0ff */
[----:B------:R3:W-:Y:S01]  /*1560*/  LDGSTS.E.BYPASS.128 [R17+0x12000], [R36.64], P5 ;  /* 0x1200000024117fae */ /* 0x0007e2000a901c54 */
[----:B--2---:R-:W-:Y:S02]  /*1570*/  IADD3 R26, P5, R54, UR12, RZ ;  /* 0x0000000c361a7c10 */ /* 0x004fe4000ffbe0ff */
[----:B------:R-:W-:Y:S01]  /*1580*/  LOP3.LUT R54, R12, 0x40, RZ, 0xfc, !PT ;  /* 0x000000400c367812 */ /* 0x000fe200078efcff */
[----:B------:R-:W0:Y:S01]  /*1590*/  LDGDEPBAR ;  /* 0x00000000000079af */ /* 0x000e220000000000 */
[----:B------:R-:W-:Y:S02]  /*15a0*/  IADD3.X R27, R75, UR13, RZ, P5, !PT ;  /* 0x0000000d4b1b7c10 */ /* 0x000fe4000affe4ff */
[----:B-1----:R-:W-:Y:S01]  /*15b0*/  IADD3 R30, P5, R53, UR12, RZ ;  /* 0x0000000c351e7c10 */ /* 0x002fe2000ffbe0ff */
[----:B------:R-:W-:Y:S01]  /*15c0*/  IMAD.SHL.U32 R91, R54, 0x800, RZ ;  /* 0x00000800365b7824 */ /* 0x000fe200078e00ff */
[----:B------:R-:W-:Y:S01]  /*15d0*/  LOP3.LUT R53, R11, 0x40, RZ, 0xfc, !PT ;  /* 0x000000400b357812 */ /* 0x000fe200078efcff */
[----:B------:R1:W-:Y:S01]  /*15e0*/  LDGSTS.E.BYPASS.128 [R2+0xc000], [R26.64], P4 ;  /* 0x0c0000001a027fae */ /* 0x0003e2000a101c54 */
[----:B------:R-:W-:-:S02]  /*15f0*/  IADD3.X R31, R74, UR13, RZ, P5, !PT ;  /* 0x0000000d4a1f7c10 */ /* 0x000fc4000affe4ff */
[----:B------:R-:W-:Y:S01]  /*1600*/  IADD3 R32, P5, R52, UR12, RZ ;  /* 0x0000000c34207c10 */ /* 0x000fe2000ffbe0ff */
[----:B------:R-:W-:Y:S01]  /*1610*/  IMAD.SHL.U32 R95, R53, 0x800, RZ ;  /* 0x00000800355f7824 */ /* 0x000fe200078e00ff */
[----:B------:R-:W-:Y:S01]  /*1620*/  ISETP.NE.U32.AND P4, PT, R68, RZ, PT ;  /* 0x000000ff4400720c */ /* 0x000fe20003f85070 */
[----:B------:R2:W-:Y:S01]  /*1630*/  LDGSTS.E.BYPASS.128 [R3+0xc000], [R30.64], P0 ;  /* 0x0c0000001e037fae */ /* 0x0005e20008101c54 */
[----:B------:R-:W-:Y:S02]  /*1640*/  IADD3.X R33, R73, UR13, RZ, P5, !PT ;  /* 0x0000000d49217c10 */ /* 0x000fe4000affe4ff */
[----:B------:R-:W-:Y:S02]  /*1650*/  IADD3 R34, P5, R50, UR12, RZ ;  /* 0x0000000c32227c10 */ /* 0x000fe4000ffbe0ff */
[----:B------:R-:W-:Y:S02]  /*1660*/  ISETP.NE.U32.AND P0, PT, R58, RZ, PT ;  /* 0x000000ff3a00720c */ /* 0x000fe40003f05070 */
[----:B------:R-:W-:-:S02]  /*1670*/  IADD3.X R35, R51, UR13, RZ, P5, !PT ;  /* 0x0000000d33237c10 */ /* 0x000fc4000affe4ff */
[----:B---3--:R-:W-:Y:S02]  /*1680*/  IADD3 R36, P5, R45, UR12, RZ ;  /* 0x0000000c2d247c10 */ /* 0x008fe4000ffbe0ff */
[----:B------:R-:W-:Y:S02]  /*1690*/  LOP3.LUT R50, R25, 0x40, RZ, 0xfc, !PT ;  /* 0x0000004019327812 */ /* 0x000fe400078efcff */
[----:B------:R-:W-:Y:S02]  /*16a0*/  IADD3.X R37, R72, UR13, RZ, P5, !PT ;  /* 0x0000000d48257c10 */ /* 0x000fe4000affe4ff */
[----:B------:R-:W-:Y:S02]  /*16b0*/  IADD3 R38, P5, R39, UR12, RZ ;  /* 0x0000000c27267c10 */ /* 0x000fe4000ffbe0ff */
[----:B------:R-:W-:Y:S02]  /*16c0*/  SHF.L.U64.HI R45, R50, 0xb, RZ ;  /* 0x0000000b322d7819 */ /* 0x000fe400000102ff */
[----:B------:R-:W-:-:S02]  /*16d0*/  IADD3.X R39, R71, UR13, RZ, P5, !PT ;  /* 0x0000000d47277c10 */ /* 0x000fc4000affe4ff */
[----:B------:R-:W-:Y:S02]  /*16e0*/  IADD3 R40, P5, R41, UR12, RZ ;  /* 0x0000000c29287c10 */ /* 0x000fe4000ffbe0ff */
[--C-:B------:R-:W-:Y:S02]  /*16f0*/  LOP3.LUT R76, R95, 0x38, R102.reuse, 0xf8, !PT ;  /* 0x000000385f4c7812 */ /* 0x100fe400078ef866 */
[----:B------:R-:W-:Y:S02]  /*1700*/  IADD3.X R41, R70, UR13, RZ, P5, !PT ;  /* 0x0000000d46297c10 */ /* 0x000fe4000affe4ff */
[----:B------:R-:W-:Y:S01]  /*1710*/  IADD3 R42, P5, R43, UR12, RZ ;  /* 0x0000000c2b2a7c10 */ /* 0x000fe2000ffbe0ff */
[----:B------:R-:W-:Y:S01]  /*1720*/  IMAD.SHL.U32 R75, R76, 0x2, RZ ;  /* 0x000000024c4b7824 */ /* 0x000fe200078e00ff */
[----:B------:R-:W-:Y:S02]  /*1730*/  LOP3.LUT R74, R91, 0x38, R102, 0xf8, !PT ;  /* 0x000000385b4a7812 */ /* 0x000fe400078ef866 */
[----:B------:R-:W-:-:S02]  /*1740*/  IADD3.X R43, R69, UR13, RZ, P5, !PT ;  /* 0x0000000d452b7c10 */ /* 0x000fc4000affe4ff */
[----:B------:R-:W-:Y:S01]  /*1750*/  ISETP.NE.U32.AND P5, PT, R64, RZ, PT ;  /* 0x000000ff4000720c */ /* 0x000fe20003fa5070 */
[----:B------:R-:W-:Y:S01]  /*1760*/  IMAD.SHL.U32 R73, R74, 0x2, RZ ;  /* 0x000000024a497824 */ /* 0x000fe200078e00ff */
[----:B------:R-:W-:Y:S02]  /*1770*/  LOP3.LUT R51, R105, 0x40, RZ, 0xfc, !PT ;  /* 0x0000004069337812 */ /* 0x000fe400078efcff */
[----:B------:R-:W-:Y:S02]  /*1780*/  SHF.L.U64.HI R97, R53, 0xb, RZ ;  /* 0x0000000b35617819 */ /* 0x000fe400000102ff */
[--C-:B------:R-:W-:Y:S01]  /*1790*/  LOP3.LUT R72, R87, 0x38, R102.reuse, 0xf8, !PT ;  /* 0x0000003857487812 */ /* 0x100fe200078ef866 */
[----:B------:R-:W-:Y:S01]  /*17a0*/  IMAD.SHL.U32 R83, R51, 0x800, RZ ;  /* 0x0000080033537824 */ /* 0x000fe200078e00ff */
[----:B------:R-:W-:Y:S02]  /*17b0*/  SHF.L.U64.HI R76, R76, 0x1, R97 ;  /* 0x000000014c4c7819 */ /* 0x000fe40000010261 */
[----:B------:R-:W-:Y:S01]  /*17c0*/  SHF.L.U64.HI R93, R54, 0xb, RZ ;  /* 0x0000000b365d7819 */ /* 0x000fe200000102ff */
[----:B------:R-:W-:Y:S01]  /*17d0*/  IMAD.SHL.U32 R71, R72, 0x2, RZ ;  /* 0x0000000248477824 */ /* 0x000fe200078e00ff */
[----:B------:R-:W-:Y:S01]  /*17e0*/  LOP3.LUT R70, R83, 0x38, R102, 0xf8, !PT ;  /* 0x0000003853467812 */ /* 0x000fe200078ef866 */
[----:B------:R3:W-:Y:S01]  /*17f0*/  LDGSTS.E.BYPASS.128 [R4+0xc000], [R32.64], P5 ;  /* 0x0c00000020047fae */ /* 0x0007e2000a901c54 */
[----:B------:R-:W-:-:S02]  /*1800*/  SHF.L.U64.HI R74, R74, 0x1, R93 ;  /* 0x000000014a4a7819 */ /* 0x000fc4000001025d */
[----:B------:R-:W-:Y:S01]  /*1810*/  SHF.L.U64.HI R72, R72, 0x1, R89 ;  /* 0x0000000148487819 */ /* 0x000fe20000010259 */
[----:B------:R1:W-:Y:S01]  /*1820*/  LDGSTS.E.BYPASS.128 [R6+0xc000], [R34.64], P2 ;  /* 0x0c00000022067fae */ /* 0x0003e20009101c54 */
[C---:B------:R-:W-:Y:S01]  /*1830*/  IMAD.SHL.U32 R68, R70.reuse, 0x2, RZ ;  /* 0x0000000246447824 */ /* 0x040fe200078e00ff */
[----:B------:R-:W-:Y:S02]  /*1840*/  SHF.L.U64.HI R85, R51, 0xb, RZ ;  /* 0x0000000b33557819 */ /* 0x000fe400000102ff */
[----:B------:R1:W-:Y:S02]  /*1850*/  LDGSTS.E.BYPASS.128 [R7+0xc000], [R36.64], P1 ;  /* 0x0c00000024077fae */ /* 0x0003e40008901c54 */
[----:B------:R-:W-:Y:S02]  /*1860*/  SHF.L.U64.HI R70, R70, 0x1, R85 ;  /* 0x0000000146467819 */ /* 0x000fe40000010255 */
[----:B------:R1:W-:Y:S04]  /*1870*/  LDGSTS.E.BYPASS.128 [R8+0xc000], [R38.64], P3 ;  /* 0x0c00000026087fae */ /* 0x0003e80009901c54 */
[----:B------:R1:W-:Y:S04]  /*1880*/  LDGSTS.E.BYPASS.128 [R9+0xc000], [R40.64], P4 ;  /* 0x0c00000028097fae */ /* 0x0003e8000a101c54 */
[----:B------:R1:W-:Y:S04]  /*1890*/  LDGSTS.E.BYPASS.128 [R10+0xc000], [R42.64], P6 ;  /* 0x0c0000002a0a7fae */ /* 0x0003e8000b101c54 */
[----:B------:R-:W0:Y:S04]  /*18a0*/  LDGDEPBAR ;  /* 0x00000000000079af */ /* 0x000e280000000000 */
[----:B------:R1:W-:Y:S01]  /*18b0*/  LDGSTS.E.BYPASS.128 [R2+0x18000], [R26.64+0x80], P0 ;  /* 0x180000801a027fae */ /* 0x0003e20008101c54 */
[----:B------:R-:W-:Y:S01]  /*18c0*/  ISETP.NE.AND P0, PT, R19, RZ, PT ;  /* 0x000000ff1300720c */ /* 0x000fe20003f05270 */
[----:B------:R-:W-:-:S05]  /*18d0*/  IMAD.SHL.U32 R19, R50, 0x800, RZ ;  /* 0x0000080032137824 */ /* 0x000fca00078e00ff */
[----:B------:R-:W-:-:S05]  /*18e0*/  LOP3.LUT R78, R19, 0x38, R102, 0xf8, !PT ;  /* 0x00000038134e7812 */ /* 0x000fca00078ef866 */
[C---:B------:R-:W-:Y:S01]  /*18f0*/  IMAD.SHL.U32 R77, R78.reuse, 0x2, RZ ;  /* 0x000000024e4d7824 */ /* 0x040fe200078e00ff */
[----:B------:R-:W-:Y:S01]  /*1900*/  SHF.L.U64.HI R78, R78, 0x1, R45 ;  /* 0x000000014e4e7819 */ /* 0x000fe2000001022d */
[----:B------:R2:W-:Y:S01]  /*1910*/  LDGSTS.E.BYPASS.128 [R3+0x18000], [R30.64+0x80], P0 ;  /* 0x180000801e037fae */ /* 0x0005e20008101c54 */
[----:B------:R-:W-:Y:S02]  /*1920*/  ISETP.NE.AND P0, PT, R20, RZ, PT ;  /* 0x000000ff1400720c */ /* 0x000fe40003f05270 */
[----:B------:R-:W-:Y:S01]  /*1930*/  LOP3.LUT R20, R103, 0x40, RZ, 0xfc, !PT ;  /* 0x0000004067147812 */ /* 0x000fe200078efcff */
[----:B------:R3:W-:Y:S01]  /*1940*/  LDGSTS.E.BYPASS.128 [R4+0x18000], [R32.64+0x80], P5 ;  /* 0x1800008020047fae */ /* 0x0007e2000a901c54 */
[----:B------:R-:W-:Y:S02]  /*1950*/  IADD3 R56, P5, R19, R0, RZ ;  /* 0x0000000013387210 */ /* 0x000fe40007fbe0ff */
[----:B------:R-:W-:Y:S01]  /*1960*/  LOP3.LUT R19, R104, 0x40, RZ, 0xfc, !PT ;  /* 0x0000004068137812 */ /* 0x000fe200078efcff */
[----:B------:R3:W-:Y:S01]  /*1970*/  LDGSTS.E.BYPASS.128 [R6+0x18000], [R34.64+0x80], P2 ;  /* 0x1800008022067fae */ /* 0x0007e20009101c54 */
[----:B------:R-:W-:Y:S01]  /*1980*/  IADD3.X R57, R45, UR25, RZ, P5, !PT ;  /* 0x000000192d397c10 */ /* 0x000fe2000affe4ff */
[----:B------:R-:W-:Y:S01]  /*1990*/  IMAD.SHL.U32 R69, R20, 0x800, RZ ;  /* 0x0000080014457824 */ /* 0x000fe200078e00ff */
[----:B-1----:R-:W-:Y:S01]  /*19a0*/  IADD3 R26, P5, R79, UR8, RZ ;  /* 0x000000084f1a7c10 */ /* 0x002fe2000ffbe0ff */
[----:B------:R1:W-:Y:S01]  /*19b0*/  LDGSTS.E.BYPASS.128 [R7+0x18000], [R36.64+0x80], P1 ;  /* 0x1800008024077fae */ /* 0x0003e20008901c54 */
[C---:B------:R-:W-:Y:S01]  /*19c0*/  IMAD.SHL.U32 R81, R19.reuse, 0x800, RZ ;  /* 0x0000080013517824 */ /* 0x040fe200078e00ff */
[----:B------:R-:W-:-:S02]  /*19d0*/  SHF.L.U64.HI R84, R19, 0xb, RZ ;  /* 0x0000000b13547819 */ /* 0x000fc400000102ff */
[----:B------:R-:W-:Y:S01]  /*19e0*/  IADD3.X R27, R80, UR9, RZ, P5, !PT ;  /* 0x00000009501b7c10 */ /* 0x000fe2000affe4ff */
[----:B------:R1:W-:Y:S01]  /*19f0*/  LDGSTS.E.BYPASS.128 [R8+0x18000], [R38.64+0x80], P3 ;  /* 0x1800008026087fae */ /* 0x0003e20009901c54 */
[----:B--2---:R-:W-:Y:S02]  /*1a00*/  IADD3 R30, P5, R77, UR8, RZ ;  /* 0x000000084d1e7c10 */ /* 0x004fe4000ffbe0ff */
[--C-:B------:R-:W-:Y:S01]  /*1a10*/  LOP3.LUT R67, R81, 0x38, R102.reuse, 0xf8, !PT ;  /* 0x0000003851437812 */ /* 0x100fe200078ef866 */
[----:B------:R2:W-:Y:S01]  /*1a20*/  LDGSTS.E.BYPASS.128 [R9+0x18000], [R40.64+0x80], P4 ;  /* 0x1800008028097fae */ /* 0x0005e2000a101c54 */
[----:B------:R-:W-:Y:S02]  /*1a30*/  IADD3.X R31, R78, UR9, RZ, P5, !PT ;  /* 0x000000094e1f7c10 */ /* 0x000fe4000affe4ff */
[----:B---3--:R-:W-:Y:S01]  /*1a40*/  IADD3 R34, P5, R75, UR8, RZ ;  /* 0x000000084b227c10 */ /* 0x008fe2000ffbe0ff */
[----:B------:R3:W-:Y:S01]  /*1a50*/  LDGSTS.E.BYPASS.128 [R10+0x18000], [R42.64+0x80], P6 ;  /* 0x180000802a0a7fae */ /* 0x0007e2000b101c54 */
[----:B------:R-:W-:Y:S01]  /*1a60*/  IMAD.SHL.U32 R66, R67, 0x2, RZ ;  /* 0x0000000243427824 */ /* 0x000fe200078e00ff */
[----:B------:R-:W-:-:S02]  /*1a70*/  LOP3.LUT R65, R69, 0x38, R102, 0xf8, !PT ;  /* 0x0000003845417812 */ /* 0x000fc400078ef866 */
[----:B------:R-:W-:Y:S01]  /*1a80*/  IADD3.X R35, R76, UR9, RZ, P5, !PT ;  /* 0x000000094c237c10 */ /* 0x000fe2000affe4ff */
[----:B------:R1:W-:Y:S01]  /*1a90*/  STL [R1+0x1b0], R56 ;  /* 0x0001b03801007387 */ /* 0x0003e20000100800 */
[----:B------:R-:W-:Y:S01]  /*1aa0*/  SHF.L.U64.HI R67, R67, 0x1, R84 ;  /* 0x0000000143437819 */ /* 0x000fe20000010254 */
[----:B------:R-:W-:Y:S01]  /*1ab0*/  IMAD.SHL.U32 R64, R65, 0x2, RZ ;  /* 0x0000000241407824 */ /* 0x000fe200078e00ff */
[----:B------:R-:W-:Y:S01]  /*1ac0*/  SHF.L.U64.HI R82, R20, 0xb, RZ ;  /* 0x0000000b14527819 */ /* 0x000fe200000102ff */
[----:B------:R1:W-:Y:S01]  /*1ad0*/  STL [R1+0x1d0], R57 ;  /* 0x0001d03901007387 */ /* 0x0003e20000100800 */
[----:B---3--:R-:W-:-:S03]  /*1ae0*/  IADD3 R42, P5, R73, UR8, RZ ;  /* 0x00000008492a7c10 */ /* 0x008fc6000ffbe0ff */
[----:B------:R-:W0:Y:S01]  /*1af0*/  LDGDEPBAR ;  /* 0x00000000000079af */ /* 0x000e220000000000 */
[----:B------:R-:W-:Y:S02]  /*1b00*/  SHF.L.U64.HI R65, R65, 0x1, R82 ;  /* 0x0000000141417819 */ /* 0x000fe40000010252 */
[----:B------:R-:W-:Y:S02]  /*1b10*/  IADD3.X R43, R74, UR9, RZ, P5, !PT ;  /* 0x000000094a2b7c10 */ /* 0x000fe4000affe4ff */
[----:B--2---:R-:W-:-:S04]  /*1b20*/  IADD3 R40, P5, R71, UR8, RZ ;  /* 0x0000000847287c10 */ /* 0x004fc8000ffbe0ff */
[----:B------:R-:W-:Y:S02]  /*1b30*/  IADD3.X R41, R72, UR9, RZ, P5, !PT ;  /* 0x0000000948297c10 */ /* 0x000fe4000affe4ff */
[----:B-1----:R-:W-:-:S04]  /*1b40*/  IADD3 R38, P5, R68, UR8, RZ ;  /* 0x0000000844267c10 */ /* 0x002fc8000ffbe0ff */
[----:B------:R-:W-:Y:S02]  /*1b50*/  IADD3.X R39, R70, UR9, RZ, P5, !PT ;  /* 0x0000000946277c10 */ /* 0x000fe4000affe4ff */
[----:B------:R-:W-:-:S04]  /*1b60*/  IADD3 R36, P5, R66, UR8, RZ ;  /* 0x0000000842247c10 */ /* 0x000fc8000ffbe0ff */
[----:B------:R-:W-:Y:S02]  /*1b70*/  IADD3.X R37, R67, UR9, RZ, P5, !PT ;  /* 0x0000000943257c10 */ /* 0x000fe4000affe4ff */
[----:B------:R-:W-:-:S04]  /*1b80*/  IADD3 R46, P5, R64, UR8, RZ ;  /* 0x00000008402e7c10 */ /* 0x000fc8000ffbe0ff */
[----:B------:R-:W-:Y:S02]  /*1b90*/  IADD3.X R47, R65, UR9, RZ, P5, !PT ;  /* 0x00000009412f7c10 */ /* 0x000fe4000affe4ff */
[----:B------:R-:W-:-:S04]  /*1ba0*/  LEA R44, P5, R86, UR10, 0x1 ;  /* 0x0000000a562c7c11 */ /* 0x000fc8000f8a08ff */
[----:B------:R-:W-:Y:S02]  /*1bb0*/  LEA.HI.X R45, R86, UR11, R88, 0x1, P5 ;  /* 0x0000000b562d7c11 */ /* 0x000fe4000a8f0c58 */
[C---:B------:R-:W-:Y:S02]  /*1bc0*/  LEA R32, P5, R56.reuse, UR10, 0x1 ;  /* 0x0000000a38207c11 */ /* 0x040fe4000f8a08ff */
[----:B------:R-:W-:Y:S02]  /*1bd0*/  P2R R86, PR, RZ, 0x1 ;  /* 0x00000001ff567803 */ /* 0x000fe40000000000 */
[----:B------:R-:W-:Y:S02]  /*1be0*/  LEA.HI.X R33, R56, UR11, R57, 0x1, P5 ;  /* 0x0000000b38217c11 */ /* 0x000fe4000a8f0c39 */
[----:B------:R-:W-:-:S04]  /*1bf0*/  ISETP.GE.U32.AND P5, PT, R24, UR16, PT ;  /* 0x0000001018007c0c */ /* 0x000fc8000bfa6070 */
[----:B------:R-:W-:Y:S02]  /*1c00*/  ISETP.GE.AND.EX P6, PT, RZ, UR19, PT, P5 ;  /* 0x00000013ff007c0c */ /* 0x000fe4000bfc6350 */
[----:B------:R-:W-:Y:S02]  /*1c10*/  PLOP3.LUT P5, PT, PT, PT, UP1, 0x80, 0x0 ;  /* 0x000000000000781c */ /* 0x000fe40003faf018 */
[----:B------:R-:W-:-:S04]  /*1c20*/  SEL R24, RZ, 0x10, P6 ;  /* 0x00000010ff187807 */ /* 0x000fc80003000000 */
[----:B------:R-:W-:Y:S02]  /*1c30*/  SEL R49, R24, RZ, P5 ;  /* 0x000000ff18317207 */ /* 0x000fe40002800000 */
[----:B------:R-:W-:Y:S01]  /*1c40*/  ISETP.GE.U32.AND P5, PT, R50, UR16, PT ;  /* 0x0000001032007c0c */ /* 0x000fe2000bfa6070 */
[----:B------:R-:W-:-:S03]  /*1c50*/  IMAD.U32 R50, RZ, RZ, UR4 ;  /* 0x00000004ff327e24 */ /* 0x000fc6000f8e00ff */
[----:B------:R-:W-:Y:S02]  /*1c60*/  ISETP.GE.AND.EX P1, PT, RZ, UR19, PT, P5 ;  /* 0x00000013ff007c0c */ /* 0x000fe4000bf26350 */
[----:B------:R-:W-:Y:S02]  /*1c70*/  PLOP3.LUT P5, PT, PT, PT, UP1, 0x80, 0x0 ;  /* 0x000000000000781c */ /* 0x000fe40003faf018 */
[----:B------:R-:W-:Y:S02]  /*1c80*/  SEL R24, RZ, 0x10, P1 ;  /* 0x00000010ff187807 */ /* 0x000fe40000800000 */
[----:B----4-:R-:W-:Y:S02]  /*1c90*/  P2R R88, PR, RZ, 0x2 ;  /* 0x00000002ff587803 */ /* 0x010fe40000000000 */
[----:B------:R-:W-:Y:S02]  /*1ca0*/  SEL R52, R24, RZ, P5 ;  /* 0x000000ff18347207 */ /* 0x000fe40002800000 */
[----:B------:R-:W-:-:S04]  /*1cb0*/  ISETP.GE.U32.AND P5, PT, R53, UR16, PT ;  /* 0x0000001035007c0c */ /* 0x000fc8000bfa6070 */
[----:B------:R-:W-:Y:S02]  /*1cc0*/  ISETP.GE.AND.EX P1, PT, RZ, UR19, PT, P5 ;  /* 0x00000013ff007c0c */ /* 0x000fe4000bf26350 */
[----:B------:R-:W-:Y:S02]  /*1cd0*/  PLOP3.LUT P5, PT, PT, PT, UP1, 0x80, 0x0 ;  /* 0x000000000000781c */ /* 0x000fe40003faf018 */
[----:B------:R-:W-:Y:S02]  /*1ce0*/  SEL R24, RZ, 0x10, P1 ;  /* 0x00000010ff187807 */ /* 0x000fe40000800000 */
[----:B------:R-:W-:Y:S02]  /*1cf0*/  P2R R90, PR, RZ, 0x2 ;  /* 0x00000002ff5a7803 */ /* 0x000fe40000000000 */
        /* <DEDUP_REMOVED lines=13> */
[----:B------:R-:W-:Y:S01]  /*1dd0*/  ISETP.GE.U32.AND P5, PT, R51, UR16, PT ;  /* 0x0000001033007c0c */ /* 0x000fe2000bfa6070 */
[----:B------:R-:W-:-:S03]  /*1de0*/  IMAD.U32 R51, RZ, RZ, UR5 ;  /* 0x00000005ff337e24 */ /* 0x000fc6000f8e00ff */
        /* <DEDUP_REMOVED lines=16> */
[----:B------:R-:W-:Y:S01]  /*1ef0*/  SEL R58, R24, RZ, P5 ;  /* 0x000000ff183a7207 */ /* 0x000fe20002800000 */
[----:B------:R-:W-:Y:S01]  /*1f00*/  IMAD.U32 R24, RZ, RZ, UR25 ;  /* 0x00000019ff187e24 */ /* 0x000fe2000f8e00ff */
[----:B------:R-:W-:-:S04]  /*1f10*/  PLOP3.LUT P5, PT, PT, PT, UP1, 0x80, 0x0 ;  /* 0x000000000000781c */ /* 0x000fc80003faf018 */
[----:B------:R-:W-:Y:S02]  /*1f20*/  ISETP.LT.U32.AND.EX P1, PT, R24, RZ, !P6, P0 ;  /* 0x000000ff1800720c */ /* 0x000fe40007721100 */
[----:B------:R-:W-:Y:S02]  /*1f30*/  ISETP.NE.U32.AND P0, PT, R49, RZ, PT ;  /* 0x000000ff3100720c */ /* 0x000fe40003f05070 */
[----:B------:R-:W-:-:S04]  /*1f40*/  SEL R24, RZ, 0x10, !P1 ;  /* 0x00000010ff187807 */ /* 0x000fc80004800000 */
[----:B------:R-:W-:Y:S02]  /*1f50*/  SEL R59, R24, RZ, P5 ;  /* 0x000000ff183b7207 */ /* 0x000fe40002800000 */
[----:B------:R1:W2:Y:S01]  /*1f60*/  LDG.E R24, [R50.64] ;  /* 0x0000001432187981 */ /* 0x0002a2000c1e1900 */
[----:B------:R-:W-:Y:S02]  /*1f70*/  ISETP.NE.U32.AND P4, PT, R53, RZ, PT ;  /* 0x000000ff3500720c */ /* 0x000fe40003f85070 */
[----:B------:R-:W-:Y:S01]  /*1f80*/  ISETP.NE.U32.AND P3, PT, R54, RZ, PT ;  /* 0x000000ff3600720c */ /* 0x000fe20003f65070 */
[----:B------:R-:W-:Y:S06]  /*1f90*/  BAR.SYNC 0x0 ;  /* 0x0000000000007b1d */ /* 0x000fec0000000000 */
[----:B------:R-:W-:Y:S01]  /*1fa0*/  @!PT LDS RZ, [RZ] ;  /* 0x00000000fffff984 */ /* 0x000fe20000000800 */
[----:B------:R-:W-:Y:S01]  /*1fb0*/  @!PT LDS RZ, [RZ] ;  /* 0x00000000fffff984 */ /* 0x000fe20000000800 */
[----:B------:R-:W-:Y:S01]  /*1fc0*/  @!PT LDS RZ, [RZ] ;  /* 0x00000000fffff984 */ /* 0x000fe20000000800 */
[----:B------:R3:W-:Y:S01]  /*1fd0*/  LDGSTS.E.BYPASS.128 [R2+0x2000], [R26.64], P0 ;  /* 0x020000001a027fae */ /* 0x0007e20008101c54 */
[----:B------:R-:W-:-:S02]  /*1fe0*/  ISETP.NE.U32.AND P0, PT, R52, RZ, PT ;  /* 0x000000ff3400720c */ /* 0x000fc40003f05070 */
[----:B------:R-:W-:Y:S02]  /*1ff0*/  @P1 LOP3.LUT R5, R5, 0x80000000, RZ, 0xfc, !PT ;  /* 0x8000000005051812 */ /* 0x000fe400078efcff */
[----:B------:R-:W-:Y:S02]  /*2000*/  ISETP.NE.U32.AND P2, PT, R55, RZ, PT ;  /* 0x000000ff3700720c */ /* 0x000fe40003f45070 */
[----:B------:R-:W-:Y:S02]  /*2010*/  ISETP.NE.U32.AND P1, PT, R56, RZ, PT ;  /* 0x000000ff3800720c */ /* 0x000fe40003f25070 */
[----:B------:R-:W-:Y:S02]  /*2020*/  ISETP.NE.U32.AND P6, PT, R57, RZ, PT ;  /* 0x000000ff3900720c */ /* 0x000fe40003fc5070 */
[----:B------:R-:W-:Y:S02]  /*2030*/  ISETP.NE.U32.AND P5, PT, R58, RZ, PT ;  /* 0x000000ff3a00720c */ /* 0x000fe40003fa5070 */
[----:B-1----:R-:W-:Y:S01]  /*2040*/  P2R R50, PR, RZ, 0x1 ;  /* 0x00000001ff327803 */ /* 0x002fe20000000000 */
[----:B------:R1:W-:Y:S01]  /*2050*/  LDGSTS.E.BYPASS.128 [R3+0x2000], [R30.64], P0 ;  /* 0x020000001e037fae */ /* 0x0003e20008101c54 */
[----:B------:R-:W-:-:S03]  /*2060*/  ISETP.NE.U32.AND P0, PT, R49, RZ, PT ;  /* 0x000000ff3100720c */ /* 0x000fc60003f05070 */
[----:B------:R4:W-:Y:S04]  /*2070*/  LDGSTS.E.BYPASS.128 [R4+0x2000], [R34.64], P4 ;  /* 0x0200000022047fae */ /* 0x0009e8000a101c54 */
[----:B------:R1:W-:Y:S04]  /*2080*/  LDGSTS.E.BYPASS.128 [R6+0x2000], [R42.64], P3 ;  /* 0x020000002a067fae */ /* 0x0003e80009901c54 */
[----:B------:R1:W-:Y:S04]  /*2090*/  LDGSTS.E.BYPASS.128 [R7+0x2000], [R40.64], P2 ;  /* 0x0200000028077fae */ /* 0x0003e80009101c54 */
[----:B------:R1:W-:Y:S04]  /*20a0*/  LDGSTS.E.BYPASS.128 [R8+0x2000], [R38.64], P1 ;  /* 0x0200000026087fae */ /* 0x0003e80008901c54 */
[----:B------:R1:W-:Y:S04]  /*20b0*/  LDGSTS.E.BYPASS.128 [R9+0x2000], [R36.64], P6 ;  /* 0x0200000024097fae */ /* 0x0003e8000b101c54 */
[----:B------:R1:W-:Y:S04]  /*20c0*/  LDGSTS.E.BYPASS.128 [R10+0x2000], [R46.64], P5 ;  /* 0x020000002e0a7fae */ /* 0x0003e8000a901c54 */
[----:B------:R-:W0:Y:S04]  /*20d0*/  LDGDEPBAR ;  /* 0x00000000000079af */ /* 0x000e280000000000 */
[----:B------:R3:W-:Y:S01]  /*20e0*/  LDGSTS.E.BYPASS.128 [R2+0x8000], [R26.64+0x80], P0 ;  /* 0x080000801a027fae */ /* 0x0007e20008101c54 */
[----:B------:R-:W-:-:S13]  /*20f0*/  ISETP.NE.AND P0, PT, R50, RZ, PT ;  /* 0x000000ff3200720c */ /* 0x000fda0003f05270 */
[----:B------:R1:W-:Y:S04]  /*2100*/  LDGSTS.E.BYPASS.128 [R3+0x8000], [R30.64+0x80], P0 ;  /* 0x080000801e037fae */ /* 0x0003e80008101c54 */
[----:B------:R4:W-:Y:S04]  /*2110*/  LDGSTS.E.BYPASS.128 [R4+0x8000], [R34.64+0x80], P4 ;  /* 0x0800008022047fae */ /* 0x0009e8000a101c54 */
[----:B------:R1:W-:Y:S04]  /*2120*/  LDGSTS.E.BYPASS.128 [R6+0x8000], [R42.64+0x80], P3 ;  /* 0x080000802a067fae */ /* 0x0003e80009901c54 */
[----:B------:R1:W-:Y:S04]  /*2130*/  LDGSTS.E.BYPASS.128 [R7+0x8000], [R40.64+0x80], P2 ;  /* 0x0800008028077fae */ /* 0x0003e80009101c54 */
[----:B------:R1:W-:Y:S01]  /*2140*/  LDGSTS.E.BYPASS.128 [R8+0x8000], [R38.64+0x80], P1 ;  /* 0x0800008026087fae */ /* 0x0003e20008901c54 */
[----:B----4-:R-:W-:-:S02]  /*2150*/  P2R R35, PR, RZ, 0x2 ;  /* 0x00000002ff237803 */ /* 0x010fc40000000000 */
[----:B------:R-:W-:Y:S01]  /*2160*/  ISETP.NE.U32.AND P1, PT, R59, RZ, PT ;  /* 0x000000ff3b00720c */ /* 0x000fe20003f25070 */
[----:B---3--:R-:W-:Y:S01]  /*2170*/  IMAD.U32 R26, RZ, RZ, UR25 ;  /* 0x00000019ff1a7e24 */ /* 0x008fe2000f8e00ff */
[----:B------:R-:W-:Y:S01]  /*2180*/  P2R R53, PR, RZ, 0x10 ;  /* 0x00000010ff357803 */ /* 0x000fe20000000000 */
[----:B------:R3:W-:Y:S01]  /*2190*/  LDGSTS.E.BYPASS.128 [R9+0x8000], [R36.64+0x80], P6 ;  /* 0x0800008024097fae */ /* 0x0007e2000b101c54 */
[----:B------:R-:W-:Y:S02]  /*21a0*/  ISETP.NE.AND P0, PT, R86, RZ, PT ;  /* 0x000000ff5600720c */ /* 0x000fe40003f05270 */
[----:B------:R-:W-:Y:S01]  /*21b0*/  ISETP.NE.AND P4, PT, R88, RZ, PT ;  /* 0x000000ff5800720c */ /* 0x000fe20003f85270 */
[----:B------:R4:W-:Y:S04]  /*21c0*/  LDGSTS.E.BYPASS.128 [R10+0x8000], [R46.64+0x80], P5 ;  /* 0x080000802e0a7fae */ /* 0x0009e8000a901c54 */
[----:B------:R-:W0:Y:S04]  /*21d0*/  LDGDEPBAR ;  /* 0x00000000000079af */ /* 0x000e280000000000 */
[----:B------:R1:W-:Y:S01]  /*21e0*/  LDGSTS.E.BYPASS.128 [R14+0x14000], [R44.64], P1 ;  /* 0x140000002c0e7fae */ /* 0x0003e20008901c54 */
[----:B------:R-:W-:-:S02]  /*21f0*/  ISETP.LT.U32.AND.EX P1, PT, R26, RZ, !P4, P0 ;  /* 0x000000ff1a00720c */ /* 0x000fc40006721100 */
[----:B------:R-:W-:Y:S02]  /*2200*/  LOP3.LUT R5, R5, 0xbfffffff, RZ, 0xc0, !PT ;  /* 0xbfffffff05057812 */ /* 0x000fe400078ec0ff */
[----:B------:R-:W-:-:S09]  /*2210*/  SEL R26, RZ, 0x10, !P1 ;  /* 0x00000010ff1a7807 */ /* 0x000fd20004800000 */
[----:B------:R-:W-:Y:S02]  /*2220*/  @P1 LOP3.LUT R5, R5, 0x40000000, RZ, 0xfc, !PT ;  /* 0x4000000005051812 */ /* 0x000fe400078efcff */
[----:B------:R-:W-:-:S04]  /*2230*/  PLOP3.LUT P1, PT, PT, PT, UP1, 0x80, 0x0 ;  /* 0x000000000000781c */ /* 0x000fc80003f2f018 */
[----:B------:R-:W-:Y:S02]  /*2240*/  SEL R26, R26, RZ, P1 ;  /* 0x000000ff1a1a7207 */ /* 0x000fe40000800000 */
[----:B------:R-:W-:-:S04]  /*2250*/  IADD3 R95, P1, R95, R0, RZ ;  /* 0x000000005f5f7210 */ /* 0x000fc80007f3e0ff */
[----:B------:R-:W-:Y:S02]  /*2260*/  IADD3.X R97, R97, UR25, RZ, P1, !PT ;  /* 0x0000001961617c10 */ /* 0x000fe40008ffe4ff */
[----:B------:R-:W-:Y:S01]  /*2270*/  ISETP.NE.U32.AND P1, PT, R26, RZ, PT ;  /* 0x000000ff1a00720c */ /* 0x000fe20003f25070 */
[----:B-1----:R-:W-:Y:S01]  /*2280*/  IMAD.U32 R30, RZ, RZ, UR25 ;  /* 0x00000019ff1e7e24 */ /* 0x002fe2000f8e00ff */
[----:B------:R-:W-:Y:S02]  /*2290*/  P2R R40, PR, RZ, 0x4 ;  /* 0x00000004ff287803 */ /* 0x000fe40000000000 */
[----:B------:R-:W-:-:S09]  /*22a0*/  ISETP.NE.AND P2, PT, R90, RZ, PT ;  /* 0x000000ff5a00720c */ /* 0x000fd20003f45270 */
[----:B------:R1:W-:Y:S01]  /*22b0*/  LDGSTS.E.BYPASS.128 [R23+0x14000], [R32.64], P1 ;  /* 0x1400000020177fae */ /* 0x0003e20008901c54 */
[----:B------:R-:W-:-:S04]  /*22c0*/  IADD3 R91, P1, R91, R0, RZ ;  /* 0x000000005b5b7210 */ /* 0x000fc80007f3e0ff */
[----:B------:R-:W-:Y:S02]  /*22d0*/  IADD3.X R93, R93, UR25, RZ, P1, !PT ;  /* 0x000000195d5d7c10 */ /* 0x000fe40008ffe4ff */
[----:B------:R-:W-:-:S04]  /*22e0*/  LEA R26, P1, R95, UR10, 0x1 ;  /* 0x0000000a5f1a7c11 */ /* 0x000fc8000f8208ff */
[----:B------:R-:W-:Y:S02]  /*22f0*/  LEA.HI.X R27, R95, UR11, R97, 0x1, P1 ;  /* 0x0000000b5f1b7c11 */ /* 0x000fe400088f0c61 */
[----:B------:R-:W-:Y:S02]  /*2300*/  ISETP.LT.U32.AND.EX P1, PT, R30, RZ, !P2, P0 ;  /* 0x000000ff1e00720c */ /* 0x000fe40005721100 */
[----:B------:R-:W-:Y:S02]  /*2310*/  LOP3.LUT R5, R5, 0xdfffffff, RZ, 0xc0, !PT ;  /* 0xdfffffff05057812 */ /* 0x000fe400078ec0ff */
[----:B------:R-:W-:-:S09]  /*2320*/  SEL R30, RZ, 0x10, !P1 ;  /* 0x00000010ff1e7807 */ /* 0x000fd20004800000 */
[----:B------:R-:W-:Y:S02]  /*2330*/  @P1 LOP3.LUT R5, R5, 0x20000000, RZ, 0xfc, !PT ;  /* 0x2000000005051812 */ /* 0x000fe400078efcff */
[----:B------:R-:W-:-:S04]  /*2340*/  PLOP3.LUT P1, PT, PT, PT, UP1, 0x80, 0x0 ;  /* 0x000000000000781c */ /* 0x000fc80003f2f018 */
[----:B------:R-:W-:Y:S02]  /*2350*/  SEL R34, R30, RZ, P1 ;  /* 0x000000ff1e227207 */ /* 0x000fe40000800000 */
[----:B------:R-:W-:-:S04]  /*2360*/  LEA R30, P1, R91, UR10, 0x1 ;  /* 0x0000000a5b1e7c11 */ /* 0x000fc8000f8208ff */
[----:B------:R-:W-:Y:S02]  /*2370*/  LEA.HI.X R31, R91, UR11, R93, 0x1, P1 ;  /* 0x0000000b5b1f7c11 */ /* 0x000fe400088f0c5d */
[----:B------:R-:W-:Y:S01]  /*2380*/  ISETP.NE.U32.AND P1, PT, R34, RZ, PT ;  /* 0x000000ff2200720c */ /* 0x000fe20003f25070 */
[----:B-1----:R-:W-:Y:S01]  /*2390*/  IMAD.U32 R32, RZ, RZ, UR25 ;  /* 0x00000019ff207e24 */ /* 0x002fe2000f8e00ff */
[----:B------:R-:W-:Y:S02]  /*23a0*/  P2R R51, PR, RZ, 0x8 ;  /* 0x00000008ff337803 */ /* 0x000fe40000000000 */
[----:B------:R-:W-:-:S09]  /*23b0*/  ISETP.NE.AND P3, PT, R92, RZ, PT ;  /* 0x000000ff5c00720c */ /* 0x000fd20003f65270 */
[----:B------:R1:W-:Y:S01]  /*23c0*/  LDGSTS.E.BYPASS.128 [R15+0x14000], [R26.64], P1 ;  /* 0x140000001a0f7fae */ /* 0x0003e20008901c54 */
[----:B------:R-:W-:Y:S02]  /*23d0*/  ISETP.LT.U32.AND.EX P1, PT, R32, RZ, !P3, P0 ;  /* 0x000000ff2000720c */ /* 0x000fe40005f21100 */
        /* <DEDUP_REMOVED lines=8> */
[----:B------:R-:W-:Y:S01]  /*2460*/  IMAD.U32 R32, RZ, RZ, UR25 ;  /* 0x00000019ff207e24 */ /* 0x000fe2000f8e00ff */
[----:B------:R-:W-:-:S11]  /*2470*/  ISETP.NE.AND P4, PT, R94, RZ, PT ;  /* 0x000000ff5e00720c */ /* 0x000fd60003f85270 */
[----:B------:R4:W-:Y:S01]  /*2480*/  LDGSTS.E.BYPASS.128 [R22+0x14000], [R30.64], P1 ;  /* 0x140000001e167fae */ /* 0x0009e20008901c54 */
[----:B---3--:R-:W-:-:S04]  /*2490*/  IADD3 R36, P1, R83, R0, RZ ;  /* 0x0000000053247210 */ /* 0x008fc80007f3e0ff */
[----:B------:R-:W-:Y:S02]  /*24a0*/  IADD3.X R37, R85, UR25, RZ, P1, !PT ;  /* 0x0000001955257c10 */ /* 0x000fe40008ffe4ff */
[----:B-1----:R-:W-:-:S04]  /*24b0*/  LEA R26, P1, R33, UR10, 0x1 ;  /* 0x0000000a211a7c11 */ /* 0x002fc8000f8208ff */
[----:B------:R-:W-:Y:S02]  /*24c0*/  LEA.HI.X R27, R33, UR11, R38, 0x1, P1 ;  /* 0x0000000b211b7c11 */ /* 0x000fe400088f0c26 */
[----:B------:R-:W-:Y:S01]  /*24d0*/  ISETP.LT.U32.AND.EX P1, PT, R32, RZ, !P4, P0 ;  /* 0x000000ff2000720c */ /* 0x000fe20006721100 */
[----:B----4-:R-:W-:Y:S01]  /*24e0*/  IMAD.U32 R30, RZ, RZ, UR25 ;  /* 0x00000019ff1e7e24 */ /* 0x010fe2000f8e00ff */
[----:B------:R-:W-:Y:S02]  /*24f0*/  ISETP.NE.AND P2, PT, R96, RZ, PT ;  /* 0x000000ff6000720c */ /* 0x000fe40003f45270 */
[----:B------:R-:W-:Y:S02]  /*2500*/  LOP3.LUT R5, R5, 0xf7ffffff, RZ, 0xc0, !PT ;  /* 0xf7ffffff05057812 */ /* 0x000fe400078ec0ff */
[----:B------:R-:W-:Y:S02]  /*2510*/  ISETP.LT.U32.AND.EX P2, PT, R30, RZ, !P2, P0 ;  /* 0x000000ff1e00720c */ /* 0x000fe40005741100 */
[----:B------:R-:W-:-:S05]  /*2520*/  SEL R32, RZ, 0x10, !P1 ;  /* 0x00000010ff207807 */ /* 0x000fca0004800000 */
[----:B------:R-:W-:Y:S02]  /*2530*/  @P1 LOP3.LUT R5, R5, 0x8000000, RZ, 0xfc, !PT ;  /* 0x0800000005051812 */ /* 0x000fe400078efcff */
[----:B------:R-:W-:Y:S02]  /*2540*/  PLOP3.LUT P1, PT, PT, PT, UP1, 0x80, 0x0 ;  /* 0x000000000000781c */ /* 0x000fe40003f2f018 */
[----:B------:R-:W-:Y:S01]  /*2550*/  LOP3.LUT R5, R5, 0xfbffffff, RZ, 0xc0, !PT ;  /* 0xfbffffff05057812 */ /* 0x000fe200078ec0ff */
[----:B------:R-:W-:Y:S01]  /*2560*/  STL [R1+0x1b4], R95 ;  /* 0x0001b45f01007387 */ /* 0x000fe20000100800 */
[----:B------:R-:W-:Y:S02]  /*2570*/  SEL R34, R32, RZ, P1 ;  /* 0x000000ff20227207 */ /* 0x000fe40000800000 */
[----:B------:R-:W-:Y:S01]  /*2580*/  @P2 LOP3.LUT R5, R5, 0x4000000, RZ, 0xfc, !PT ;  /* 0x0400000005052812 */ /* 0x000fe200078efcff */
[----:B------:R-:W-:Y:S01]  /*2590*/  STL [R1+0x1d4], R97 ;  /* 0x0001d46101007387 */ /* 0x000fe20000100800 */
[----:B------:R-:W-:-:S02]  /*25a0*/  SEL R30, RZ, 0x10, !P2 ;  /* 0x00000010ff1e7807 */ /* 0x000fc40005000000 */
[----:B------:R-:W-:Y:S01]  /*25b0*/  LEA R32, P1, R36, UR10, 0x1 ;  /* 0x0000000a24207c11 */ /* 0x000fe2000f8208ff */
[----:B------:R-:W-:Y:S01]  /*25c0*/  STL [R1+0x1b8], R91 ;  /* 0x0001b85b01007387 */ /* 0x000fe20000100800 */
[----:B------:R-:W-:-:S03]  /*25d0*/  PLOP3.LUT P2, PT, PT, PT, UP1, 0x80, 0x0 ;  /* 0x000000000000781c */ /* 0x000fc60003f4f018 */
[----:B------:R-:W-:Y:S01]  /*25e0*/  STL [R1+0x1d8], R93 ;  /* 0x0001d85d01007387 */ /* 0x000fe20000100800 */
[----:B------:R-:W-:-:S03]  /*25f0*/  SEL R30, R30, RZ, P2 ;  /* 0x000000ff1e1e7207 */ /* 0x000fc60001000000 */
[----:B------:R1:W-:Y:S04]  /*2600*/  STL [R1+0x1bc], R33 ;  /* 0x0001bc2101007387 */ /* 0x0003e80000100800 */
[----:B------:R-:W-:Y:S04]  /*2610*/  STL [R1+0x1dc], R38 ;  /* 0x0001dc2601007387 */ /* 0x000fe80000100800 */
[----:B------:R-:W-:Y:S01]  /*2620*/  STL [R1+0x1c0], R36 ;  /* 0x0001c02401007387 */ /* 0x000fe20000100800 */
[----:B-1----:R-:W-:-:S03]  /*2630*/  LEA.HI.X R33, R36, UR11, R37, 0x1, P1 ;  /* 0x0000000b24217c11 */ /* 0x002fc600088f0c25 */
[----:B------:R1:W-:Y:S01]  /*2640*/  STL [R1+0x1e0], R37 ;  /* 0x0001e02501007387 */ /* 0x0003e20000100800 */
[----:B------:R-:W-:Y:S02]  /*2650*/  ISETP.NE.U32.AND P1, PT, R34, RZ, PT ;  /* 0x000000ff2200720c */ /* 0x000fe40003f25070 */
[----:B------:R-:W-:Y:S02]  /*2660*/  ISETP.NE.AND P3, PT, R98, RZ, PT ;  /* 0x000000ff6200720c */ /* 0x000fe40003f65270 */
[----:B-1----:R-:W-:-:S04]  /*2670*/  IADD3 R37, P2, R81, R0, RZ ;  /* 0x0000000051257210 */ /* 0x002fc80007f5e0ff */
[----:B------:R-:W-:-:S05]  /*2680*/  IADD3.X R38, R84, UR25, RZ, P2, !PT ;  /* 0x0000001954267c10 */ /* 0x000fca00097fe4ff */
[----:B------:R1:W-:Y:S01]  /*2690*/  LDGSTS.E.BYPASS.128 [R16+0x14000], [R26.64], P1 ;  /* 0x140000001a107fae */ /* 0x0003e20008901c54 */
[----:B------:R-:W-:Y:S01]  /*26a0*/  ISETP.NE.U32.AND P2, PT, R30, RZ, PT ;  /* 0x000000ff1e00720c */ /* 0x000fe20003f45070 */
[----:B------:R-:W-:-:S05]  /*26b0*/  IMAD.U32 R30, RZ, RZ, UR25 ;  /* 0x00000019ff1e7e24 */ /* 0x000fca000f8e00ff */
[----:B------:R-:W-:Y:S02]  /*26c0*/  ISETP.LT.U32.AND.EX P3, PT, R30, RZ, !P3, P0 ;  /* 0x000000ff1e00720c */ /* 0x000fe40005f61100 */
[----:B------:R-:W-:-:S05]  /*26d0*/  LOP3.LUT R5, R5, 0xfdffffff, RZ, 0xc0, !PT ;  /* 0xfdffffff05057812 */ /* 0x000fca00078ec0ff */
[----:B------:R3:W-:Y:S01]  /*26e0*/  LDGSTS.E.BYPASS.128 [R21+0x14000], [R32.64], P2 ;  /* 0x1400000020157fae */ /* 0x0007e20009101c54 */
[----:B------:R-:W-:Y:S02]  /*26f0*/  IADD3 R31, P2, R69, R0, RZ ;  /* 0x00000000451f7210 */ /* 0x000fe40007f5e0ff */
[----:B------:R-:W-:Y:S02]  /*2700*/  SEL R30, RZ, 0x10, !P3 ;  /* 0x00000010ff1e7807 */ /* 0x000fe40005800000 */
[----:B------:R-:W-:Y:S02]  /*2710*/  IADD3.X R36, R82, UR25, RZ, P2, !PT ;  /* 0x0000001952247c10 */ /* 0x000fe400097fe4ff */
[----:B------:R-:W-:Y:S02]  /*2720*/  @P3 LOP3.LUT R5, R5, 0x2000000, RZ, 0xfc, !PT ;  /* 0x0200000005053812 */ /* 0x000fe400078efcff */
[C---:B-1----:R-:W-:Y:S02]  /*2730*/  LEA R26, P2, R37.reuse, UR10, 0x1 ;  /* 0x0000000a251a7c11 */ /* 0x042fe4000f8408ff */
[----:B------:R-:W-:Y:S01]  /*2740*/  PLOP3.LUT P3, PT, PT, PT, UP1, 0x80, 0x0 ;  /* 0x000000000000781c */ /* 0x000fe20003f6f018 */
[----:B------:R-:W-:Y:S01]  /*2750*/  STL [R1+0x1c4], R37 ;  /* 0x0001c42501007387 */ /* 0x000fe20000100800 */
[----:B------:R-:W-:-:S02]  /*2760*/  LEA.HI.X R27, R37, UR11, R38, 0x1, P2 ;  /* 0x0000000b251b7c11 */ /* 0x000fc400090f0c26 */
[----:B------:R-:W-:Y:S01]  /*2770*/  SEL R30, R30, RZ, P3 ;  /* 0x000000ff1e1e7207 */ /* 0x000fe20001800000 */
[----:B------:R1:W-:Y:S02]  /*2780*/  STL [R1+0x1e4], R38 ;  /* 0x0001e42601007387 */ /* 0x0003e40000100800 */
[----:B-1----:R-:W-:-:S04]  /*2790*/  LEA R38, P3, R31, UR10, 0x1 ;  /* 0x0000000a1f267c11 */ /* 0x002fc8000f8608ff */
[----:B------:R-:W-:Y:S02]  /*27a0*/  LEA.HI.X R39, R31, UR11, R36, 0x1, P3 ;  /* 0x0000000b1f277c11 */ /* 0x000fe400098f0c24 */
[----:B------:R-:W-:Y:S01]  /*27b0*/  ISETP.NE.U32.AND P3, PT, R30, RZ, PT ;  /* 0x000000ff1e00720c */ /* 0x000fe20003f65070 */
[----:B------:R-:W-:Y:S01]  /*27c0*/  IMAD.U32 R30, RZ, RZ, UR25 ;  /* 0x00000019ff1e7e24 */ /* 0x000fe2000f8e00ff */
[----:B------:R-:W-:Y:S02]  /*27d0*/  ISETP.NE.AND P4, PT, R99, RZ, PT ;  /* 0x000000ff6300720c */ /* 0x000fe40003f85270 */
[----:B------:R-:W-:Y:S02]  /*27e0*/  LOP3.LUT R44, R25, 0x80, RZ, 0xfc, !PT ;  /* 0x00000080192c7812 */ /* 0x000fe400078efcff */
[----:B------:R-:W-:-:S07]  /*27f0*/  P2R R45, PR, RZ, 0x1 ;  /* 0x00000001ff2d7803 */ /* 0x000fce0000000000 */
[----:B------:R1:W-:Y:S01]  /*2800*/  LDGSTS.E.BYPASS.128 [R18+0x14000], [R26.64], P3 ;  /* 0x140000001a127fae */ /* 0x0003e20009901c54 */
[----:B------:R-:W-:Y:S01]  /*2810*/  ISETP.LT.U32.AND.EX P3, PT, R30, RZ, !P4, P0 ;  /* 0x000000ff1e00720c */ /* 0x000fe20006761100 */
[C---:B------:R-:W-:Y:S01]  /*2820*/  IMAD.SHL.U32 R69, R44.reuse, 0x800, RZ ;  /* 0x000008002c457824 */ /* 0x040fe200078e00ff */
[----:B------:R-:W-:Y:S02]  /*2830*/  PLOP3.LUT P0, PT, PT, PT, UP1, 0x80, 0x0 ;  /* 0x000000000000781c */ /* 0x000fe40003f0f018 */
[----:B------:R-:W-:Y:S02]  /*2840*/  SEL R30, RZ, 0x10, !P3 ;  /* 0x00000010ff1e7807 */ /* 0x000fe40005800000 */
[----:B------:R-:W-:Y:S02]  /*2850*/  SHF.L.U64.HI R50, R44, 0xb, RZ ;  /* 0x0000000b2c327819 */ /* 0x000fe400000102ff */
[----:B------:R-:W-:Y:S02]  /*2860*/  SEL R30, R30, RZ, P0 ;  /* 0x000000ff1e1e7207 */ /* 0x000fe40000000000 */
[----:B------:R-:W-:-:S04]  /*2870*/  IADD3 R84, P0, R69, R0, RZ ;  /* 0x0000000045547210 */ /* 0x000fc80007f1e0ff */
[----:B------:R-:W-:Y:S02]  /*2880*/  IADD3.X R85, R50, UR25, RZ, P0, !PT ;  /* 0x0000001932557c10 */ /* 0x000fe400087fe4ff */
[----:B------:R-:W-:Y:S01]  /*2890*/  ISETP.NE.U32.AND P0, PT, R30, RZ, PT ;  /* 0x000000ff1e00720c */ /* 0x000fe20003f05070 */
[----:B------:R4:W-:-:S12]  /*28a0*/  STL [R1+0x1c8], R31 ;  /* 0x0001c81f01007387 */ /* 0x0009d80000100800 */
[----:B------:R2:W-:Y:S01]  /*28b0*/  LDGSTS.E.BYPASS.128 [R17+0x14000], [R38.64], P0 ;  /* 0x1400000026117fae */ /* 0x0005e20008101c54 */
[----:B-1----:R-:W-:Y:S02]  /*28c0*/  IADD3 R26, P0, R79, UR12, RZ ;  /* 0x0000000c4f1a7c10 */ /* 0x002fe4000ff1e0ff */
[----:B------:R-:W-:Y:S01]  /*28d0*/  ISETP.NE.AND P1, PT, R35, RZ, PT ;  /* 0x000000ff2300720c */ /* 0x000fe20003f25270 */
[----:B------:R1:W-:Y:S01]  /*28e0*/  STL [R1+0x1e8], R36 ;  /* 0x0001e82401007387 */ /* 0x0003e20000100800 */
[----:B------:R-:W-:Y:S02]  /*28f0*/  IADD3.X R27, R80, UR13, RZ, P0, !PT ;  /* 0x0000000d501b7c10 */ /* 0x000fe400087fe4ff */
[----:B------:R-:W-:Y:S01]  /*2900*/  IADD3 R30, P0, R77, UR12, RZ ;  /* 0x0000000c4d1e7c10 */ /* 0x000fe2000ff1e0ff */
[----:B------:R-:W0:Y:S03]  /*2910*/  LDGDEPBAR ;  /* 0x00000000000079af */ /* 0x000e260000000000 */
[----:B----4-:R-:W-:-:S02]  /*2920*/  IADD3.X R31, R78, UR13, RZ, P0, !PT ;  /* 0x0000000d4e1f7c10 */ /* 0x010fc400087fe4ff */
[----:B---3--:R-:W-:-:S04]  /*2930*/  IADD3 R32, P0, R75, UR12, RZ ;  /* 0x0000000c4b207c10 */ /* 0x008fc8000ff1e0ff */
[----:B------:R-:W-:Y:S02]  /*2940*/  IADD3.X R33, R76, UR13, RZ, P0, !PT ;  /* 0x0000000d4c217c10 */ /* 0x000fe400087fe4ff */
[----:B------:R-:W-:-:S04]  /*2950*/  IADD3 R34, P0, R73, UR12, RZ ;  /* 0x0000000c49227c10 */ /* 0x000fc8000ff1e0ff */
[----:B------:R-:W-:Y:S02]  /*2960*/  IADD3.X R35, R74, UR13, RZ, P0, !PT ;  /* 0x0000000d4a237c10 */ /* 0x000fe400087fe4ff */
[----:B-1----:R-:W-:-:S04]  /*2970*/  IADD3 R36, P0, R71, UR12, RZ ;  /* 0x0000000c47247c10 */ /* 0x002fc8000ff1e0ff */
[----:B------:R-:W-:Y:S02]  /*2980*/  IADD3.X R37, R72, UR13, RZ, P0, !PT ;  /* 0x0000000d48257c10 */ /* 0x000fe400087fe4ff */
[----:B--2---:R-:W-:Y:S02]  /*2990*/  IADD3 R38, P0, R68, UR12, RZ ;  /* 0x0000000c44267c10 */ /* 0x004fe4000ff1e0ff */
[----:B------:R-:W-:Y:S02]  /*29a0*/  ISETP.NE.U32.AND P4, PT, R49, RZ, PT ;  /* 0x000000ff3100720c */ /* 0x000fe40003f85070 */
[----:B------:R-:W-:Y:S02]  /*29b0*/  ISETP.NE.AND P2, PT, R40, RZ, PT ;  /* 0x000000ff2800720c */ /* 0x000fe40003f45270 */
[----:B------:R-:W-:Y:S02]  /*29c0*/  IADD3.X R39, R70, UR13, RZ, P0, !PT ;  /* 0x0000000d46277c10 */ /* 0x000fe400087fe4ff */
[----:B------:R-:W-:-:S02]  /*29d0*/  IADD3 R40, P0, R66, UR12, RZ ;  /* 0x0000000c42287c10 */ /* 0x000fc4000ff1e0ff */
[----:B------:R-:W-:Y:S02]  /*29e0*/  LOP3.LUT R5, R5, 0xfeffffff, RZ, 0xc0, !PT ;  /* 0xfeffffff05057812 */ /* 0x000fe400078ec0ff */
[----:B------:R-:W-:Y:S02]  /*29f0*/  IADD3.X R41, R67, UR13, RZ, P0, !PT ;  /* 0x0000000d43297c10 */ /* 0x000fe400087fe4ff */
[----:B------:R-:W-:Y:S01]  /*2a00*/  ISETP.NE.U32.AND P0, PT, R52, RZ, PT ;  /* 0x000000ff3400720c */ /* 0x000fe20003f05070 */
[----:B------:R1:W-:Y:S01]  /*2a10*/  LDGSTS.E.BYPASS.128 [R2+0xe000], [R26.64], P4 ;  /* 0x0e0000001a027fae */ /* 0x0003e2000a101c54 */
[----:B------:R-:W-:Y:S02]  /*2a20*/  @P3 LOP3.LUT R5, R5, 0x1000000, RZ, 0xfc, !PT ;  /* 0x0100000005053812 */ /* 0x000fe400078efcff */
[----:B------:R-:W-:Y:S02]  /*2a30*/  IADD3 R42, P3, R64, UR12, RZ ;  /* 0x0000000c402a7c10 */ /* 0x000fe4000ff7e0ff */
[----:B------:R-:W-:-:S02]  /*2a40*/  ISETP.NE.AND P4, PT, R53, RZ, PT ;  /* 0x000000ff3500720c */ /* 0x000fc40003f85270 */
[----:B------:R-:W-:Y:S02]  /*2a50*/  IADD3.X R43, R65, UR13, RZ, P3, !PT ;  /* 0x0000000d412b7c10 */ /* 0x000fe40009ffe4ff */
[----:B------:R-:W-:Y:S02]  /*2a60*/  ISETP.NE.AND P3, PT, R51, RZ, PT ;  /* 0x000000ff3300720c */ /* 0x000fe40003f65270 */
[----:B------:R-:W-:Y:S01]  /*2a70*/  P2R R25, PR, RZ, 0x1 ;  /* 0x00000001ff197803 */ /* 0x000fe20000000000 */
[----:B------:R2:W-:Y:S01]  /*2a80*/  LDGSTS.E.BYPASS.128 [R3+0xe000], [R30.64], P0 ;  /* 0x0e0000001e037fae */ /* 0x0005e20008101c54 */
[----:B------:R-:W-:-:S05]  /*2a90*/  ISETP.NE.U32.AND P0, PT, R49, RZ, PT ;  /* 0x000000ff3100720c */ /* 0x000fca0003f05070 */
        /* <DEDUP_REMOVED lines=13> */
[----:B------:R1:W-:Y:S04]  /*2b70*/  LDGSTS.E.BYPASS.128 [R8+0x1a000], [R38.64+0x80], P1 ;  /* 0x1a00008026087fae */ /* 0x0003e80008901c54 */
[----:B------:R2:W-:Y:S01]  /*2b80*/  LDGSTS.E.BYPASS.128 [R9+0x1a000], [R40.64+0x80], P6 ;  /* 0x1a00008028097fae */ /* 0x0005e2000b101c54 */
[----:B------:R-:W-:-:S03]  /*2b90*/  ISETP.NE.AND P0, PT, R45, RZ, PT ;  /* 0x000000ff2d00720c */ /* 0x000fc60003f05270 */
[----:B------:R2:W-:Y:S01]  /*2ba0*/  LDGSTS.E.BYPASS.128 [R10+0x1a000], [R42.64+0x80], P5 ;  /* 0x1a0000802a0a7fae */ /* 0x0005e2000a901c54 */
[----:B------:R-:W-:Y:S01]  /*2bb0*/  ISETP.GE.U32.AND P5, PT, R48, UR16, PT ;  /* 0x0000001030007c0c */ /* 0x000fe2000bfa6070 */
[----:B------:R-:W-:Y:S01]  /*2bc0*/  IMAD.U32 R45, RZ, RZ, UR25 ;  /* 0x00000019ff2d7e24 */ /* 0x000fe2000f8e00ff */
[----:B------:R-:W-:Y:S01]  /*2bd0*/  LOP3.LUT R82, R11, 0x80, RZ, 0xfc, !PT ;  /* 0x000000800b527812 */ /* 0x000fe200078efcff */
[----:B-1----:R-:W-:Y:S01]  /*2be0*/  IMAD.U32 R26, RZ, RZ, UR25 ;  /* 0x00000019ff1a7e24 */ /* 0x002fe2000f8e00ff */
[----:B------:R-:W-:Y:S02]  /*2bf0*/  ISETP.GE.AND.EX P5, PT, RZ, UR19, PT, P5 ;  /* 0x00000013ff007c0c */ /* 0x000fe4000bfa6350 */
[----:B------:R-:W-:Y:S01]  /*2c00*/  LOP3.LUT R5, R5, 0xff7fffff, RZ, 0xc0, !PT ;  /* 0xff7fffff05057812 */ /* 0x000fe200078ec0ff */
[----:B------:R-:W-:Y:S01]  /*2c10*/  IMAD.U32 R27, RZ, RZ, UR25 ;  /* 0x00000019ff1b7e24 */ /* 0x000fe2000f8e00ff */
[----:B------:R-:W-:Y:S02]  /*2c20*/  SEL R25, RZ, 0x10, P5 ;  /* 0x00000010ff197807 */ /* 0x000fe40002800000 */
[----:B------:R-:W-:Y:S01]  /*2c30*/  LOP3.LUT R29, R29, 0x38, R102, 0xf8, !PT ;  /* 0x000000381d1d7812 */ /* 0x000fe200078ef866 */
[----:B------:R-:W-:Y:S01]  /*2c40*/  UISETP.GT.AND UP1, UPT, UR17, 0xbf, UPT ;  /* 0x000000bf1100788c */ /* 0x000fe2000bf24270 */
[----:B------:R-:W-:Y:S01]  /*2c50*/  ISETP.LT.U32.AND.EX P2, PT, R45, RZ, !P5, P0 ;  /* 0x000000ff2d00720c */ /* 0x000fe20006f41100 */
[----:B------:R-:W0:Y:S01]  /*2c60*/  LDGDEPBAR ;  /* 0x00000000000079af */ /* 0x000e220000000000 */
[----:B------:R-:W-:-:S04]  /*2c70*/  ISETP.GE.U32.AND P5, PT, R44, UR16, PT ;  /* 0x000000102c007c0c */ /* 0x000fc8000bfa6070 */
[----:B------:R-:W-:Y:S02]  /*2c80*/  ISETP.GE.AND.EX P5, PT, RZ, UR19, PT, P5 ;  /* 0x00000013ff007c0c */ /* 0x000fe4000bfa6350 */
[----:B------:R-:W-:Y:S02]  /*2c90*/  ISETP.GE.U32.AND P6, PT, R82, UR16, PT ;  /* 0x0000001052007c0c */ /* 0x000fe4000bfc6070 */
[----:B------:R-:W-:Y:S02]  /*2ca0*/  ISETP.LT.U32.AND.EX P1, PT, R26, RZ, !P5, P0 ;  /* 0x000000ff1a00720c */ /* 0x000fe40006f21100 */
[----:B------:R-:W-:Y:S02]  /*2cb0*/  ISETP.GE.AND.EX P6, PT, RZ, UR19, PT, P6 ;  /* 0x00000013ff007c0c */ /* 0x000fe4000bfc6360 */
[----:B------:R-:W-:Y:S02]  /*2cc0*/  LOP3.LUT R80, R12, 0x80, RZ, 0xfc, !PT ;  /* 0x000000800c507812 */ /* 0x000fe400078efcff */
[----:B------:R-:W-:-:S02]  /*2cd0*/  @P2 LOP3.LUT R5, R5, 0x800000, RZ, 0xfc, !PT ;  /* 0x0080000005052812 */ /* 0x000fc400078efcff */
[----:B------:R-:W-:Y:S02]  /*2ce0*/  SEL R11, RZ, 0x10, P5 ;  /* 0x00000010ff0b7807 */ /* 0x000fe40002800000 */
[----:B------:R-:W-:Y:S02]  /*2cf0*/  ISETP.LT.U32.AND.EX P3, PT, R27, RZ, !P6, P0 ;  /* 0x000000ff1b00720c */ /* 0x000fe40007761100 */
[----:B------:R-:W-:Y:S02]  /*2d00*/  ISETP.GE.U32.AND P5, PT, R80, UR16, PT ;  /* 0x0000001050007c0c */ /* 0x000fe4000bfa6070 */
[----:B------:R-:W-:Y:S01]  /*2d10*/  LOP3.LUT R5, R5, 0xffbfffff, RZ, 0xc0, !PT ;  /* 0xffbfffff05057812 */ /* 0x000fe200078ec0ff */
[----:B------:R-:W-:Y:S01]  /*2d20*/  IMAD.U32 R12, RZ, RZ, UR25 ;  /* 0x00000019ff0c7e24 */ /* 0x000fe2000f8e00ff */
[----:B------:R-:W-:Y:S02]  /*2d30*/  LOP3.LUT R78, R13, 0x80, RZ, 0xfc, !PT ;  /* 0x000000800d4e7812 */ /* 0x000fe400078efcff */
[----:B------:R-:W-:-:S02]  /*2d40*/  ISETP.GE.AND.EX P5, PT, RZ, UR19, PT, P5 ;  /* 0x00000013ff007c0c */ /* 0x000fc4000bfa6350 */
[----:B------:R-:W-:Y:S02]  /*2d50*/  @P1 LOP3.LUT R5, R5, 0x400000, RZ, 0xfc, !PT ;  /* 0x0040000005051812 */ /* 0x000fe400078efcff */
[----:B------:R-:W-:Y:S02]  /*2d60*/  SEL R44, RZ, 0x10, P6 ;  /* 0x00000010ff2c7807 */ /* 0x000fe40003000000 */
[----:B------:R-:W-:Y:S02]  /*2d70*/  ISETP.GE.U32.AND P6, PT, R78, UR16, PT ;  /* 0x000000104e007c0c */ /* 0x000fe4000bfc6070 */
[----:B------:R-:W-:Y:S02]  /*2d80*/  ISETP.LT.U32.AND.EX P4, PT, R12, RZ, !P5, P0 ;  /* 0x000000ff0c00720c */ /* 0x000fe40006f81100 */
[----:B------:R-:W-:Y:S01]  /*2d90*/  LOP3.LUT R5, R5, 0xffdfffff, RZ, 0xc0, !PT ;  /* 0xffdfffff05057812 */ /* 0x000fe200078ec0ff */
[----:B------:R-:W-:Y:S01]  /*2da0*/  IMAD.U32 R13, RZ, RZ, UR25 ;  /* 0x00000019ff0d7e24 */ /* 0x000fe2000f8e00ff */
[----:B------:R-:W-:-:S02]  /*2db0*/  LOP3.LUT R76, R105, 0x80, RZ, 0xfc, !PT ;  /* 0x00000080694c7812 */ /* 0x000fc400078efcff */
[----:B------:R-:W-:Y:S02]  /*2dc0*/  ISETP.GE.AND.EX P6, PT, RZ, UR19, PT, P6 ;  /* 0x00000013ff007c0c */ /* 0x000fe4000bfc6360 */
[----:B------:R-:W-:Y:S02]  /*2dd0*/  @P3 LOP3.LUT R5, R5, 0x200000, RZ, 0xfc, !PT ;  /* 0x0020000005053812 */ /* 0x000fe400078efcff */
[----:B------:R-:W-:Y:S02]  /*2de0*/  SEL R45, RZ, 0x10, P5 ;  /* 0x00000010ff2d7807 */ /* 0x000fe40002800000 */
[----:B------:R-:W-:Y:S02]  /*2df0*/  ISETP.GE.U32.AND P5, PT, R76, UR16, PT ;  /* 0x000000104c007c0c */ /* 0x000fe4000bfa6070 */
[----:B------:R-:W-:Y:S02]  /*2e00*/  ISETP.LT.U32.AND.EX P3, PT, R13, RZ, !P6, P0 ;  /* 0x000000ff0d00720c */ /* 0x000fe40007761100 */
[----:B------:R-:W-:-:S02]  /*2e10*/  LOP3.LUT R5, R5, 0xffefffff, RZ, 0xc0, !PT ;  /* 0xffefffff05057812 */ /* 0x000fc400078ec0ff */
[----:B------:R-:W-:Y:S02]  /*2e20*/  ISETP.GE.AND.EX P5, PT, RZ, UR19, PT, P5 ;  /* 0x00000013ff007c0c */ /* 0x000fe4000bfa6350 */
[----:B------:R-:W-:Y:S02]  /*2e30*/  LOP3.LUT R74, R104, 0x80, RZ, 0xfc, !PT ;  /* 0x00000080684a7812 */ /* 0x000fe400078efcff */
[----:B------:R-:W-:Y:S02]  /*2e40*/  @P4 LOP3.LUT R5, R5, 0x100000, RZ, 0xfc, !PT ;  /* 0x0010000005054812 */ /* 0x000fe400078efcff */
[----:B------:R-:W-:Y:S02]  /*2e50*/  SEL R46, RZ, 0x10, P6 ;  /* 0x00000010ff2e7807 */ /* 0x000fe40003000000 */
[----:B------:R-:W-:Y:S02]  /*2e60*/  SEL R47, RZ, 0x10, P5 ;  /* 0x00000010ff2f7807 */ /* 0x000fe40002800000 */
[----:B------:R-:W-:-:S02]  /*2e70*/  ISETP.GE.U32.AND P6, PT, R74, UR16, PT ;  /* 0x000000104a007c0c */ /* 0x000fc4000bfc6070 */
[----:B------:R-:W-:Y:S02]  /*2e80*/  ISETP.LT.U32.AND.EX P5, PT, R12, RZ, !P5, P0 ;  /* 0x000000ff0c00720c */ /* 0x000fe40006fa1100 */
[----:B------:R-:W-:Y:S02]  /*2e90*/  LOP3.LUT R5, R5, 0xfff7ffff, RZ, 0xc0, !PT ;  /* 0xfff7ffff05057812 */ /* 0x000fe400078ec0ff */
[----:B------:R-:W-:Y:S02]  /*2ea0*/  LOP3.LUT R72, R103, 0x80, RZ, 0xfc, !PT ;  /* 0x0000008067487812 */ /* 0x000fe400078efcff */
[----:B------:R-:W-:Y:S02]  /*2eb0*/  ISETP.GE.AND.EX P6, PT, RZ, UR19, PT, P6 ;  /* 0x00000013ff007c0c */ /* 0x000fe4000bfc6360 */
[----:B------:R-:W-:Y:S02]  /*2ec0*/  @P3 LOP3.LUT R5, R5, 0x80000, RZ, 0xfc, !PT ;  /* 0x0008000005053812 */ /* 0x000fe400078efcff */
[----:B------:R-:W-:-:S02]  /*2ed0*/  ISETP.GE.U32.AND P3, PT, R72, UR16, PT ;  /* 0x0000001048007c0c */ /* 0x000fc4000bf66070 */
[----:B------:R-:W-:Y:S02]  /*2ee0*/  ISETP.LT.U32.AND.EX P4, PT, R13, RZ, !P6, P0 ;  /* 0x000000ff0d00720c */ /* 0x000fe40007781100 */
[----:B------:R-:W-:Y:S02]  /*2ef0*/  LOP3.LUT R5, R5, 0xfffbffff, RZ, 0xc0, !PT ;  /* 0xfffbffff05057812 */ /* 0x000fe400078ec0ff */
[----:B------:R-:W-:Y:S02]  /*2f00*/  ISETP.GE.AND.EX P3, PT, RZ, UR19, PT, P3 ;  /* 0x00000013ff007c0c */ /* 0x000fe4000bf66330 */
[----:B------:R-:W-:Y:S02]  /*2f10*/  @P5 LOP3.LUT R5, R5, 0x40000, RZ, 0xfc, !PT ;  /* 0x0004000005055812 */ /* 0x000fe400078efcff */
[----:B------:R-:W-:Y:S02]  /*2f20*/  ISETP.LT.U32.AND.EX P0, PT, R26, RZ, !P3, P0 ;  /* 0x000000ff1a00720c */ /* 0x000fe40005f01100 */
[----:B------:R-:W-:-:S04]  /*2f30*/  LOP3.LUT R5, R5, 0xfffdffff, RZ, 0xc0, !PT ;  /* 0xfffdffff05057812 */ /* 0x000fc800078ec0ff */
[----:B------:R-:W-:Y:S01]  /*2f40*/  @P4 LOP3.LUT R5, R5, 0x20000, RZ, 0xfc, !PT ;  /* 0x0002000005054812 */ /* 0x000fe200078efcff */
[----:B------:R-:W-:Y:S01]  /*2f50*/  IMAD.SHL.U32 R70, R29, 0x2, RZ ;  /* 0x000000021d467824 */ /* 0x000fe200078e00ff */
[----:B------:R-:W-:Y:S01]  /*2f60*/  LOP3.LUT R69, R69, 0x38, R102, 0xf8, !PT ;  /* 0x0000003845457812 */ /* 0x000fe200078ef866 */
[----:B------:R-:W-:Y:S01]  /*2f70*/  IMAD.SHL.U32 R83, R82, 0x800, RZ ;  /* 0x0000080052537824 */ /* 0x000fe200078e00ff */
[----:B------:R-:W-:Y:S01]  /*2f80*/  LOP3.LUT R5, R5, 0xfffeffff, RZ, 0xc0, !PT ;  /* 0xfffeffff05057812 */ /* 0x000fe200078ec0ff */
[----:B------:R-:W-:Y:S01]  /*2f90*/  IMAD.SHL.U32 R81, R80, 0x800, RZ ;  /* 0x0000080050517824 */ /* 0x000fe200078e00ff */
[----:B------:R-:W-:Y:S01]  /*2fa0*/  SHF.L.U64.HI R71, R29, 0x1, R28 ;  /* 0x000000011d477819 */ /* 0x000fe2000001021c */
[----:B------:R-:W-:Y:S01]  /*2fb0*/  IMAD.SHL.U32 R68, R69, 0x2, RZ ;  /* 0x0000000245447824 */ /* 0x000fe200078e00ff */
[----:B------:R-:W-:Y:S02]  /*2fc0*/  @P0 LOP3.LUT R5, R5, 0x10000, RZ, 0xfc, !PT ;  /* 0x0001000005050812 */ /* 0x000fe400078efcff */
[----:B------:R-:W-:-:S02]  /*2fd0*/  IADD3 R12, P0, R70, UR8, RZ ;  /* 0x00000008460c7c10 */ /* 0x000fc4000ff1e0ff */
[----:B------:R-:W-:Y:S01]  /*2fe0*/  LOP3.LUT R67, R83, 0x38, R102, 0xf8, !PT ;  /* 0x0000003853437812 */ /* 0x000fe200078ef866 */
[----:B------:R-:W-:Y:S01]  /*2ff0*/  IMAD.SHL.U32 R79, R78, 0x800, RZ ;  /* 0x000008004e4f7824 */ /* 0x000fe200078e00ff */
[----:B------:R-:W-:Y:S02]  /*3000*/  IADD3.X R13, R71, UR9, RZ, P0, !PT ;  /* 0x00000009470d7c10 */ /* 0x000fe400087fe4ff */
[----:B------:R-:W-:Y:S01]  /*3010*/  SHF.L.U64.HI R69, R69, 0x1, R50 ;  /* 0x0000000145457819 */ /* 0x000fe20000010232 */
[----:B------:R-:W-:Y:S01]  /*3020*/  IMAD.SHL.U32 R66, R67, 0x2, RZ ;  /* 0x0000000243427824 */ /* 0x000fe200078e00ff */
[----:B------:R-:W-:Y:S02]  /*3030*/  IADD3 R26, P0, R68, UR8, RZ ;  /* 0x00000008441a7c10 */ /* 0x000fe4000ff1e0ff */
[----:B------:R-:W-:Y:S02]  /*3040*/  LOP3.LUT R65, R81, 0x38, R102, 0xf8, !PT ;  /* 0x0000003851417812 */ /* 0x000fe400078ef866 */
[----:B------:R-:W-:Y:S01]  /*3050*/  SHF.L.U64.HI R82, R82, 0xb, RZ ;  /* 0x0000000b52527819 */ /* 0x000fe200000102ff */
[----:B------:R-:W-:Y:S01]  /*3060*/  IMAD.SHL.U32 R77, R76, 0x800, RZ ;  /* 0x000008004c4d7824 */ /* 0x000fe200078e00ff */
[----:B------:R-:W-:Y:S01]  /*3070*/  IADD3.X R27, R69, UR9, RZ, P0, !PT ;  /* 0x00000009451b7c10 */ /* 0x000fe200087fe4ff */
[----:B------:R-:W-:Y:S01]  /*3080*/  IMAD.SHL.U32 R64, R65, 0x2, RZ ;  /* 0x0000000241407824 */ /* 0x000fe200078e00ff */
[----:B------:R-:W-:-:S02]  /*3090*/  SHF.L.U64.HI R67, R67, 0x1, R82 ;  /* 0x0000000143437819 */ /* 0x000fc40000010252 */
[----:B------:R-:W-:Y:S02]  /*30a0*/  IADD3 R28, P0, R66, UR8, RZ ;  /* 0x00000008421c7c10 */ /* 0x000fe4000ff1e0ff */
[----:B------:R-:W-:Y:S02]  /*30b0*/  LOP3.LUT R59, R79, 0x38, R102, 0xf8, !PT ;  /* 0x000000384f3b7812 */ /* 0x000fe400078ef866 */
[----:B------:R-:W-:Y:S01]  /*30c0*/  SHF.L.U64.HI R80, R80, 0xb, RZ ;  /* 0x0000000b50507819 */ /* 0x000fe200000102ff */
[----:B------:R-:W-:Y:S01]  /*30d0*/  IMAD.SHL.U32 R75, R74, 0x800, RZ ;  /* 0x000008004a4b7824 */ /* 0x000fe200078e00ff */
[----:B------:R-:W-:Y:S01]  /*30e0*/  IADD3.X R29, R67, UR9, RZ, P0, !PT ;  /* 0x00000009431d7c10 */ /* 0x000fe200087fe4ff */
[----:B------:R-:W-:Y:S01]  /*30f0*/  IMAD.SHL.U32 R58, R59, 0x2, RZ ;  /* 0x000000023b3a7824 */ /* 0x000fe200078e00ff */
[----:B------:R-:W-:Y:S02]  /*3100*/  SHF.L.U64.HI R65, R65, 0x1, R80 ;  /* 0x0000000141417819 */ /* 0x000fe40000010250 */
[----:B--2---:R-:W-:-:S02]  /*3110*/  IADD3 R30, P0, R64, UR8, RZ ;  /* 0x00000008401e7c10 */ /* 0x004fc4000ff1e0ff */
[----:B------:R-:W-:Y:S02]  /*3120*/  LOP3.LUT R57, R77, 0x38, R102, 0xf8, !PT ;  /* 0x000000384d397812 */ /* 0x000fe400078ef866 */
[----:B------:R-:W-:Y:S01]  /*3130*/  SHF.L.U64.HI R78, R78, 0xb, RZ ;  /* 0x0000000b4e4e7819 */ /* 0x000fe200000102ff */
[----:B------:R-:W-:Y:S01]  /*3140*/  IMAD.SHL.U32 R73, R72, 0x800, RZ ;  /* 0x0000080048497824 */ /* 0x000fe200078e00ff */
[----:B------:R-:W-:Y:S01]  /*3150*/  IADD3.X R31, R65, UR9, RZ, P0, !PT ;  /* 0x00000009411f7c10 */ /* 0x000fe200087fe4ff */
[----:B------:R-:W-:Y:S01]  /*3160*/  IMAD.SHL.U32 R56, R57, 0x2, RZ ;  /* 0x0000000239387824 */ /* 0x000fe200078e00ff */
[----:B------:R-:W-:Y:S02]  /*3170*/  SHF.L.U64.HI R59, R59, 0x1, R78 ;  /* 0x000000013b3b7819 */ /* 0x000fe4000001024e */
[----:B---3--:R-:W-:Y:S02]  /*3180*/  IADD3 R32, P0, R58, UR8, RZ ;  /* 0x000000083a207c10 */ /* 0x008fe4000ff1e0ff */
[----:B------:R-:W-:-:S02]  /*3190*/  LOP3.LUT R55, R75, 0x38, R102, 0xf8, !PT ;  /* 0x000000384b377812 */ /* 0x000fc400078ef866 */
[----:B------:R-:W-:Y:S02]  /*31a0*/  SHF.L.U64.HI R76, R76, 0xb, RZ ;  /* 0x0000000b4c4c7819 */ /* 0x000fe400000102ff */
[----:B------:R-:W-:Y:S01]  /*31b0*/  IADD3.X R33, R59, UR9, RZ, P0, !PT ;  /* 0x000000093b217c10 */ /* 0x000fe200087fe4ff */
[----:B------:R-:W-:Y:S01]  /*31c0*/  IMAD.SHL.U32 R54, R55, 0x2, RZ ;  /* 0x0000000237367824 */ /* 0x000fe200078e00ff */
[----:B------:R-:W-:Y:S02]  /*31d0*/  SHF.L.U64.HI R57, R57, 0x1, R76 ;  /* 0x0000000139397819 */ /* 0x000fe4000001024c */
[----:B----4-:R-:W-:Y:S02]  /*31e0*/  IADD3 R34, P0, R56, UR8, RZ ;  /* 0x0000000838227c10 */ /* 0x010fe4000ff1e0ff */
[----:B------:R-:W-:Y:S02]  /*31f0*/  LOP3.LUT R53, R73, 0x38, R102, 0xf8, !PT ;  /* 0x0000003849357812 */ /* 0x000fe400078ef866 */
[----:B------:R-:W-:-:S02]  /*3200*/  SHF.L.U64.HI R74, R74, 0xb, RZ ;  /* 0x0000000b4a4a7819 */ /* 0x000fc400000102ff */
[----:B------:R-:W-:Y:S01]  /*3210*/  IADD3.X R35, R57, UR9, RZ, P0, !PT ;  /* 0x0000000939237c10 */ /* 0x000fe200087fe4ff */
[----:B------:R-:W-:Y:S01]  /*3220*/  IMAD.SHL.U32 R52, R53, 0x2, RZ ;  /* 0x0000000235347824 */ /* 0x000fe200078e00ff */
[----:B------:R-:W-:Y:S02]  /*3230*/  SHF.L.U64.HI R55, R55, 0x1, R74 ;  /* 0x0000000137377819 */ /* 0x000fe4000001024a */
[----:B------:R-:W-:Y:S02]  /*3240*/  IADD3 R36, P0, R54, UR8, RZ ;  /* 0x0000000836247c10 */ /* 0x000fe4000ff1e0ff */
[----:B------:R-:W-:Y:S02]  /*3250*/  SHF.L.U64.HI R72, R72, 0xb, RZ ;  /* 0x0000000b48487819 */ /* 0x000fe400000102ff */
[----:B------:R-:W-:Y:S02]  /*3260*/  IADD3.X R37, R55, UR9, RZ, P0, !PT ;  /* 0x0000000937257c10 */ /* 0x000fe400087fe4ff */
[----:B------:R-:W-:Y:S01]  /*3270*/  SHF.L.U64.HI R53, R53, 0x1, R72 ;  /* 0x0000000135357819 */ /* 0x000fe20000010248 */
[----:B------:R-:W-:Y:S06]  /*3280*/  BAR.SYNC 0x0 ;  /* 0x0000000000007b1d */ /* 0x000fec0000000000 */
[----:B------:R-:W-:-:S04]  /*3290*/  IADD3 R42, P0, R52, UR8, RZ ;  /* 0x00000008342a7c10 */ /* 0x000fc8000ff1e0ff */
[----:B------:R-:W-:Y:S02]  /*32a0*/  IADD3.X R43, R53, UR9, RZ, P0, !PT ;  /* 0x00000009352b7c10 */ /* 0x000fe400087fe4ff */
[----:B------:R-:W-:-:S04]  /*32b0*/  LEA R40, P0, R100, UR10, 0x1 ;  /* 0x0000000a64287c11 */ /* 0x000fc8000f8008ff */
[----:B------:R-:W-:Y:S02]  /*32c0*/  LEA.HI.X R41, R100, UR11, R101, 0x1, P0 ;  /* 0x0000000b64297c11 */ /* 0x000fe400080f0c65 */
[----:B------:R-:W-:-:S04]  /*32d0*/  LEA R38, P0, R84, UR10, 0x1 ;  /* 0x0000000a54267c11 */ /* 0x000fc8000f8008ff */
[----:B------:R-:W-:Y:S02]  /*32e0*/  LEA.HI.X R39, R84, UR11, R85, 0x1, P0 ;  /* 0x0000000b54277c11 */ /* 0x000fe400080f0c55 */
[----:B------:R-:W-:-:S04]  /*32f0*/  PLOP3.LUT P0, PT, PT, PT, UP1, 0x80, 0x0 ;  /* 0x000000000000781c */ /* 0x000fc80003f0f018 */
[----:B------:R-:W-:Y:S02]  /*3300*/  SEL R25, R25, RZ, P0 ;  /* 0x000000ff19197207 */ /* 0x000fe40000000000 */
        /* <DEDUP_REMOVED lines=8> */
[----:B------:R-:W-:Y:S02]  /*3390*/  PLOP3.LUT P0, PT, PT, PT, UP1, 0x80, 0x0 ;  /* 0x000000000000781c */ /* 0x000fe40003f0f018 */
[----:B------:R-:W-:Y:S02]  /*33a0*/  SEL R48, RZ, 0x10, P6 ;  /* 0x00000010ff307807 */ /* 0x000fe40003000000 */
[----:B------:R-:W-:Y:S02]  /*33b0*/  SEL R47, R47, RZ, P0 ;  /* 0x000000ff2f2f7207 */ /* 0x000fe40000000000 */
[----:B------:R-:W-:Y:S02]  /*33c0*/  PLOP3.LUT P0, PT, PT, PT, UP1, 0x80, 0x0 ;  /* 0x000000000000781c */ /* 0x000fe40003f0f018 */
[----:B------:R-:W-:-:S02]  /*33d0*/  SEL R51, RZ, 0x10, !P1 ;  /* 0x00000010ff337807 */ /* 0x000fc40004800000 */
[----:B------:R-:W-:Y:S02]  /*33e0*/  ISETP.NE.U32.AND P1, PT, R25, RZ, PT ;  /* 0x000000ff1900720c */ /* 0x000fe40003f25070 */
[----:B------:R-:W-:Y:S02]  /*33f0*/  SEL R48, R48, RZ, P0 ;  /* 0x000000ff30307207 */ /* 0x000fe40000000000 */
[----:B------:R-:W-:Y:S02]  /*3400*/  SEL R49, RZ, 0x10, P3 ;  /* 0x00000010ff317807 */ /* 0x000fe40001800000 */
[----:B------:R-:W-:Y:S02]  /*3410*/  PLOP3.LUT P0, PT, PT, PT, UP1, 0x80, 0x0 ;  /* 0x000000000000781c */ /* 0x000fe40003f0f018 */
[----:B------:R-:W-:Y:S02]  /*3420*/  SEL R50, RZ, 0x10, !P2 ;  /* 0x00000010ff327807 */ /* 0x000fe40005000000 */
[----:B------:R-:W-:-:S02]  /*3430*/  ISETP.NE.U32.AND P2, PT, R11, RZ, PT ;  /* 0x000000ff0b00720c */ /* 0x000fc40003f45070 */
[----:B------:R-:W-:Y:S01]  /*3440*/  SEL R49, R49, RZ, P0 ;  /* 0x000000ff31317207 */ /* 0x000fe20000000000 */
[----:B------:R-:W-:Y:S01]  /*3450*/  @!PT LDS RZ, [RZ] ;  /* 0x00000000fffff984 */ /* 0x000fe20000000800 */
[----:B------:R-:W-:Y:S01]  /*3460*/  @!PT LDS RZ, [RZ] ;  /* 0x00000000fffff984 */ /* 0x000fe20000000800 */
[----:B------:R-:W-:Y:S01]  /*3470*/  @!PT LDS RZ, [RZ] ;  /* 0x00000000fffff984 */ /* 0x000fe20000000800 */
[----:B------:R1:W-:Y:S01]  /*3480*/  LDGSTS.E.BYPASS.128 [R2+0x4000], [R12.64], P1 ;  /* 0x040000000c027fae */ /* 0x0003e20008901c54 */
[----:B------:R-:W-:Y:S02]  /*3490*/  PLOP3.LUT P0, PT, PT, PT, UP1, 0x80, 0x0 ;  /* 0x000000000000781c */ /* 0x000fe40003f0f018 */
[----:B------:R-:W-:Y:S02]  /*34a0*/  ISETP.NE.U32.AND P1, PT, R44, RZ, PT ;  /* 0x000000ff2c00720c */ /* 0x000fe40003f25070 */
[----:B------:R-:W-:Y:S02]  /*34b0*/  SEL R50, R50, RZ, P0 ;  /* 0x000000ff32327207 */ /* 0x000fe40000000000 */
[----:B------:R-:W-:Y:S02]  /*34c0*/  PLOP3.LUT P0, PT, PT, PT, UP1, 0x80, 0x0 ;  /* 0x000000000000781c */ /* 0x000fe40003f0f018 */
[----:B------:R-:W-:Y:S01]  /*34d0*/  ISETP.NE.U32.AND P3, PT, R45, RZ, PT ;  /* 0x000000ff2d00720c */ /* 0x000fe20003f65070 */
[----:B------:R2:W-:Y:S01]  /*34e0*/  LDGSTS.E.BYPASS.128 [R3+0x4000], [R26.64], P2 ;  /* 0x040000001a037fae */ /* 0x0005e20009101c54 */
[----:B------:R-:W-:-:S02]  /*34f0*/  ISETP.NE.U32.AND P4, PT, R46, RZ, PT ;  /* 0x000000ff2e00720c */ /* 0x000fc40003f85070 */
[----:B------:R-:W-:Y:S02]  /*3500*/  ISETP.NE.U32.AND P6, PT, R47, RZ, PT ;  /* 0x000000ff2f00720c */ /* 0x000fe40003fc5070 */
[----:B------:R-:W-:Y:S01]  /*3510*/  SEL R51, R51, RZ, P0 ;  /* 0x000000ff33337207 */ /* 0x000fe20000000000 */
[----:B------:R3:W-:Y:S01]  /*3520*/  LDGSTS.E.BYPASS.128 [R4+0x4000], [R28.64], P1 ;  /* 0x040000001c047fae */ /* 0x0007e20008901c54 */
[----:B------:R-:W-:Y:S02]  /*3530*/  ISETP.NE.U32.AND P5, PT, R48, RZ, PT ;  /* 0x000000ff3000720c */ /* 0x000fe40003fa5070 */
[----:B------:R-:W-:Y:S02]  /*3540*/  ISETP.NE.U32.AND P0, PT, R49, RZ, PT ;  /* 0x000000ff3100720c */ /* 0x000fe40003f05070 */
[----:B------:R-:W-:Y:S01]  /*3550*/  P2R R11, PR, RZ, 0x4 ;  /* 0x00000004ff0b7803 */ /* 0x000fe20000000000 */
[----:B------:R4:W-:Y:S01]  /*3560*/  LDGSTS.E.BYPASS.128 [R6+0x4000], [R30.64], P3 ;  /* 0x040000001e067fae */ /* 0x0009e20009901c54 */
[----:B------:R-:W-:-:S03]  /*3570*/  ISETP.NE.U32.AND P2, PT, R25, RZ, PT ;  /* 0x000000ff1900720c */ /* 0x000fc60003f45070 */
[----:B------:R1:W-:Y:S04]  /*3580*/  LDGSTS.E.BYPASS.128 [R7+0x4000], [R32.64], P4 ;  /* 0x0400000020077fae */ /* 0x0003e8000a101c54 */
[----:B------:R1:W-:Y:S04]  /*3590*/  LDGSTS.E.BYPASS.128 [R8+0x4000], [R34.64], P6 ;  /* 0x0400000022087fae */ /* 0x0003e8000b101c54 */
[----:B------:R1:W-:Y:S04]  /*35a0*/  LDGSTS.E.BYPASS.128 [R9+0x4000], [R36.64], P5 ;  /* 0x0400000024097fae */ /* 0x0003e8000a901c54 */
[----:B------:R1:W-:Y:S04]  /*35b0*/  LDGSTS.E.BYPASS.128 [R10+0x4000], [R42.64], P0 ;  /* 0x040000002a0a7fae */ /* 0x0003e80008101c54 */
[----:B------:R-:W0:Y:S04]  /*35c0*/  LDGDEPBAR ;  /* 0x00000000000079af */ /* 0x000e280000000000 */
[----:B------:R1:W-:Y:S01]  /*35d0*/  LDGSTS.E.BYPASS.128 [R2+0xa000], [R12.64+0x80], P2 ;  /* 0x0a0000800c027fae */ /* 0x0003e20009101c54 */
[----:B------:R-:W-:-:S02]  /*35e0*/  ISETP.NE.AND P2, PT, R11, RZ, PT ;  /* 0x000000ff0b00720c */ /* 0x000fc40003f45270 */
[----:B------:R-:W-:Y:S02]  /*35f0*/  P2R R44, PR, RZ, 0x8 ;  /* 0x00000008ff2c7803 */ /* 0x000fe40000000000 */
[----:B------:R-:W-:-:S09]  /*3600*/  P2R R45, PR, RZ, 0x2 ;  /* 0x00000002ff2d7803 */ /* 0x000fd20000000000 */
[----:B------:R2:W-:Y:S04]  /*3610*/  LDGSTS.E.BYPASS.128 [R3+0xa000], [R26.64+0x80], P2 ;  /* 0x0a0000801a037fae */ /* 0x0005e80009101c54 */
[----:B------:R3:W-:Y:S04]  /*3620*/  LDGSTS.E.BYPASS.128 [R4+0xa000], [R28.64+0x80], P1 ;  /* 0x0a0000801c047fae */ /* 0x0007e80008901c54 */
[----:B------:R4:W-:Y:S01]  /*3630*/  LDGSTS.E.BYPASS.128 [R6+0xa000], [R30.64+0x80], P3 ;  /* 0x0a0000801e067fae */ /* 0x0009e20009901c54 */
[----:B------:R-:W-:Y:S02]  /*3640*/  ISETP.NE.U32.AND P3, PT, R50, RZ, PT ;  /* 0x000000ff3200720c */ /* 0x000fe40003f65070 */
[----:B------:R-:W-:Y:S01]  /*3650*/  LOP3.LUT P1, RZ, R5, 0x200000, RZ, 0xc0, !PT ;  /* 0x0020000005ff7812 */ /* 0x000fe2000782c0ff */
[----:B------:R1:W-:Y:S01]  /*3660*/  LDGSTS.E.BYPASS.128 [R7+0xa000], [R32.64+0x80], P4 ;  /* 0x0a00008020077fae */ /* 0x0003e2000a101c54 */
[----:B------:R-:W-:-:S02]  /*3670*/  P2R R46, PR, RZ, 0x4 ;  /* 0x00000004ff2e7803 */ /* 0x000fc40000000000 */
[----:B------:R-:W-:Y:S01]  /*3680*/  LOP3.LUT P2, RZ, R5, 0x100000, RZ, 0xc0, !PT ;  /* 0x0010000005ff7812 */ /* 0x000fe2000784c0ff */
[----:B------:R2:W-:Y:S01]  /*3690*/  LDGSTS.E.BYPASS.128 [R8+0xa000], [R34.64+0x80], P6 ;  /* 0x0a00008022087fae */ /* 0x0005e2000b101c54 */
[----:B------:R-:W-:-:S03]  /*36a0*/  SEL R11, RZ, 0x10, !P1 ;  /* 0x00000010ff0b7807 */ /* 0x000fc60004800000 */
[----:B------:R2:W-:Y:S01]  /*36b0*/  LDGSTS.E.BYPASS.128 [R9+0xa000], [R36.64+0x80], P5 ;  /* 0x0a00008024097fae */ /* 0x0005e2000a901c54 */
[----:B------:R-:W-:-:S03]  /*36c0*/  PLOP3.LUT P1, PT, PT, PT, UP1, 0x80, 0x0 ;  /* 0x000000000000781c */ /* 0x000fc60003f2f018 */
[----:B------:R2:W-:Y:S01]  /*36d0*/  LDGSTS.E.BYPASS.128 [R10+0xa000], [R42.64+0x80], P0 ;  /* 0x0a0000802a0a7fae */ /* 0x0005e20008101c54 */
[----:B-1----:R-:W-:-:S03]  /*36e0*/  P2R R32, PR, RZ, 0x40 ;  /* 0x00000040ff207803 */ /* 0x002fc60000000000 */
[----:B------:R-:W0:Y:S01]  /*36f0*/  LDGDEPBAR ;  /* 0x00000000000079af */ /* 0x000e220000000000 */
[----:B------:R-:W-:-:S03]  /*3700*/  IADD3 R83, P6, R83, R0, RZ ;  /* 0x0000000053537210 */ /* 0x000fc60007fde0ff */
[----:B------:R1:W-:Y:S01]  /*3710*/  LDGSTS.E.BYPASS.128 [R14+0x16000], [R40.64], P3 ;  /* 0x16000000280e7fae */ /* 0x0003e20009901c54 */
[----:B------:R-:W-:Y:S02]  /*3720*/  SEL R11, R11, RZ, P1 ;  /* 0x000000ff0b0b7207 */ /* 0x000fe40000800000 */
[----:B------:R-:W-:Y:S02]  /*3730*/  IADD3.X R82, R82, UR25, RZ, P6, !PT ;  /* 0x0000001952527c10 */ /* 0x000fe4000b7fe4ff */
[----:B------:R-:W-:Y:S02]  /*3740*/  ISETP.NE.U32.AND P3, PT, R51, RZ, PT ;  /* 0x000000ff3300720c */ /* 0x000fe40003f65070 */
[----:B------:R-:W-:Y:S02]  /*3750*/  IADD3 R81, P6, R81, R0, RZ ;  /* 0x0000000051517210 */ /* 0x000fe40007fde0ff */
[----:B-1----:R-:W-:Y:S02]  /*3760*/  SEL R14, RZ, 0x10, !P2 ;  /* 0x00000010ff0e7807 */ /* 0x002fe40005000000 */
[----:B------:R-:W-:-:S04]  /*3770*/  PLOP3.LUT P2, PT, PT, PT, UP1, 0x80, 0x0 ;  /* 0x000000000000781c */ /* 0x000fc80003f4f018 */
[----:B------:R-:W-:-:S03]  /*3780*/  SEL R14, R14, RZ, P2 ;  /* 0x000000ff0e0e7207 */ /* 0x000fc60001000000 */
[----:B------:R1:W-:Y:S01]  /*3790*/  LDGSTS.E.BYPASS.128 [R23+0x16000], [R38.64], P3 ;  /* 0x1600000026177fae */ /* 0x0003e20009901c54 */
[----:B------:R-:W-:Y:S02]  /*37a0*/  ISETP.NE.U32.AND P2, PT, R11, RZ, PT ;  /* 0x000000ff0b00720c */ /* 0x000fe40003f45070 */
[----:B------:R-:W-:Y:S02]  /*37b0*/  IADD3.X R80, R80, UR25, RZ, P6, !PT ;  /* 0x0000001950507c10 */ /* 0x000fe4000b7fe4ff */
[----:B------:R-:W-:-:S04]  /*37c0*/  LEA R12, P6, R83, UR10, 0x1 ;  /* 0x0000000a530c7c11 */ /* 0x000fc8000f8c08ff */
[----:B------:R-:W-:Y:S02]  /*37d0*/  LEA.HI.X R13, R83, UR11, R82, 0x1, P6 ;  /* 0x0000000b530d7c11 */ /* 0x000fe4000b0f0c52 */
[----:B------:R-:W-:-:S03]  /*37e0*/  P2R R33, PR, RZ, 0x10 ;  /* 0x00000010ff217803 */ /* 0x000fc60000000000 */
[----:B------:R1:W-:Y:S01]  /*37f0*/  LDGSTS.E.BYPASS.128 [R15+0x16000], [R12.64], P2 ;  /* 0x160000000c0f7fae */ /* 0x0003e20009101c54 */
[----:B------:R-:W-:Y:S02]  /*3800*/  ISETP.NE.U32.AND P2, PT, R14, RZ, PT ;  /* 0x000000ff0e00720c */ /* 0x000fe40003f45070 */
[C---:B------:R-:W-:Y:S02]  /*3810*/  LOP3.LUT P4, RZ, R5.reuse, 0x80000, RZ, 0xc0, !PT ;  /* 0x0008000005ff7812 */ /* 0x040fe4000788c0ff */
[----:B------:R-:W-:Y:S02]  /*3820*/  LOP3.LUT P3, RZ, R5, 0x40000, RZ, 0xc0, !PT ;  /* 0x0004000005ff7812 */ /* 0x000fe4000786c0ff */
[----:B--2---:R-:W-:Y:S02]  /*3830*/  LEA R26, P6, R81, UR10, 0x1 ;  /* 0x0000000a511a7c11 */ /* 0x004fe4000f8c08ff */
[----:B------:R-:W-:Y:S02]  /*3840*/  SEL R11, RZ, 0x10, !P4 ;  /* 0x00000010ff0b7807 */ /* 0x000fe40006000000 */
[----:B------:R-:W-:-:S02]  /*3850*/  PLOP3.LUT P4, PT, PT, PT, UP1, 0x80, 0x0 ;  /* 0x000000000000781c */ /* 0x000fc40003f8f018 */
[----:B------:R-:W-:Y:S02]  /*3860*/  LEA.HI.X R27, R81, UR11, R80, 0x1, P6 ;  /* 0x0000000b511b7c11 */ /* 0x000fe4000b0f0c50 */
[----:B-1----:R-:W-:Y:S02]  /*3870*/  SEL R12, RZ, 0x10, !P3 ;  /* 0x00000010ff0c7807 */ /* 0x002fe40005800000 */
[----:B------:R-:W-:Y:S01]  /*3880*/  PLOP3.LUT P3, PT, PT, PT, UP1, 0x80, 0x0 ;  /* 0x000000000000781c */ /* 0x000fe20003f6f018 */
[----:B------:R1:W-:Y:S01]  /*3890*/  LDGSTS.E.BYPASS.128 [R22+0x16000], [R26.64], P2 ;  /* 0x160000001a167fae */ /* 0x0003e20009101c54 */
[----:B------:R-:W-:Y:S02]  /*38a0*/  SEL R11, R11, RZ, P4 ;  /* 0x000000ff0b0b7207 */ /* 0x000fe40002000000 */
[----:B------:R-:W-:Y:S02]  /*38b0*/  IADD3 R23, P6, R77, R0, RZ ;  /* 0x000000004d177210 */ /* 0x000fe40007fde0ff */
[----:B------:R-:W-:-:S02]  /*38c0*/  SEL R12, R12, RZ, P3 ;  /* 0x000000ff0c0c7207 */ /* 0x000fc40001800000 */
[----:B----4-:R-:W-:Y:S02]  /*38d0*/  IADD3 R30, P2, R79, R0, RZ ;  /* 0x000000004f1e7210 */ /* 0x010fe40007f5e0ff */
[----:B------:R-:W-:Y:S02]  /*38e0*/  ISETP.NE.U32.AND P3, PT, R11, RZ, PT ;  /* 0x000000ff0b00720c */ /* 0x000fe40003f65070 */
[----:B------:R-:W-:Y:S02]  /*38f0*/  IADD3.X R34, R76, UR25, RZ, P6, !PT ;  /* 0x000000194c227c10 */ /* 0x000fe4000b7fe4ff */
[----:B------:R-:W-:Y:S02]  /*3900*/  IADD3.X R31, R78, UR25, RZ, P2, !PT ;  /* 0x000000194e1f7c10 */ /* 0x000fe400097fe4ff */
[C---:B---3--:R-:W-:Y:S01]  /*3910*/  LEA R28, P6, R30.reuse, UR10, 0x1 ;  /* 0x0000000a1e1c7c11 */ /* 0x048fe2000f8c08ff */
[----:B------:R-:W-:Y:S03]  /*3920*/  STL [R1+0x10c], R84 ;  /* 0x00010c5401007387 */ /* 0x000fe60000100800 */
[----:B------:R-:W-:Y:S01]  /*3930*/  LEA.HI.X R29, R30, UR11, R31, 0x1, P6 ;  /* 0x0000000b1e1d7c11 */ /* 0x000fe2000b0f0c1f */
[----:B------:R-:W-:Y:S04]  /*3940*/  STL [R1+0x130], R85 ;  /* 0x0001305501007387 */ /* 0x000fe80000100800 */
[----:B------:R-:W-:Y:S04]  /*3950*/  STL [R1+0x110], R83 ;  /* 0x0001105301007387 */ /* 0x000fe80000100800 */
[----:B------:R2:W-:Y:S01]  /*3960*/  LDGSTS.E.BYPASS.128 [R16+0x16000], [R28.64], P3 ;  /* 0x160000001c107fae */ /* 0x0005e20009901c54 */
[----:B------:R-:W-:-:S03]  /*3970*/  ISETP.NE.U32.AND P3, PT, R12, RZ, PT ;  /* 0x000000ff0c00720c */ /* 0x000fc60003f65070 */
[----:B------:R-:W-:Y:S04]  /*3980*/  STL [R1+0x134], R82 ;  /* 0x0001345201007387 */ /* 0x000fe80000100800 */
[----:B------:R-:W-:Y:S04]  /*3990*/  STL [R1+0x114], R81 ;  /* 0x0001145101007387 */ /* 0x000fe80000100800 */
[----:B------:R-:W-:Y:S04]  /*39a0*/  STL [R1+0x138], R80 ;  /* 0x0001385001007387 */ /* 0x000fe80000100800 */
[----:B------:R3:W-:Y:S04]  /*39b0*/  STL [R1+0x118], R30 ;  /* 0x0001181e01007387 */ /* 0x0007e80000100800 */
[----:B------:R4:W-:Y:S01]  /*39c0*/  STL [R1+0x13c], R31 ;  /* 0x00013c1f01007387 */ /* 0x0009e20000100800 */
[----:B---3--:R-:W-:-:S04]  /*39d0*/  LEA R30, P6, R23, UR10, 0x1 ;  /* 0x0000000a171e7c11 */ /* 0x008fc8000f8c08ff */
[----:B----4-:R-:W-:Y:S02]  /*39e0*/  LEA.HI.X R31, R23, UR11, R34, 0x1, P6 ;  /* 0x0000000b171f7c11 */ /* 0x010fe4000b0f0c22 */
[----:B------:R-:W-:-:S03]  /*39f0*/  LOP3.LUT P1, RZ, R5, 0x20000, RZ, 0xc0, !PT ;  /* 0x0002000005ff7812 */ /* 0x000fc6000782c0ff */
[----:B------:R3:W-:Y:S01]  /*3a00*/  LDGSTS.E.BYPASS.128 [R21+0x16000], [R30.64], P3 ;  /* 0x160000001e157fae */ /* 0x0007e20009901c54 */
[----:B------:R-:W-:Y:S02]  /*3a10*/  IADD3 R13, P3, R75, R0, RZ ;  /* 0x000000004b0d7210 */ /* 0x000fe40007f7e0ff */
[----:B------:R-:W-:Y:S02]  /*3a20*/  SEL R11, RZ, 0x10, !P1 ;  /* 0x00000010ff0b7807 */ /* 0x000fe40004800000 */
[----:B------:R-:W-:Y:S01]  /*3a30*/  IADD3.X R14, R74, UR25, RZ, P3, !PT ;  /* 0x000000194a0e7c10 */ /* 0x000fe20009ffe4ff */
[----:B------:R4:W-:Y:S01]  /*3a40*/  STL [R1+0x11c], R23 ;  /* 0x00011c1701007387 */ /* 0x0009e20000100800 */
[----:B-1----:R-:W-:Y:S02]  /*3a50*/  LEA R22, P3, R13, UR10, 0x1 ;  /* 0x0000000a0d167c11 */ /* 0x002fe4000f8608ff */
[----:B------:R-:W-:Y:S01]  /*3a60*/  PLOP3.LUT P1, PT, PT, PT, UP1, 0x80, 0x0 ;  /* 0x000000000000781c */ /* 0x000fe20003f2f018 */
[----:B------:R-:W-:Y:S03]  /*3a70*/  STL [R1+0x140], R34 ;  /* 0x0001402201007387 */ /* 0x000fe60000100800 */
[----:B------:R-:W-:Y:S01]  /*3a80*/  SEL R11, R11, RZ, P1 ;  /* 0x000000ff0b0b7207 */ /* 0x000fe20000800000 */
[----:B------:R-:W-:Y:S01]  /*3a90*/  STL [R1+0x120], R13 ;  /* 0x0001200d01007387 */ /* 0x000fe20000100800 */
[----:B----4-:R-:W-:-:S03]  /*3aa0*/  LEA.HI.X R23, R13, UR11, R14, 0x1, P3 ;  /* 0x0000000b0d177c11 */ /* 0x010fc600098f0c0e */
[----:B------:R1:W-:Y:S02]  /*3ab0*/  STL [R1+0x144], R14 ;  /* 0x0001440e01007387 */ /* 0x0003e40000100800 */
[----:B-1----:R-:W-:-:S04]  /*3ac0*/  IADD3 R14, P1, R73, R0, RZ ;  /* 0x00000000490e7210 */ /* 0x002fc80007f3e0ff */
[----:B------:R-:W-:Y:S02]  /*3ad0*/  IADD3.X R15, R72, UR25, RZ, P1, !PT ;  /* 0x00000019480f7c10 */ /* 0x000fe40008ffe4ff */
[----:B------:R-:W-:Y:S02]  /*3ae0*/  ISETP.NE.U32.AND P1, PT, R11, RZ, PT ;  /* 0x000000ff0b00720c */ /* 0x000fe40003f25070 */
[----:B------:R-:W-:-:S11]  /*3af0*/  LOP3.LUT P2, RZ, R5, 0x10000, RZ, 0xc0, !PT ;  /* 0x0001000005ff7812 */ /* 0x000fd6000784c0ff */
[----:B------:R1:W-:Y:S01]  /*3b00*/  LDGSTS.E.BYPASS.128 [R18+0x16000], [R22.64], P1 ;  /* 0x1600000016127fae */ /* 0x0003e20008901c54 */
[----:B------:R-:W-:-:S04]  /*3b10*/  IADD3 R12, P1, R70, UR12, RZ ;  /* 0x0000000c460c7c10 */ /* 0x000fc8000ff3e0ff */
[----:B------:R-:W-:Y:S02]  /*3b20*/  IADD3.X R13, R71, UR13, RZ, P1, !PT ;  /* 0x0000000d470d7c10 */ /* 0x000fe40008ffe4ff */
[C---:B------:R-:W-:Y:S02]  /*3b30*/  LEA R34, P1, R14.reuse, UR10, 0x1 ;  /* 0x0000000a0e227c11 */ /* 0x040fe4000f8208ff */
[----:B------:R-:W-:Y:S02]  /*3b40*/  SEL R11, RZ, 0x10, !P2 ;  /* 0x00000010ff0b7807 */ /* 0x000fe40005000000 */
[----:B------:R-:W-:Y:S02]  /*3b50*/  LEA.HI.X R35, R14, UR11, R15, 0x1, P1 ;  /* 0x0000000b0e237c11 */ /* 0x000fe400088f0c0f */
[----:B------:R-:W-:Y:S01]  /*3b60*/  PLOP3.LUT P1, PT, PT, PT, UP1, 0x80, 0x0 ;  /* 0x000000000000781c */ /* 0x000fe20003f2f018 */
[----:B------:R4:W-:Y:S03]  /*3b70*/  STL [R1+0x124], R14 ;  /* 0x0001240e01007387 */ /* 0x0009e60000100800 */
[----:B------:R-:W-:Y:S01]  /*3b80*/  SEL R11, R11, RZ, P1 ;  /* 0x000000ff0b0b7207 */ /* 0x000fe20000800000 */
[----:B------:R1:W-:Y:S01]  /*3b90*/  STL [R1+0x148], R15 ;  /* 0x0001480f01007387 */ /* 0x0003e20000100800 */
[----:B----4-:R-:W-:-:S04]  /*3ba0*/  IADD3 R14, P1, R68, UR12, RZ ;  /* 0x0000000c440e7c10 */ /* 0x010fc8000ff3e0ff */
[----:B-1----:R-:W-:Y:S02]  /*3bb0*/  IADD3.X R15, R69, UR13, RZ, P1, !PT ;  /* 0x0000000d450f7c10 */ /* 0x002fe40008ffe4ff */
[----:B------:R-:W-:Y:S02]  /*3bc0*/  ISETP.NE.U32.AND P1, PT, R11, RZ, PT ;  /* 0x000000ff0b00720c */ /* 0x000fe40003f25070 */
[----:B------:R-:W-:-:S11]  /*3bd0*/  ISETP.NE.U32.AND P2, PT, R25, RZ, PT ;  /* 0x000000ff1900720c */ /* 0x000fd60003f45070 */
[----:B------:R1:W-:Y:S01]  /*3be0*/  LDGSTS.E.BYPASS.128 [R17+0x16000], [R34.64], P1 ;  /* 0x1600000022117fae */ /* 0x0003e20008901c54 */
[----:B------:R-:W-:Y:S02]  /*3bf0*/  IADD3 R22, P1, R66, UR12, RZ ;  /* 0x0000000c42167c10 */ /* 0x000fe4000ff3e0ff */
[----:B------:R-:W-:Y:S01]  /*3c00*/  ISETP.NE.AND P6, PT, R32, RZ, PT ;  /* 0x000000ff2000720c */ /* 0x000fe20003fc5270 */
[----:B------:R-:W0:Y:S01]  /*3c10*/  LDGDEPBAR ;  /* 0x00000000000079af */ /* 0x000e220000000000 */
[----:B------:R-:W-:Y:S02]  /*3c20*/  IADD3.X R23, R67, UR13, RZ, P1, !PT ;  /* 0x0000000d43177c10 */ /* 0x000fe40008ffe4ff */
[----:B------:R-:W-:Y:S01]  /*3c30*/  IADD3 R26, P1, R64, UR12, RZ ;  /* 0x0000000c401a7c10 */ /* 0x000fe2000ff3e0ff */
[----:B------:R4:W-:Y:S03]  /*3c40*/  LDGSTS.E.BYPASS.128 [R2+0x10000], [R12.64], P2 ;  /* 0x100000000c027fae */ /* 0x0009e60009101c54 */
[----:B------:R-:W-:-:S02]  /*3c50*/  IADD3.X R27, R65, UR13, RZ, P1, !PT ;  /* 0x0000000d411b7c10 */ /* 0x000fc40008ffe4ff */
[----:B--2---:R-:W-:-:S04]  /*3c60*/  IADD3 R28, P1, R58, UR12, RZ ;  /* 0x0000000c3a1c7c10 */ /* 0x004fc8000ff3e0ff */
[----:B------:R-:W-:Y:S02]  /*3c70*/  IADD3.X R29, R59, UR13, RZ, P1, !PT ;  /* 0x0000000d3b1d7c10 */ /* 0x000fe40008ffe4ff */
[----:B---3--:R-:W-:-:S04]  /*3c80*/  IADD3 R30, P1, R56, UR12, RZ ;  /* 0x0000000c381e7c10 */ /* 0x008fc8000ff3e0ff */
[----:B------:R-:W-:Y:S02]  /*3c90*/  IADD3.X R31, R57, UR13, RZ, P1, !PT ;  /* 0x0000000d391f7c10 */ /* 0x000fe40008ffe4ff */
[----:B------:R-:W-:Y:S02]  /*3ca0*/  IADD3 R32, P1, R54, UR12, RZ ;  /* 0x0000000c36207c10 */ /* 0x000fe4000ff3e0ff */
[----:B------:R-:W-:Y:S02]  /*3cb0*/  ISETP.NE.AND P4, PT, R33, RZ, PT ;  /* 0x000000ff2100720c */ /* 0x000fe40003f85270 */
[----:B------:R-:W-:Y:S02]  /*3cc0*/  ISETP.NE.AND P2, PT, R46, RZ, PT ;  /* 0x000000ff2e00720c */ /* 0x000fe40003f45270 */
[----:B------:R-:W-:Y:S02]  /*3cd0*/  IADD3.X R33, R55, UR13, RZ, P1, !PT ;  /* 0x0000000d37217c10 */ /* 0x000fe40008ffe4ff */
[----:B------:R-:W-:-:S02]  /*3ce0*/  IADD3 R16, P1, R52, UR12, RZ ;  /* 0x0000000c34107c10 */ /* 0x000fc4000ff3e0ff */
[----:B------:R-:W-:Y:S02]  /*3cf0*/  ISETP.NE.AND P3, PT, R44, RZ, PT ;  /* 0x000000ff2c00720c */ /* 0x000fe40003f65270 */
[----:B-1----:R-:W-:Y:S02]  /*3d00*/  IADD3.X R17, R53, UR13, RZ, P1, !PT ;  /* 0x0000000d35117c10 */ /* 0x002fe40008ffe4ff */
[----:B------:R-:W-:Y:S02]  /*3d10*/  ISETP.NE.AND P1, PT, R45, RZ, PT ;  /* 0x000000ff2d00720c */ /* 0x000fe40003f25270 */
[----:B------:R-:W-:Y:S01]  /*3d20*/  P2R R11, PR, RZ, 0x4 ;  /* 0x00000004ff0b7803 */ /* 0x000fe20000000000 */
[----:B------:R1:W-:Y:S01]  /*3d30*/  LDGSTS.E.BYPASS.128 [R3+0x10000], [R14.64], P2 ;  /* 0x100000000e037fae */ /* 0x0003e20009101c54 */
[----:B------:R-:W-:-:S09]  /*3d40*/  ISETP.NE.U32.AND P2, PT, R25, RZ, PT ;  /* 0x000000ff1900720c */ /* 0x000fd20003f45070 */
        /* <DEDUP_REMOVED lines=14> */
[----:B------:R2:W-:Y:S04]  /*3e30*/  LDGSTS.E.BYPASS.128 [R9+0x1c000], [R32.64+0x80], P5 ;  /* 0x1c00008020097fae */ /* 0x0005e8000a901c54 */
[----:B------:R2:W-:Y:S04]  /*3e40*/  LDGSTS.E.BYPASS.128 [R10+0x1c000], [R16.64+0x80], P0 ;  /* 0x1c000080100a7fae */ /* 0x0005e80008101c54 */
[----:B------:R-:W0:Y:S01]  /*3e50*/  LDGDEPBAR ;  /* 0x00000000000079af */ /* 0x000e220000000000 */
[----:B------:R-:W-:Y:S01]  /*3e60*/  PLOP3.LUT P5, PT, PT, PT, UP0, 0x80, 0x0 ;  /* 0x000000000000781c */ /* 0x000fe20003faf008 */
[----:B----4-:R-:W-:Y:S01]  /*3e70*/  IMAD.U32 R2, RZ, RZ, UR25 ;  /* 0x00000019ff027e24 */ /* 0x010fe2000f8e00ff */
[----:B------:R-:W-:Y:S01]  /*3e80*/  ISETP.GE.U32.AND P0, PT, R0, 0x80, PT ;  /* 0x000000800000780c */ /* 0x000fe20003f06070 */
[----:B------:R2:W3:Y:S01]  /*3e90*/  R2UR UR4, R24 ;  /* 0x00000000180473c2 */ /* 0x0004e200000e0000 */
[----:B------:R-:W-:-:S02]  /*3ea0*/  ISETP.NE.AND P2, PT, R63, RZ, PT ;  /* 0x000000ff3f00720c */ /* 0x000fc40003f45270 */
[----:B------:R-:W-:Y:S02]  /*3eb0*/  ISETP.NE.AND P1, PT, R62, RZ, PT ;  /* 0x000000ff3e00720c */ /* 0x000fe40003f25270 */
[----:B------:R-:W-:Y:S02]  /*3ec0*/  ISETP.NE.AND P3, PT, R61, RZ, PT ;  /* 0x000000ff3d00720c */ /* 0x000fe40003f65270 */
[----:B------:R-:W-:Y:S02]  /*3ed0*/  ISETP.NE.AND P4, PT, R60, RZ, PT ;  /* 0x000000ff3c00720c */ /* 0x000fe40003f85270 */
[----:B------:R-:W-:Y:S02]  /*3ee0*/  ISETP.GE.U32.AND.EX P0, PT, R2, RZ, PT, P0 ;  /* 0x000000ff0200720c */ /* 0x000fe40003f06100 */
[----:B-1----:R-:W-:Y:S02]  /*3ef0*/  LOP3.LUT R3, R110, 0x1f, RZ, 0xc0, !PT ;  /* 0x0000001f6e037812 */ /* 0x002fe400078ec0ff */
[----:B------:R-:W-:Y:S01]  /*3f00*/  SHF.R.U32.HI R0, RZ, 0x5, R110 ;  /* 0x00000005ff007819 */ /* 0x000fe2000001166e */
[----:B------:R-:W-:-:S04]  /*3f10*/  DEPBAR.LE SB0, 0xa ;  /* 0x000082800000791a */ /* 0x000fc80000000000 */
[----:B------:R-:W-:Y:S06]  /*3f20*/  BAR.SYNC 0x0 ;  /* 0x0000000000007b1d */ /* 0x000fec0000000000 */
[----:B--23--:R-:W-:Y:S05]  /*3f30*/  @P5 BRA `(.L_x_0) ;  /* 0x0000070000005947 */ /* 0x00cfea0003800000 */
[--C-:B------:R-:W-:Y:S01]  /*3f40*/  SHF.R.U32.HI R5, RZ, 0x2, R3.reuse ;  /* 0x00000002ff057819 */ /* 0x100fe20000011603 */
[----:B------:R-:W-:Y:S01]  /*3f50*/  IMAD.SHL.U32 R2, R110, 0x2, RZ ;  /* 0x000000026e027824 */ /* 0x000fe200078e00ff */
[----:B------:R-:W-:Y:S01]  /*3f60*/  SHF.R.U32.HI R3, RZ, 0x4, R3 ;  /* 0x00000004ff037819 */ /* 0x000fe20000011603 */
[----:B------:R-:W-:Y:S01]  /*3f70*/  CS2R R248, SRZ ;  /* 0x0000000000f87805 */ /* 0x000fe2000001ff00 */
[----:B------:R-:W-:Y:S01]  /*3f80*/  LOP3.LUT R0, R0, 0x1, RZ, 0xc0, !PT ;  /* 0x0000000100007812 */ /* 0x000fe200078ec0ff */
[----:B------:R-:W-:Y:S01]  /*3f90*/  CS2R R250, SRZ ;  /* 0x0000000000fa7805 */ /* 0x000fe2000001ff00 */
[----:B------:R-:W-:Y:S01]  /*3fa0*/  LOP3.LUT R2, R2, 0x6, RZ, 0xc0, !PT ;  /* 0x0000000602027812 */ /* 0x000fe200078ec0ff */
[----:B------:R1:W-:Y:S01]  /*3fb0*/  STL [R1+0x22c], R3 ;  /* 0x00022c0301007387 */ /* 0x0003e20000100800 */
[----:B------:R-:W-:Y:S01]  /*3fc0*/  CS2R R244, SRZ ;  /* 0x0000000000f47805 */ /* 0x000fe2000001ff00 */
[C---:B------:R-:W-:Y:S01]  /*3fd0*/  IMAD R4, R0.reuse, 0x10, R5 ;  /* 0x0000001000047824 */ /* 0x040fe200078e0205 */
[----:B------:R-:W-:Y:S01]  /*3fe0*/  CS2R R246, SRZ ;  /* 0x0000000000f67805 */ /* 0x000fe2000001ff00 */
[----:B------:R-:W-:Y:S01]  /*3ff0*/  STL [R1+0xa0], RZ ;  /* 0x0000a0ff01007387 */ /* 0x000fe20000100800 */
[----:B------:R-:W-:Y:S01]  /*4000*/  CS2R R240, SRZ ;  /* 0x0000000000f07805 */ /* 0x000fe2000001ff00 */
[----:B------:R-:W-:Y:S01]  /*4010*/  CS2R R242, SRZ ;  /* 0x0000000000f27805 */ /* 0x000fe2000001ff00 */
[----:B------:R-:W-:Y:S01]  /*4020*/  CS2R R104, SRZ ;  /* 0x0000000000687805 */ /* 0x000fe2000001ff00 */
[----:B------:R-:W-:Y:S01]  /*4030*/  STL [R1+0xa4], RZ ;  /* 0x0000a4ff01007387 */ /* 0x000fe20000100800 */
[----:B------:R-:W-:Y:S01]  /*4040*/  CS2R R106, SRZ ;  /* 0x00000000006a7805 */ /* 0x000fe2000001ff00 */
[----:B-1----:R-:W-:Y:S01]  /*4050*/  IMAD.SHL.U32 R3, R0, 0x2, RZ ;  /* 0x0000000200037824 */ /* 0x002fe200078e00ff */
[----:B------:R-:W-:Y:S01]  /*4060*/  LOP3.LUT R0, R2, 0x8, RZ, 0xfc, !PT ;  /* 0x0000000802007812 */ /* 0x000fe200078efcff */
[----:B------:R-:W-:Y:S01]  /*4070*/  STL [R1+0xa8], RZ ;  /* 0x0000a8ff01007387 */ /* 0x000fe20000100800 */
[----:B------:R-:W-:Y:S01]  /*4080*/  CS2R R36, SRZ ;  /* 0x0000000000247805 */ /* 0x000fe2000001ff00 */
[----:B------:R-:W-:Y:S01]  /*4090*/  CS2R R38, SRZ ;  /* 0x0000000000267805 */ /* 0x000fe2000001ff00 */
[----:B------:R-:W-:Y:S01]  /*40a0*/  CS2R R40, SRZ ;  /* 0x0000000000287805 */ /* 0x000fe2000001ff00 */
        /* <DEDUP_REMOVED lines=41> */
[----:B------:R-:W-:-:S03]  /*4340*/  CS2R R102, SRZ ;  /* 0x0000000000667805 */ /* 0x000fc6000001ff00 */
[----:B------:R-:W-:Y:S04]  /*4350*/  STL [R1+0x78], RZ ;  /* 0x000078ff01007387 */ /* 0x000fe80000100800 */
        /* <DEDUP_REMOVED lines=25> */
[----:B------:R-:W-:Y:S04]  /*44f0*/  STL [R1], RZ ;  /* 0x000000ff01007387 */ /* 0x000fe80000100800 */
[----:B------:R-:W-:Y:S04]  /*4500*/  STL [R1+0x4], RZ ;  /* 0x000004ff01007387 */ /* 0x000fe80000100800 */
[----:B------:R-:W-:Y:S04]  /*4510*/  STL [R1+0x8], RZ ;  /* 0x000008ff01007387 */ /* 0x000fe80000100800 */
[----:B------:R-:W-:Y:S04]  /*4520*/  STL [R1+0xc], RZ ;  /* 0x00000cff01007387 */ /* 0x000fe80000100800 */
[----:B------:R-:W-:Y:S04]  /*4530*/  STL [R1+0x128], R2 ;  /* 0x0001280201007387 */ /* 0x000fe80000100800 */
[----:B------:R1:W-:Y:S04]  /*4540*/  STL [R1+0x228], R4 ;  /* 0x0002280401007387 */ /* 0x0003e80000100800 */
[----:B------:R2:W-:Y:S04]  /*4550*/  STL [R1+0x230], R3 ;  /* 0x0002300301007387 */ /* 0x0005e80000100800 */
[----:B------:R3:W-:Y:S01]  /*4560*/  STL [R1+0x21c], R0 ;  /* 0x00021c0001007387 */ /* 0x0007e20000100800 */
[----:B-1----:R-:W-:-:S02]  /*4570*/  LOP3.LUT R4, R2, 0x10, RZ, 0xfc, !PT ;  /* 0x0000001002047812 */ /* 0x002fc400078efcff */
[----:B--2---:R-:W-:-:S03]  /*4580*/  LOP3.LUT R3, R2, 0x18, RZ, 0xfc, !PT ;  /* 0x0000001802037812 */ /* 0x004fc600078efcff */
[----:B------:R1:W-:Y:S01]  /*4590*/  STL [R1+0x218], R4 ;  /* 0x0002180401007387 */ /* 0x0003e20000100800 */
[----:B---3--:R-:W-:-:S03]  /*45a0*/  LOP3.LUT R0, R2, 0x20, RZ, 0xfc, !PT ;  /* 0x0000002002007812 */ /* 0x008fc600078efcff */
[----:B------:R2:W-:Y:S04]  /*45b0*/  STL [R1+0x214], R3 ;  /* 0x0002140301007387 */ /* 0x0005e80000100800 */
[----:B------:R3:W-:Y:S01]  /*45c0*/  STL [R1+0x210], R0 ;  /* 0x0002100001007387 */ /* 0x0007e20000100800 */
[C---:B-1----:R-:W-:Y:S02]  /*45d0*/  LOP3.LUT R4, R2.reuse, 0x28, RZ, 0xfc, !PT ;  /* 0x0000002802047812 */ /* 0x042fe400078efcff */
[----:B--2---:R-:W-:-:S03]  /*45e0*/  LOP3.LUT R3, R2, 0x30, RZ, 0xfc, !PT ;  /* 0x0000003002037812 */ /* 0x004fc600078efcff */
[----:B------:R1:W-:Y:S01]  /*45f0*/  STL [R1+0x20c], R4 ;  /* 0x00020c0401007387 */ /* 0x0003e20000100800 */
[----:B---3--:R-:W-:-:S05]  /*4600*/  LOP3.LUT R0, R2, 0x38, RZ, 0xfc, !PT ;  /* 0x0000003802007812 */ /* 0x008fca00078efcff */
[----:B------:R1:W-:Y:S04]  /*4610*/  STL [R1+0x204], R0 ;  /* 0x0002040001007387 */ /* 0x0003e80000100800 */
[----:B------:R1:W-:Y:S01]  /*4620*/  STL [R1+0x208], R3 ;  /* 0x0002080301007387 */ /* 0x0003e20000100800 */
[----:B------:R-:W-:Y:S05]  /*4630*/  BRA `(.L_x_1) ;  /* 0x0000a5c000007947 */ /* 0x000fea0003800000 */
.L_x_0:
[----:B------:R-:W-:Y:S01]  /*4640*/  SHF.R.U32.HI R12, RZ, 0x2, R110 ;  /* 0x00000002ff0c7819 */ /* 0x000fe2000001166e */
[C---:B------:R-:W-:Y:S01]  /*4650*/  IMAD.SHL.U32 R8, R110.reuse, 0x2, RZ ;  /* 0x000000026e087824 */ /* 0x040fe200078e00ff */
[----:B------:R-:W-:Y:S01]  /*4660*/  LOP3.LUT R4, R110, 0x20, RZ, 0xc0, !PT ;  /* 0x000000206e047812 */ /* 0x000fe200078ec0ff */
[----:B------:R-:W-:Y:S01]  /*4670*/  ULEA UR7, UR4, UR7, 0x4 ;  /* 0x0000000704077291 */ /* 0x000fe2000f8e203f */
[----:B------:R-:W-:Y:S01]  /*4680*/  SGXT.U32 R12, R12, 0x3 ;  /* 0x000000030c0c781a */ /* 0x000fe20000000000 */
[----:B------:R-:W-:Y:S01]  /*4690*/  USHF.R.S32.HI UR23, URZ, 0x1f, UR17 ;  /* 0x0000001f3f177899 */ /* 0x000fe20008011411 */
[----:B------:R-:W-:Y:S01]  /*46a0*/  SHF.R.U32.HI R10, RZ, 0x4, R4 ;  /* 0x00000004ff0a7819 */ /* 0x000fe20000011604 */
[----:B------:R-:W-:Y:S01]  /*46b0*/  IMAD.SHL.U32 R23, R4, 0x4, RZ ;  /* 0x0000000404177824 */ /* 0x000fe200078e00ff */
[C---:B------:R-:W-:Y:S01]  /*46c0*/  SHF.L.U64.HI R6, R19.reuse, 0x7, RZ ;  /* 0x0000000713067819 */ /* 0x040fe200000102ff */
[----:B------:R-:W-:Y:S01]  /*46d0*/  IMAD.SHL.U32 R19, R19, 0x80, RZ ;  /* 0x0000008013137824 */ /* 0x000fe200078e00ff */
[----:B------:R-:W-:Y:S01]  /*46e0*/  LOP3.LUT R2, R12, R10, RZ, 0x3c, !PT ;  /* 0x0000000a0c027212 */ /* 0x000fe200078e3cff */
[----:B------:R-:W-:Y:S01]  /*46f0*/  USHF.L.U32 UR7, UR7, 0xe, URZ ;  /* 0x0000000e07077899 */ /* 0x000fe2000800063f */
[----:B------:R-:W-:Y:S01]  /*4700*/  LOP3.LUT R108, R8, 0x6, RZ, 0xc0, !PT ;  /* 0x00000006086c7812 */ /* 0x000fe200078ec0ff */
[----:B------:R-:W-:Y:S01]  /*4710*/  ULEA.HI UR23, UR23, UR17, URZ, 0x6 ;  /* 0x0000001117177291 */ /* 0x000fe2000f8f303f */
[----:B------:R-:W-:Y:S01]  /*4720*/  SHF.L.U64.HI R8, R19, 0x1, R6 ;  /* 0x0000000113087819 */ /* 0x000fe20000010206 */
[----:B------:R-:W-:Y:S01]  /*4730*/  IMAD.SHL.U32 R2, R2, 0x8, RZ ;  /* 0x0000000802027824 */ /* 0x000fe200078e00ff */
[C---:B------:R-:W-:Y:S01]  /*4740*/  SHF.L.U64.HI R7, R20.reuse, 0x7, RZ ;  /* 0x0000000714077819 */ /* 0x040fe200000102ff */
[----:B------:R-:W-:Y:S01]  /*4750*/  STL [R1+0x128], R108 ;  /* 0x0001286c01007387 */ /* 0x000fe20000100800 */
[----:B------:R-:W-:Y:S01]  /*4760*/  IMAD.SHL.U32 R20, R20, 0x80, RZ ;  /* 0x0000008014147824 */ /* 0x000fe200078e00ff */
[----:B------:R-:W-:Y:S01]  /*4770*/  SHF.R.U32.HI R37, RZ, 0x4, R3 ;  /* 0x00000004ff257819 */ /* 0x000fe20000011603 */
[----:B------:R-:W-:Y:S01]  /*4780*/  ULDC.64 UR20, c[0x0][0x180] ;  /* 0x0000600000147ab9 */ /* 0x000fe20000000a00 */
[----:B------:R1:W-:Y:S01]  /*4790*/  STL [R1+0x220], R8 ;  /* 0x0002200801007387 */ /* 0x0003e20000100800 */
[----:B------:R-:W-:Y:S01]  /*47a0*/  LOP3.LUT R23, R108, R2, R23, 0xfe, !PT ;  /* 0x000000026c177212 */ /* 0x000fe200078efe17 */
[----:B------:R-:W-:Y:S01]  /*47b0*/  CS2R R84, SRZ ;  /* 0x0000000000547805 */ /* 0x000fe2000001ff00 */
[----:B------:R-:W-:Y:S01]  /*47c0*/  SHF.R.U32.HI R2, RZ, 0x3, R3 ;  /* 0x00000003ff027819 */ /* 0x000fe20000011603 */
[----:B------:R-:W-:Y:S01]  /*47d0*/  CS2R R86, SRZ ;  /* 0x0000000000567805 */ /* 0x000fe2000001ff00 */
[----:B------:R-:W-:Y:S01]  /*47e0*/  SHF.L.U64.HI R6, R20, 0x1, R7 ;  /* 0x0000000114067819 */ /* 0x000fe20000010207 */
[----:B------:R-:W-:Y:S01]  /*47f0*/  IMAD.SHL.U32 R23, R23, 0x2, RZ ;  /* 0x0000000217177824 */ /* 0x000fe200078e00ff */
[----:B------:R-:W-:Y:S01]  /*4800*/  SHF.R.U32.HI R9, RZ, 0x2, R3 ;  /* 0x00000002ff097819 */ /* 0x000fe20000011603 */
[----:B------:R-:W-:Y:S01]  /*4810*/  CS2R R88, SRZ ;  /* 0x0000000000587805 */ /* 0x000fe2000001ff00 */
[--C-:B------:R-:W-:Y:S01]  /*4820*/  LOP3.LUT R13, R37, 0x7, R110.reuse, 0x78, !PT ;  /* 0x00000007250d7812 */ /* 0x100fe200078e786e */
[----:B------:R2:W-:Y:S01]  /*4830*/  STL [R1+0x224], R6 ;  /* 0x0002240601007387 */ /* 0x0005e20000100800 */
[----:B-1----:R-:W-:Y:S01]  /*4840*/  LOP3.LUT R8, R0, 0x1, RZ, 0xc0, !PT ;  /* 0x0000000100087812 */ /* 0x002fe200078ec0ff */
[----:B------:R-:W-:Y:S01]  /*4850*/  CS2R R90, SRZ ;  /* 0x00000000005a7805 */ /* 0x000fe2000001ff00 */
[----:B------:R-:W-:Y:S01]  /*4860*/  LOP3.LUT R0, R110, 0x7, RZ, 0xc0, !PT ;  /* 0x000000076e007812 */ /* 0x000fe200078ec0ff */
[----:B------:R-:W-:Y:S01]  /*4870*/  STL [R1+0x22c], R37 ;  /* 0x00022c2501007387 */ /* 0x000fe20000100800 */
[----:B------:R-:W-:Y:S01]  /*4880*/  SHF.R.U32.HI R36, RZ, 0x2, R110 ;  /* 0x00000002ff247819 */ /* 0x000fe2000001166e */
[----:B------:R-:W-:Y:S01]  /*4890*/  IMAD R7, R8, 0x4, R2 ;  /* 0x0000000408077824 */ /* 0x000fe200078e0202 */
[----:B------:R-:W-:Y:S01]  /*48a0*/  LOP3.LUT R111, R108, 0x18, RZ, 0xfc, !PT ;  /* 0x000000186c6f7812 */ /* 0x000fe200078efcff */
[----:B------:R-:W-:Y:S01]  /*48b0*/  IMAD R109, R8, 0x10, R9 ;  /* 0x00000010086d7824 */ /* 0x000fe200078e0209 */
[----:B------:R-:W-:Y:S01]  /*48c0*/  IADD3 R9, R10, 0x5, RZ ;  /* 0x000000050a097810 */ /* 0x000fe20007ffe0ff */
[----:B------:R-:W-:Y:S01]  /*48d0*/  IMAD R2, R7, 0x9, R0 ;  /* 0x0000000907027824 */ /* 0x000fe200078e0200 */
[--C-:B--2---:R-:W-:Y:S01]  /*48e0*/  SHF.R.U32.HI R6, RZ, 0x3, R3.reuse ;  /* 0x00000003ff067819 */ /* 0x104fe20000011603 */
[C---:B------:R-:W-:Y:S01]  /*48f0*/  IMAD R3, R8.reuse, 0x42, R3 ;  /* 0x0000004208037824 */ /* 0x040fe200078e0203 */
[C---:B------:R-:W-:Y:S01]  /*4900*/  IADD3 R7, R37.reuse, 0x4, RZ ;  /* 0x0000000425077810 */ /* 0x040fe20007ffe0ff */
[----:B------:R-:W-:Y:S01]  /*4910*/  IMAD.SHL.U32 R38, R8, 0x2, RZ ;  /* 0x0000000208267824 */ /* 0x000fe200078e00ff */
[C---:B------:R-:W-:Y:S01]  /*4920*/  IADD3 R8, R37.reuse, 0x6, RZ ;  /* 0x0000000625087810 */ /* 0x040fe20007ffe0ff */
[----:B------:R-:W-:Y:S01]  /*4930*/  IMAD.SHL.U32 R35, R0, 0x40, RZ ;  /* 0x0000004000237824 */ /* 0x000fe200078e00ff */
[----:B------:R-:W-:Y:S01]  /*4940*/  IADD3 R0, R37, 0x2, RZ ;  /* 0x0000000225007810 */ /* 0x000fe20007ffe0ff */
[----:B------:R-:W-:Y:S01]  /*4950*/  IMAD.SHL.U32 R27, R9, 0x40, RZ ;  /* 0x00000040091b7824 */ /* 0x000fe200078e00ff */
[----:B------:R-:W-:Y:S01]  /*4960*/  SGXT.U32 R6, R6, 0x1 ;  /* 0x000000010606781a */ /* 0x000fe20000000000 */
[----:B------:R-:W-:Y:S01]  /*4970*/  STL [R1+0x228], R109 ;  /* 0x0002286d01007387 */ /* 0x000fe20000100800 */
[--C-:B------:R-:W-:Y:S01]  /*4980*/  LOP3.LUT R17, R7, 0x7, R110.reuse, 0x78, !PT ;  /* 0x0000000707117812 */ /* 0x100fe200078e786e */
[----:B------:R-:W-:Y:S01]  /*4990*/  IMAD.SHL.U32 R252, R2, 0x8, RZ ;  /* 0x0000000802fc7824 */ /* 0x000fe200078e00ff */
[----:B------:R-:W-:Y:S01]  /*49a0*/  IADD3 R7, R10, 0x1, RZ ;  /* 0x000000010a077810 */ /* 0x000fe20007ffe0ff */
[--C-:B------:R-:W-:Y:S01]  /*49b0*/  IMAD R30, R6, 0x200, R35.reuse ;  /* 0x00000200061e7824 */ /* 0x100fe200078e0223 */
[--C-:B------:R-:W-:Y:S01]  /*49c0*/  LOP3.LUT R15, R0, 0x7, R110.reuse, 0x78, !PT ;  /* 0x00000007000f7812 */ /* 0x100fe200078e786e */
[----:B------:R-:W-:Y:S01]  /*49d0*/  STL [R1+0x230], R38 ;  /* 0x0002302601007387 */ /* 0x000fe20000100800 */
[----:B------:R-:W-:Y:S01]  /*49e0*/  LOP3.LUT R19, R8, 0x7, R110, 0x78, !PT ;  /* 0x0000000708137812 */ /* 0x000fe200078e786e */
[----:B------:R-:W-:Y:S01]  /*49f0*/  IMAD.SHL.U32 R29, R7, 0x40, RZ ;  /* 0x00000040071d7824 */ /* 0x000fe200078e00ff */
[----:B------:R-:W-:Y:S01]  /*4a00*/  IADD3 R8, R10, 0x4, RZ ;  /* 0x000000040a087810 */ /* 0x000fe20007ffe0ff */
[--C-:B------:R-:W-:Y:S01]  /*4a10*/  IMAD R33, R13, 0x8, R30.reuse ;  /* 0x000000080d217824 */ /* 0x100fe200078e021e */
[----:B------:R-:W-:Y:S01]  /*4a20*/  LOP3.LUT R0, R38, R6, RZ, 0xfc, !PT ;  /* 0x0000000626007212 */ /* 0x000fe200078efcff */
[----:B------:R-:W-:Y:S01]  /*4a30*/  IMAD R32, R15, 0x8, R30 ;  /* 0x000000080f207824 */ /* 0x000fe200078e021e */
[-C--:B------:R-:W-:Y:S01]  /*4a40*/  LOP3.LUT R7, R7, R12.reuse, RZ, 0x3c, !PT ;  /* 0x0000000c07077212 */ /* 0x080fe200078e3cff */
[C---:B------:R-:W-:Y:S01]  /*4a50*/  IMAD.SHL.U32 R28, R8.reuse, 0x40, RZ ;  /* 0x00000040081c7824 */ /* 0x040fe200078e00ff */
[-C--:B------:R-:W-:Y:S01]  /*4a60*/  LOP3.LUT R11, R8, R12.reuse, RZ, 0x3c, !PT ;  /* 0x0000000c080b7212 */ /* 0x080fe200078e3cff */
[----:B------:R-:W-:Y:S01]  /*4a70*/  IMAD R16, R0, 0x200, R35 ;  /* 0x0000020000107824 */ /* 0x000fe200078e0223 */
[----:B------:R-:W-:Y:S01]  /*4a80*/  LOP3.LUT R9, R9, R12, RZ, 0x3c, !PT ;  /* 0x0000000c09097212 */ /* 0x000fe200078e3cff */
[----:B------:R-:W-:Y:S01]  /*4a90*/  IMAD.SHL.U32 R8, R7, 0x8, RZ ;  /* 0x0000000807087824 */ /* 0x000fe200078e00ff */
[----:B------:R-:W-:Y:S01]  /*4aa0*/  LEA R33, R33, 0x1e000, 0x1 ;  /* 0x0001e00021217811 */ /* 0x000fe200078e08ff */
[----:B------:R-:W-:Y:S01]  /*4ab0*/  IMAD.SHL.U32 R11, R11, 0x8, RZ ;  /* 0x000000080b0b7824 */ /* 0x000fe200078e00ff */
[----:B------:R-:W-:Y:S01]  /*4ac0*/  LEA R32, R32, 0x1e000, 0x1 ;  /* 0x0001e00020207811 */ /* 0x000fe200078e08ff */
[----:B------:R-:W-:Y:S01]  /*4ad0*/  IMAD R7, R13, 0x8, R16 ;  /* 0x000000080d077824 */ /* 0x000fe200078e0210 */
[C---:B------:R-:W-:Y:S01]  /*4ae0*/  LOP3.LUT R29, R108.reuse, R8, R29, 0xfe, !PT ;  /* 0x000000086c1d7212 */ /* 0x040fe200078efe1d */
[----:B------:R-:W-:Y:S01]  /*4af0*/  IMAD.SHL.U32 R14, R9, 0x8, RZ ;  /* 0x00000008090e7824 */ /* 0x000fe200078e00ff */
[----:B------:R-:W-:Y:S01]  /*4b00*/  LOP3.LUT R28, R108, R11, R28, 0xfe, !PT ;  /* 0x0000000b6c1c7212 */ /* 0x000fe200078efe1c */
[--C-:B------:R-:W-:Y:S01]  /*4b10*/  IMAD R13, R15, 0x8, R16.reuse ;  /* 0x000000080f0d7824 */ /* 0x100fe200078e0210 */
[----:B------:R1:W-:Y:S01]  /*4b20*/  STL [R1+0x200], R7 ;  /* 0x0002000701007387 */ /* 0x0003e20000100800 */
[C---:B------:R-:W-:Y:S01]  /*4b30*/  IMAD R9, R17.reuse, 0x8, R16 ;  /* 0x0000000811097824 */ /* 0x040fe200078e0210 */
[C---:B------:R-:W-:Y:S01]  /*4b40*/  IADD3 R11, R10.reuse, 0x14, RZ ;  /* 0x000000140a0b7810 */ /* 0x040fe20007ffe0ff */
[--C-:B------:R-:W-:Y:S01]  /*4b50*/  IMAD R31, R17, 0x8, R30.reuse ;  /* 0x00000008111f7824 */ /* 0x100fe200078e021e */
[----:B------:R-:W-:Y:S01]  /*4b60*/  STL [R1+0x1fc], R13 ;  /* 0x0001fc0d01007387 */ /* 0x000fe20000100800 */
[----:B------:R-:W-:Y:S01]  /*4b70*/  IADD3 R8, R10, 0xc, RZ ;  /* 0x0000000c0a087810 */ /* 0x000fe20007ffe0ff */
[----:B------:R-:W-:Y:S01]  /*4b80*/  IMAD R30, R19, 0x8, R30 ;  /* 0x00000008131e7824 */ /* 0x000fe200078e021e */
[----:B------:R-:W-:Y:S01]  /*4b90*/  LOP3.LUT R27, R108, R14, R27, 0xfe, !PT ;  /* 0x0000000e6c1b7212 */ /* 0x000fe200078efe1b */
[----:B------:R2:W-:Y:S01]  /*4ba0*/  STL [R1+0x1f8], R9 ;  /* 0x0001f80901007387 */ /* 0x0005e20000100800 */
[----:B------:R-:W-:Y:S01]  /*4bb0*/  IMAD.SHL.U32 R22, R11, 0x40, RZ ;  /* 0x000000400b167824 */ /* 0x000fe200078e00ff */
[----:B------:R-:W-:Y:S01]  /*4bc0*/  LOP3.LUT R11, R12, 0x6, R11, 0x78, !PT ;  /* 0x000000060c0b7812 */ /* 0x000fe200078e780b */
[----:B-1----:R-:W-:Y:S01]  /*4bd0*/  IMAD R7, R19, 0x8, R16 ;  /* 0x0000000813077824 */ /* 0x002fe200078e0210 */
[----:B------:R-:W-:Y:S01]  /*4be0*/  LEA R31, R31, 0x1e000, 0x1 ;  /* 0x0001e0001f1f7811 */ /* 0x000fe200078e08ff */
[----:B------:R-:W-:Y:S01]  /*4bf0*/  IMAD.SHL.U32 R25, R8, 0x40, RZ ;  /* 0x0000004008197824 */ /* 0x000fe200078e00ff */
[----:B------:R-:W-:Y:S01]  /*4c00*/  LOP3.LUT R8, R12, 0x6, R8, 0x78, !PT ;  /* 0x000000060c087812 */ /* 0x000fe200078e7808 */
[----:B------:R-:W-:Y:S01]  /*4c10*/  IMAD.SHL.U32 R11, R11, 0x8, RZ ;  /* 0x000000080b0b7824 */ /* 0x000fe200078e00ff */
[----:B------:R1:W-:Y:S01]  /*4c20*/  STL [R1+0x1f4], R7 ;  /* 0x0001f40701007387 */ /* 0x0003e20000100800 */
[----:B------:R-:W-:Y:S01]  /*4c30*/  IMAD R35, R37, 0x200, R35 ;  /* 0x0000020025237824 */ /* 0x000fe200078e0223 */
[----:B--2---:R-:W-:Y:S01]  /*4c40*/  IADD3 R9, R10, 0x11, RZ ;  /* 0x000000110a097810 */ /* 0x004fe20007ffe0ff */
[----:B------:R-:W-:Y:S01]  /*4c50*/  IMAD.SHL.U32 R8, R8, 0x8, RZ ;  /* 0x0000000808087824 */ /* 0x000fe200078e00ff */
[----:B------:R-:W-:Y:S01]  /*4c60*/  LOP3.LUT R22, R108, R11, R22, 0xfe, !PT ;  /* 0x0000000b6c167212 */ /* 0x000fe200078efe16 */
[----:B------:R-:W-:Y:S01]  /*4c70*/  CS2R R92, SRZ ;  /* 0x00000000005c7805 */ /* 0x000fe2000001ff00 */
[----:B------:R-:W-:Y:S01]  /*4c80*/  IADD3 R11, R10, 0x24, RZ ;  /* 0x000000240a0b7810 */ /* 0x000fe20007ffe0ff */
[----:B------:R-:W-:Y:S01]  /*4c90*/  IMAD.SHL.U32 R24, R9, 0x40, RZ ;  /* 0x0000004009187824 */ /* 0x000fe200078e00ff */
[----:B------:R-:W-:Y:S01]  /*4ca0*/  LOP3.LUT R9, R12, 0x3, R9, 0x78, !PT ;  /* 0x000000030c097812 */ /* 0x000fe200078e7809 */
[----:B------:R-:W-:Y:S01]  /*4cb0*/  CS2R R94, SRZ ;  /* 0x00000000005e7805 */ /* 0x000fe2000001ff00 */
[----:B-1----:R-:W-:Y:S01]  /*4cc0*/  IADD3 R7, R10, 0x9, RZ ;  /* 0x000000090a077810 */ /* 0x002fe20007ffe0ff */
[C---:B------:R-:W-:Y:S01]  /*4cd0*/  IMAD.SHL.U32 R18, R11.reuse, 0x40, RZ ;  /* 0x000000400b127824 */ /* 0x040fe200078e00ff */
[----:B------:R-:W-:Y:S01]  /*4ce0*/  LOP3.LUT R11, R11, R12, RZ, 0x3c, !PT ;  /* 0x0000000c0b0b7212 */ /* 0x000fe200078e3cff */
[----:B------:R-:W-:Y:S01]  /*4cf0*/  IMAD.SHL.U32 R9, R9, 0x8, RZ ;  /* 0x0000000809097824 */ /* 0x000fe200078e00ff */
[C---:B------:R-:W-:Y:S01]  /*4d00*/  LOP3.LUT R25, R108.reuse, R8, R25, 0xfe, !PT ;  /* 0x000000086c197212 */ /* 0x040fe200078efe19 */
[C---:B------:R-:W-:Y:S01]  /*4d10*/  IMAD.SHL.U32 R26, R7.reuse, 0x40, RZ ;  /* 0x00000040071a7824 */ /* 0x040fe200078e00ff */
[----:B------:R-:W-:Y:S01]  /*4d20*/  LOP3.LUT R7, R7, R12, RZ, 0x3c, !PT ;  /* 0x0000000c07077212 */ /* 0x000fe200078e3cff */
[----:B------:R-:W-:Y:S01]  /*4d30*/  IMAD.SHL.U32 R11, R11, 0x8, RZ ;  /* 0x000000080b0b7824 */ /* 0x000fe200078e00ff */
[----:B------:R-:W-:Y:S01]  /*4d40*/  LOP3.LUT R24, R108, R9, R24, 0xfe, !PT ;  /* 0x000000096c187212 */ /* 0x000fe200078efe18 */
[----:B------:R-:W-:Y:S01]  /*4d50*/  CS2R R96, SRZ ;  /* 0x0000000000607805 */ /* 0x000fe2000001ff00 */
[C---:B------:R-:W-:Y:S01]  /*4d60*/  IADD3 R9, R10.reuse, 0x21, RZ ;  /* 0x000000210a097810 */ /* 0x040fe20007ffe0ff */
[----:B------:R-:W-:Y:S01]  /*4d70*/  IMAD.SHL.U32 R7, R7, 0x8, RZ ;  /* 0x0000000807077824 */ /* 0x000fe200078e00ff */
[----:B------:R-:W-:Y:S01]  /*4d80*/  IADD3 R8, R10, 0x1c, RZ ;  /* 0x0000001c0a087810 */ /* 0x000fe20007ffe0ff */
[----:B------:R-:W-:Y:S01]  /*4d90*/  CS2R R98, SRZ ;  /* 0x0000000000627805 */ /* 0x000fe2000001ff00 */
[C---:B------:R-:W-:Y:S01]  /*4da0*/  LOP3.LUT R18, R108.reuse, R11, R18, 0xfe, !PT ;  /* 0x0000000b6c127212 */ /* 0x040fe200078efe12 */
[----:B------:R-:W-:Y:S01]  /*4db0*/  IMAD.SHL.U32 R19, R9, 0x40, RZ ;  /* 0x0000004009137824 */ /* 0x000fe200078e00ff */
[----:B------:R-:W-:Y:S01]  /*4dc0*/  LOP3.LUT R26, R108, R7, R26, 0xfe, !PT ;  /* 0x000000076c1a7212 */ /* 0x000fe200078efe1a */
[----:B------:R-:W-:Y:S01]  /*4dd0*/  IMAD.SHL.U32 R20, R8, 0x40, RZ ;  /* 0x0000004008147824 */ /* 0x000fe200078e00ff */
[----:B------:R-:W-:Y:S01]  /*4de0*/  IADD3 R7, R10, 0x19, RZ ;  /* 0x000000190a077810 */ /* 0x000fe20007ffe0ff */
[----:B------:R-:W-:Y:S01]  /*4df0*/  CS2R R100, SRZ ;  /* 0x0000000000647805 */ /* 0x000fe2000001ff00 */
[C---:B------:R-:W-:Y:S01]  /*4e00*/  LOP3.LUT R9, R12.reuse, 0x3, R9, 0x78, !PT ;  /* 0x000000030c097812 */ /* 0x040fe200078e7809 */
[----:B------:R-:W-:Y:S01]  /*4e10*/  CS2R R102, SRZ ;  /* 0x0000000000667805 */ /* 0x000fe2000001ff00 */
[C---:B------:R-:W-:Y:S01]  /*4e20*/  LOP3.LUT R13, R12.reuse, 0x6, R8, 0x78, !PT ;  /* 0x000000060c0d7812 */ /* 0x040fe200078e7808 */
[----:B------:R-:W-:Y:S01]  /*4e30*/  IMAD.SHL.U32 R21, R7, 0x40, RZ ;  /* 0x0000004007157824 */ /* 0x000fe200078e00ff */
[----:B------:R-:W-:Y:S01]  /*4e40*/  LOP3.LUT R7, R12, 0x3, R7, 0x78, !PT ;  /* 0x000000030c077812 */ /* 0x000fe200078e7807 */
[----:B------:R-:W-:Y:S01]  /*4e50*/  IMAD.SHL.U32 R14, R9, 0x8, RZ ;  /* 0x00000008090e7824 */ /* 0x000fe200078e00ff */
[C---:B------:R-:W-:Y:S01]  /*4e60*/  IADD3 R9, R10.reuse, 0x31, RZ ;  /* 0x000000310a097810 */ /* 0x040fe20007ffe0ff */
[----:B------:R-:W-:Y:S01]  /*4e70*/  IMAD.SHL.U32 R13, R13, 0x8, RZ ;  /* 0x000000080d0d7824 */ /* 0x000fe200078e00ff */
[C---:B------:R-:W-:Y:S01]  /*4e80*/  IADD3 R11, R10.reuse, 0x34, RZ ;  /* 0x000000340a0b7810 */ /* 0x040fe20007ffe0ff */
[----:B------:R-:W-:Y:S01]  /*4e90*/  IMAD.SHL.U32 R8, R7, 0x8, RZ ;  /* 0x0000000807087824 */ /* 0x000fe200078e00ff */
[----:B------:R-:W-:Y:S01]  /*4ea0*/  IADD3 R7, R10, 0x29, RZ ;  /* 0x000000290a077810 */ /* 0x000fe20007ffe0ff */
[----:B------:R-:W-:Y:S01]  /*4eb0*/  IMAD.SHL.U32 R15, R9, 0x40, RZ ;  /* 0x00000040090f7824 */ /* 0x000fe200078e00ff */
[----:B------:R-:W-:Y:S01]  /*4ec0*/  LOP3.LUT R9, R12, 0x3, R9, 0x78, !PT ;  /* 0x000000030c097812 */ /* 0x000fe200078e7809 */
[----:B------:R-:W-:Y:S01]  /*4ed0*/  IMAD.SHL.U32 R34, R11, 0x40, RZ ;  /* 0x000000400b227824 */ /* 0x000fe200078e00ff */
[----:B------:R-:W-:Y:S01]  /*4ee0*/  LOP3.LUT R21, R108, R8, R21, 0xfe, !PT ;  /* 0x000000086c157212 */ /* 0x000fe200078efe15 */
[----:B------:R-:W-:Y:S01]  /*4ef0*/  IMAD.SHL.U32 R17, R7, 0x40, RZ ;  /* 0x0000004007117824 */ /* 0x000fe200078e00ff */
[----:B------:R-:W-:Y:S01]  /*4f00*/  IADD3 R8, R10, 0x2c, RZ ;  /* 0x0000002c0a087810 */ /* 0x000fe20007ffe0ff */
[----:B------:R-:W-:Y:S01]  /*4f10*/  CS2R R248, SRZ ;  /* 0x0000000000f87805 */ /* 0x000fe2000001ff00 */
[C---:B------:R-:W-:Y:S01]  /*4f20*/  LOP3.LUT R11, R12.reuse, 0x6, R11, 0x78, !PT ;  /* 0x000000060c0b7812 */ /* 0x040fe200078e780b */
[----:B------:R-:W-:Y:S01]  /*4f30*/  CS2R R250, SRZ ;  /* 0x0000000000fa7805 */ /* 0x000fe2000001ff00 */
[----:B------:R-:W-:Y:S01]  /*4f40*/  LOP3.LUT R7, R12, 0x3, R7, 0x78, !PT ;  /* 0x000000030c077812 */ /* 0x000fe200078e7807 */
[----:B------:R-:W-:Y:S01]  /*4f50*/  IMAD.SHL.U32 R16, R8, 0x40, RZ ;  /* 0x0000004008107824 */ /* 0x000fe200078e00ff */
[C---:B------:R-:W-:Y:S01]  /*4f60*/  LOP3.LUT R19, R108.reuse, R14, R19, 0xfe, !PT ;  /* 0x0000000e6c137212 */ /* 0x040fe200078efe13 */
[----:B------:R-:W-:Y:S01]  /*4f70*/  IMAD.SHL.U32 R14, R9, 0x8, RZ ;  /* 0x00000008090e7824 */ /* 0x000fe200078e00ff */
[----:B------:R-:W-:Y:S01]  /*4f80*/  LOP3.LUT R20, R108, R13, R20, 0xfe, !PT ;  /* 0x0000000d6c147212 */ /* 0x000fe200078efe14 */
[----:B------:R-:W-:Y:S01]  /*4f90*/  IMAD.SHL.U32 R11, R11, 0x8, RZ ;  /* 0x000000080b0b7824 */ /* 0x000fe200078e00ff */
[----:B------:R-:W-:Y:S01]  /*4fa0*/  LOP3.LUT R13, R12, 0x6, R8, 0x78, !PT ;  /* 0x000000060c0d7812 */ /* 0x000fe200078e7808 */
[----:B------:R-:W-:Y:S01]  /*4fb0*/  IMAD.SHL.U32 R8, R7, 0x8, RZ ;  /* 0x0000000807087824 */ /* 0x000fe200078e00ff */
[C---:B------:R-:W-:Y:S01]  /*4fc0*/  LOP3.LUT R15, R108.reuse, R14, R15, 0xfe, !PT ;  /* 0x0000000e6c0f7212 */ /* 0x040fe200078efe0f */
[----:B------:R-:W-:Y:S01]  /*4fd0*/  CS2R R244, SRZ ;  /* 0x0000000000f47805 */ /* 0x000fe2000001ff00 */
[C---:B------:R-:W-:Y:S01]  /*4fe0*/  LOP3.LUT R14, R108.reuse, R11, R34, 0xfe, !PT ;  /* 0x0000000b6c0e7212 */ /* 0x040fe200078efe22 */
[----:B------:R-:W-:Y:S01]  /*4ff0*/  IMAD.SHL.U32 R13, R13, 0x8, RZ ;  /* 0x000000080d0d7824 */ /* 0x000fe200078e00ff */
[----:B------:R-:W-:Y:S01]  /*5000*/  LOP3.LUT R17, R108, R8, R17, 0xfe, !PT ;  /* 0x000000086c117212 */ /* 0x000fe200078efe11 */
[----:B------:R-:W-:Y:S01]  /*5010*/  CS2R R246, SRZ ;  /* 0x0000000000f67805 */ /* 0x000fe2000001ff00 */
[C---:B------:R-:W-:Y:S01]  /*5020*/  IADD3 R7, R10.reuse, 0x39, RZ ;  /* 0x000000390a077810 */ /* 0x040fe20007ffe0ff */
[----:B------:R-:W-:Y:S01]  /*5030*/  CS2R R240, SRZ ;  /* 0x0000000000f07805 */ /* 0x000fe2000001ff00 */
[----:B------:R-:W-:Y:S01]  /*5040*/  SHF.R.U32.HI R11, RZ, 0x1, R4 ;  /* 0x00000001ff0b7819 */ /* 0x000fe20000011604 */
[----:B------:R-:W-:Y:S01]  /*5050*/  CS2R R242, SRZ ;  /* 0x0000000000f27805 */ /* 0x000fe2000001ff00 */
[----:B------:R-:W-:Y:S01]  /*5060*/  IADD3 R8, R10, 0x3c, RZ ;  /* 0x0000003c0a087810 */ /* 0x000fe20007ffe0ff */
[----:B------:R-:W-:Y:S01]  /*5070*/  CS2R R104, SRZ ;  /* 0x0000000000687805 */ /* 0x000fe2000001ff00 */
[C---:B------:R-:W-:Y:S01]  /*5080*/  LOP3.LUT R9, R12.reuse, 0x3, R7, 0x78, !PT ;  /* 0x000000030c097812 */ /* 0x040fe200078e7807 */
[----:B------:R-:W-:Y:S01]  /*5090*/  CS2R R106, SRZ ;  /* 0x00000000006a7805 */ /* 0x000fe2000001ff00 */
[C---:B------:R-:W-:Y:S01]  /*50a0*/  LOP3.LUT R4, R12.reuse, R11, RZ, 0xfc, !PT ;  /* 0x0000000b0c047212 */ /* 0x040fe200078efcff */
[----:B------:R-:W-:Y:S01]  /*50b0*/  CS2R R40, SRZ ;  /* 0x0000000000287805 */ /* 0x000fe2000001ff00 */
[----:B------:R-:W-:Y:S01]  /*50c0*/  LOP3.LUT R11, R12, 0x6, R8, 0x78, !PT ;  /* 0x000000060c0b7812 */ /* 0x000fe200078e7808 */
[----:B------:R-:W-:Y:S01]  /*50d0*/  IMAD.SHL.U32 R12, R9, 0x8, RZ ;  /* 0x00000008090c7824 */ /* 0x000fe200078e00ff */
[----:B------:R-:W-:Y:S01]  /*50e0*/  LOP3.LUT R16, R108, R13, R16, 0xfe, !PT ;  /* 0x0000000d6c107212 */ /* 0x000fe200078efe10 */
[----:B------:R-:W-:Y:S01]  /*50f0*/  IMAD.SHL.U32 R13, R7, 0x40, RZ ;  /* 0x00000040070d7824 */ /* 0x000fe200078e00ff */
[----:B------:R-:W-:Y:S01]  /*5100*/  LOP3.LUT R9, R38, 0x4, R6, 0xfe, !PT ;  /* 0x0000000426097812 */ /* 0x000fe200078efe06 */
[----:B------:R-:W-:Y:S01]  /*5110*/  IMAD.SHL.U32 R8, R8, 0x40, RZ ;  /* 0x0000004008087824 */ /* 0x000fe200078e00ff */
[----:B------:R-:W-:Y:S01]  /*5120*/  IADD3 R7, R10, 0xd, RZ ;  /* 0x0000000d0a077810 */ /* 0x000fe20007ffe0ff */
[----:B------:R-:W-:Y:S01]  /*5130*/  IMAD.SHL.U32 R11, R11, 0x8, RZ ;  /* 0x000000080b0b7824 */ /* 0x000fe200078e00ff */
[----:B------:R-:W-:Y:S01]  /*5140*/  LOP3.LUT R13, R108, R12, R13, 0xfe, !PT ;  /* 0x0000000c6c0d7212 */ /* 0x000fe200078efe0d */
[----:B------:R-:W-:Y:S01]  /*5150*/  IMAD.SHL.U32 R4, R4, 0x40, RZ ;  /* 0x0000004004047824 */ /* 0x000fe200078e00ff */
[----:B------:R-:W-:Y:S01]  /*5160*/  LOP3.LUT R9, R9, 0x7, R110, 0x78, !PT ;  /* 0x0000000709097812 */ /* 0x000fe200078e786e */
[----:B------:R-:W-:Y:S01]  /*5170*/  CS2R R42, SRZ ;  /* 0x00000000002a7805 */ /* 0x000fe2000001ff00 */
[----:B------:R-:W-:Y:S01]  /*5180*/  LOP3.LUT R12, R108, R11, R8, 0xfe, !PT ;  /* 0x0000000b6c0c7212 */ /* 0x000fe200078efe08 */
[----:B------:R-:W-:Y:S01]  /*5190*/  CS2R R44, SRZ ;  /* 0x00000000002c7805 */ /* 0x000fe2000001ff00 */
[----:B------:R-:W-:Y:S01]  /*51a0*/  LOP3.LUT R8, R0, 0x7, R110, 0x78, !PT ;  /* 0x0000000700087812 */ /* 0x000fe200078e786e */
[----:B------:R-:W-:Y:S01]  /*51b0*/  IMAD.SHL.U32 R34, R9, 0x8, RZ ;  /* 0x0000000809227824 */ /* 0x000fe200078e00ff */
[CC--:B------:R-:W-:Y:S01]  /*51c0*/  LOP3.LUT R6, R7.reuse, R36.reuse, RZ, 0x3c, !PT ;  /* 0x0000002407067212 */ /* 0x0c0fe200078e3cff */
[----:B------:R-:W-:Y:S01]  /*51d0*/  CS2R R46, SRZ ;  /* 0x00000000002e7805 */ /* 0x000fe2000001ff00 */
[----:B------:R-:W-:Y:S01]  /*51e0*/  LOP3.LUT R110, R108, 0x8, RZ, 0xfc, !PT ;  /* 0x000000086c6e7812 */ /* 0x000fe200078efcff */
[----:B------:R-:W-:Y:S01]  /*51f0*/  IMAD.SHL.U32 R8, R8, 0x8, RZ ;  /* 0x0000000808087824 */ /* 0x000fe200078e00ff */
[-C--:B------:R-:W-:Y:S01]  /*5200*/  LOP3.LUT R9, R34, R35.reuse, RZ, 0xfc, !PT ;  /* 0x0000002322097212 */ /* 0x080fe200078efcff */
[----:B------:R-:W-:Y:S01]  /*5210*/  IMAD.SHL.U32 R0, R6, 0x8, RZ ;  /* 0x0000000806007824 */ /* 0x000fe200078e00ff */
[----:B------:R-:W-:Y:S01]  /*5220*/  IADD3 R6, R10, 0x15, RZ ;  /* 0x000000150a067810 */ /* 0x000fe20007ffe0ff */
[----:B------:R-:W-:Y:S01]  /*5230*/  CS2R R48, SRZ ;  /* 0x0000000000307805 */ /* 0x000fe2000001ff00 */
[----:B------:R-:W-:Y:S01]  /*5240*/  LOP3.LUT R11, R8, R35, RZ, 0xfc, !PT ;  /* 0x00000023080b7212 */ /* 0x000fe200078efcff */
[----:B------:R-:W-:Y:S01]  /*5250*/  CS2R R50, SRZ ;  /* 0x0000000000327805 */ /* 0x000fe2000001ff00 */
[----:B------:R-:W-:Y:S01]  /*5260*/  LOP3.LUT R0, R0, 0x38, RZ, 0xc0, !PT ;  /* 0x0000003800007812 */ /* 0x000fe200078ec0ff */
[----:B------:R-:W-:Y:S01]  /*5270*/  CS2R R52, SRZ ;  /* 0x0000000000347805 */ /* 0x000fe2000001ff00 */
[----:B------:R-:W-:Y:S01]  /*5280*/  IADD3 R8, R10, 0x1d, RZ ;  /* 0x0000001d0a087810 */ /* 0x000fe20007ffe0ff */
[----:B------:R1:W-:Y:S01]  /*5290*/  STL [R1+0x1f0], R11 ;  /* 0x0001f00b01007387 */ /* 0x0003e20000100800 */
[----:B------:R-:W-:Y:S01]  /*52a0*/  LEA R30, R30, 0x1e000, 0x1 ;  /* 0x0001e0001e1e7811 */ /* 0x000fe200078e08ff */
[----:B------:R-:W-:Y:S01]  /*52b0*/  IMAD R0, R7, 0x40, R0 ;  /* 0x0000004007007824 */ /* 0x000fe200078e0200 */
[-C--:B------:R-:W-:Y:S01]  /*52c0*/  LOP3.LUT R7, R6, R36.reuse, RZ, 0x3c, !PT ;  /* 0x0000002406077212 */ /* 0x080fe200078e3cff */
[----:B------:R2:W-:Y:S01]  /*52d0*/  STL [R1+0x1ec], R9 ;  /* 0x0001ec0901007387 */ /* 0x0005e20000100800 */
[-C--:B------:R-:W-:Y:S01]  /*52e0*/  LOP3.LUT R34, R8, R36.reuse, RZ, 0x3c, !PT ;  /* 0x0000002408227212 */ /* 0x080fe200078e3cff */
[--C-:B------:R-:W-:Y:S01]  /*52f0*/  IMAD.IADD R0, R0, 0x1, R108.reuse ;  /* 0x0000000100007824 */ /* 0x100fe200078e026c */
[----:B------:R-:W-:Y:S01]  /*5300*/  LEA R29, R29, 0x1e000, 0x1 ;  /* 0x0001e0001d1d7811 */ /* 0x000fe200078e08ff */
[----:B------:R-:W-:Y:S01]  /*5310*/  STL [R1+0xa0], RZ ;  /* 0x0000a0ff01007387 */ /* 0x000fe20000100800 */
[----:B------:R-:W-:Y:S01]  /*5320*/  IMAD.SHL.U32 R7, R7, 0x8, RZ ;  /* 0x0000000807077824 */ /* 0x000fe200078e00ff */
[----:B-1----:R-:W-:Y:S01]  /*5330*/  IADD3 R11, R10, 0x2d, RZ ;  /* 0x0000002d0a0b7810 */ /* 0x002fe20007ffe0ff */
[----:B------:R-:W-:Y:S01]  /*5340*/  IMAD.SHL.U32 R34, R34, 0x8, RZ ;  /* 0x0000000822227824 */ /* 0x000fe200078e00ff */
[----:B------:R-:W-:Y:S01]  /*5350*/  STL [R1+0xa4], RZ ;  /* 0x0000a4ff01007387 */ /* 0x000fe20000100800 */
[----:B------:R-:W-:Y:S01]  /*5360*/  LEA R28, R28, 0x1e000, 0x1 ;  /* 0x0001e0001c1c7811 */ /* 0x000fe200078e08ff */
[----:B------:R-:W-:Y:S01]  /*5370*/  CS2R R54, SRZ ;  /* 0x0000000000367805 */ /* 0x000fe2000001ff00 */
[----:B--2---:R-:W-:Y:S01]  /*5380*/  IADD3 R9, R10, 0x25, RZ ;  /* 0x000000250a097810 */ /* 0x004fe20007ffe0ff */
[----:B------:R-:W-:Y:S01]  /*5390*/  STL [R1+0xa8], RZ ;  /* 0x0000a8ff01007387 */ /* 0x000fe20000100800 */
[-C--:B------:R-:W-:Y:S01]  /*53a0*/  LOP3.LUT R38, R11, R36.reuse, RZ, 0x3c, !PT ;  /* 0x000000240b267212 */ /* 0x080fe200078e3cff */
[----:B------:R-:W-:Y:S01]  /*53b0*/  CS2R R56, SRZ ;  /* 0x0000000000387805 */ /* 0x000fe2000001ff00 */
[-C--:B------:R-:W-:Y:S01]  /*53c0*/  LOP3.LUT R35, R9, R36.reuse, RZ, 0x3c, !PT ;  /* 0x0000002409237212 */ /* 0x080fe200078e3cff */
[----:B------:R-:W-:Y:S01]  /*53d0*/  STL [R1+0xac], RZ ;  /* 0x0000acff01007387 */ /* 0x000fe20000100800 */
[----:B------:R-:W-:Y:S01]  /*53e0*/  LOP3.LUT R7, R7, 0x38, RZ, 0xc0, !PT ;  /* 0x0000003807077812 */ /* 0x000fe200078ec0ff */
[----:B------:R-:W-:Y:S01]  /*53f0*/  IMAD.SHL.U32 R38, R38, 0x8, RZ ;  /* 0x0000000826267824 */ /* 0x000fe200078e00ff */
[----:B------:R-:W-:Y:S01]  /*5400*/  LEA R26, R26, 0x1e000, 0x1 ;  /* 0x0001e0001a1a7811 */ /* 0x000fe200078e08ff */
[----:B------:R-:W-:Y:S01]  /*5410*/  STL [R1+0x90], RZ ;  /* 0x000090ff01007387 */ /* 0x000fe20000100800 */
[----:B------:R-:W-:Y:S01]  /*5420*/  IMAD.SHL.U32 R37, R35, 0x8, RZ ;  /* 0x0000000823257824 */ /* 0x000fe200078e00ff */
[----:B------:R-:W-:Y:S01]  /*5430*/  LOP3.LUT R35, R34, 0x38, RZ, 0xc0, !PT ;  /* 0x0000003822237812 */ /* 0x000fe200078ec0ff */
[----:B------:R-:W-:Y:S01]  /*5440*/  IMAD R6, R6, 0x40, R7 ;  /* 0x0000004006067824 */ /* 0x000fe200078e0207 */
[----:B------:R-:W-:Y:S01]  /*5450*/  STL [R1+0x94], RZ ;  /* 0x000094ff01007387 */ /* 0x000fe20000100800 */
[----:B------:R-:W-:Y:S01]  /*5460*/  LOP3.LUT R38, R38, 0x38, RZ, 0xc0, !PT ;  /* 0x0000003826267812 */ /* 0x000fe200078ec0ff */
[----:B------:R-:W-:Y:S01]  /*5470*/  CS2R R58, SRZ ;  /* 0x00000000003a7805 */ /* 0x000fe2000001ff00 */
[----:B------:R-:W-:Y:S01]  /*5480*/  LOP3.LUT R34, R37, 0x38, RZ, 0xc0, !PT ;  /* 0x0000003825227812 */ /* 0x000fe200078ec0ff */
[----:B------:R-:W-:Y:S01]  /*5490*/  STL [R1+0x98], RZ ;  /* 0x000098ff01007387 */ /* 0x000fe20000100800 */
[----:B------:R-:W-:Y:S01]  /*54a0*/  IMAD R7, R8, 0x40, R35 ;  /* 0x0000004008077824 */ /* 0x000fe200078e0223 */
[----:B------:R-:W-:Y:S01]  /*54b0*/  LEA R25, R25, 0x1e000, 0x1 ;  /* 0x0001e00019197811 */ /* 0x000fe200078e08ff */
[----:B------:R-:W-:Y:S01]  /*54c0*/  IMAD.IADD R6, R6, 0x1, R108 ;  /* 0x0000000106067824 */ /* 0x000fe200078e026c */
[----:B------:R-:W-:Y:S01]  /*54d0*/  STL [R1+0x9c], RZ ;  /* 0x00009cff01007387 */ /* 0x000fe20000100800 */
[----:B------:R-:W-:Y:S01]  /*54e0*/  IMAD R8, R9, 0x40, R34 ;  /* 0x0000004009087824 */ /* 0x000fe200078e0222 */
[C---:B------:R-:W-:Y:S01]  /*54f0*/  IADD3 R34, R10.reuse, 0x3d, RZ ;  /* 0x0000003d0a227810 */ /* 0x040fe20007ffe0ff */
[----:B------:R-:W-:Y:S01]  /*5500*/  IMAD R9, R11, 0x40, R38 ;  /* 0x000000400b097824 */ /* 0x000fe200078e0226 */
[----:B------:R-:W-:Y:S01]  /*5510*/  STL [R1+0x80], RZ ;  /* 0x000080ff01007387 */ /* 0x000fe20000100800 */
[----:B------:R-:W-:Y:S01]  /*5520*/  IADD3 R11, R10, 0x35, RZ ;  /* 0x000000350a0b7810 */ /* 0x000fe20007ffe0ff */
[--C-:B------:R-:W-:Y:S01]  /*5530*/  IMAD.IADD R7, R7, 0x1, R108.reuse ;  /* 0x0000000107077824 */ /* 0x100fe200078e026c */
[----:B------:R-:W-:Y:S01]  /*5540*/  LEA R22, R22, 0x1e000, 0x1 ;  /* 0x0001e00016167811 */ /* 0x000fe200078e08ff */
[----:B------:R-:W-:Y:S01]  /*5550*/  STL [R1+0x84], RZ ;  /* 0x000084ff01007387 */ /* 0x000fe20000100800 */
[-C--:B------:R-:W-:Y:S01]  /*5560*/  LOP3.LUT R10, R11, R36.reuse, RZ, 0x3c, !PT ;  /* 0x000000240b0a7212 */ /* 0x080fe200078e3cff */
[--C-:B------:R-:W-:Y:S01]  /*5570*/  IMAD.IADD R8, R8, 0x1, R108.reuse ;  /* 0x0000000108087824 */ /* 0x100fe200078e026c */
[----:B------:R-:W-:Y:S01]  /*5580*/  LOP3.LUT R36, R34, R36, RZ, 0x3c, !PT ;  /* 0x0000002422247212 */ /* 0x000fe200078e3cff */
[----:B------:R-:W-:Y:S01]  /*5590*/  STL [R1+0x88], RZ ;  /* 0x000088ff01007387 */ /* 0x000fe20000100800 */
[----:B------:R-:W-:Y:S01]  /*55a0*/  LEA R21, R21, 0x1e000, 0x1 ;  /* 0x0001e00015157811 */ /* 0x000fe200078e08ff */
[----:B------:R-:W-:Y:S01]  /*55b0*/  IMAD.SHL.U32 R10, R10, 0x8, RZ ;  /* 0x000000080a0a7824 */ /* 0x000fe200078e00ff */
[----:B------:R-:W-:Y:S01]  /*55c0*/  LEA R20, R20, 0x1e000, 0x1 ;  /* 0x0001e00014147811 */ /* 0x000fe200078e08ff */
[----:B------:R-:W-:Y:S01]  /*55d0*/  STL [R1+0x8c], RZ ;  /* 0x00008cff01007387 */ /* 0x000fe20000100800 */
[----:B------:R-:W-:Y:S01]  /*55e0*/  IMAD.SHL.U32 R36, R36, 0x8, RZ ;  /* 0x0000000824247824 */ /* 0x000fe200078e00ff */
[----:B------:R-:W-:Y:S01]  /*55f0*/  LEA R19, R19, 0x1e000, 0x1 ;  /* 0x0001e00013137811 */ /* 0x000fe200078e08ff */
[----:B------:R-:W-:Y:S01]  /*5600*/  IMAD.IADD R9, R9, 0x1, R108 ;  /* 0x0000000109097824 */ /* 0x000fe200078e026c */
[----:B------:R-:W-:Y:S01]  /*5610*/  STL [R1+0x70], RZ ;  /* 0x000070ff01007387 */ /* 0x000fe20000100800 */
[----:B------:R-:W-:Y:S01]  /*5620*/  LOP3.LUT R10, R10, 0x38, RZ, 0xc0, !PT ;  /* 0x000000380a0a7812 */ /* 0x000fe200078ec0ff */
[----:B------:R-:W-:Y:S01]  /*5630*/  CS2R R38, SRZ ;  /* 0x0000000000267805 */ /* 0x000fe2000001ff00 */
[----:B------:R-:W-:Y:S01]  /*5640*/  LOP3.LUT R35, R36, 0x38, RZ, 0xc0, !PT ;  /* 0x0000003824237812 */ /* 0x000fe200078ec0ff */
[----:B------:R-:W-:Y:S01]  /*5650*/  STL [R1+0x74], RZ ;  /* 0x000074ff01007387 */ /* 0x000fe20000100800 */
[----:B------:R-:W-:Y:S01]  /*5660*/  LEA R18, R18, 0x1e000, 0x1 ;  /* 0x0001e00012127811 */ /* 0x000fe200078e08ff */
[----:B------:R-:W-:Y:S01]  /*5670*/  IMAD R10, R11, 0x40, R10 ;  /* 0x000000400b0a7824 */ /* 0x000fe200078e020a */
[----:B------:R-:W-:Y:S01]  /*5680*/  LEA R17, R17, 0x1e000, 0x1 ;  /* 0x0001e00011117811 */ /* 0x000fe200078e08ff */
[----:B------:R-:W-:Y:S01]  /*5690*/  STL [R1+0x78], RZ ;  /* 0x000078ff01007387 */ /* 0x000fe20000100800 */
[----:B------:R-:W-:Y:S01]  /*56a0*/  IMAD R11, R34, 0x40, R35 ;  /* 0x00000040220b7824 */ /* 0x000fe200078e0223 */
[----:B------:R-:W-:Y:S01]  /*56b0*/  LEA R16, R16, 0x1e000, 0x1 ;  /* 0x0001e00010107811 */ /* 0x000fe200078e08ff */
[----:B------:R-:W-:Y:S01]  /*56c0*/  IMAD.SHL.U32 R35, R3, 0x2, RZ ;  /* 0x0000000203237824 */ /* 0x000fe200078e00ff */
[----:B------:R-:W-:Y:S01]  /*56d0*/  STL [R1+0x7c], RZ ;  /* 0x00007cff01007387 */ /* 0x000fe20000100800 */
[--C-:B------:R-:W-:Y:S01]  /*56e0*/  IMAD R3, R109, 0x48, R108.reuse ;  /* 0x000000486d037824 */ /* 0x100fe200078e026c */
[----:B------:R-:W-:Y:S01]  /*56f0*/  LEA R15, R15, 0x1e000, 0x1 ;  /* 0x0001e0000f0f7811 */ /* 0x000fe200078e08ff */
[--C-:B------:R-:W-:Y:S01]  /*5700*/  IMAD R34, R109, 0x42, R108.reuse ;  /* 0x000000426d227824 */ /* 0x100fe200078e026c */
[----:B------:R-:W-:Y:S01]  /*5710*/  STL [R1+0x60], RZ ;  /* 0x000060ff01007387 */ /* 0x000fe20000100800 */
[----:B------:R-:W-:Y:S01]  /*5720*/  LOP3.LUT R109, R108, 0x10, RZ, 0xfc, !PT ;  /* 0x000000106c6d7812 */ /* 0x000fe200078efcff */
[--C-:B------:R-:W-:Y:S01]  /*5730*/  IMAD.IADD R10, R10, 0x1, R108.reuse ;  /* 0x000000010a0a7824 */ /* 0x100fe200078e026c */
[----:B------:R-:W-:Y:S01]  /*5740*/  LEA R14, R14, 0x1e000, 0x1 ;  /* 0x0001e0000e0e7811 */ /* 0x000fe200078e08ff */
[----:B------:R-:W-:Y:S01]  /*5750*/  STL [R1+0x64], RZ ;  /* 0x000064ff01007387 */ /* 0x000fe20000100800 */
[----:B------:R-:W-:Y:S01]  /*5760*/  LEA R13, R13, 0x1e000, 0x1 ;  /* 0x0001e0000d0d7811 */ /* 0x000fe200078e08ff */
[----:B------:R-:W-:Y:S01]  /*5770*/  IMAD.IADD R11, R11, 0x1, R108 ;  /* 0x000000010b0b7824 */ /* 0x000fe200078e026c */
[----:B------:R-:W-:Y:S01]  /*5780*/  LEA R12, R12, 0x1e000, 0x1 ;  /* 0x0001e0000c0c7811 */ /* 0x000fe200078e08ff */
[----:B------:R-:W-:Y:S01]  /*5790*/  STL [R1+0x68], RZ ;  /* 0x000068ff01007387 */ /* 0x000fe20000100800 */
[----:B------:R-:W-:Y:S01]  /*57a0*/  LEA R6, R6, 0x1e000, 0x1 ;  /* 0x0001e00006067811 */ /* 0x000fe200078e08ff */
        /* <DEDUP_REMOVED lines=17> */
[----:B------:R-:W-:Y:S01]  /*58c0*/  LEA R2, R35, 0x1e000, 0x1 ;  /* 0x0001e00023027811 */ /* 0x000fe200078e08ff */
[----:B------:R-:W-:Y:S01]  /*58d0*/  STL [R1+0x5c], RZ ;  /* 0x00005cff01007387 */ /* 0x000fe20000100800 */
[----:B------:R-:W-:Y:S01]  /*58e0*/  LEA R3, R3, 0x1e000, 0x1 ;  /* 0x0001e00003037811 */ /* 0x000fe200078e08ff */
[----:B------:R-:W-:Y:S01]  /*58f0*/  ULDC.64 UR18, c[0x0][0x178] ;  /* 0x00005e0000127ab9 */ /* 0x000fe20000000a00 */
[----:B------:R-:W-:Y:S01]  /*5900*/  LEA R4, R34, 0x1e000, 0x1 ;  /* 0x0001e00022047811 */ /* 0x000fe200078e08ff */
[----:B------:R-:W-:Y:S01]  /*5910*/  STL [R1+0x40], RZ ;  /* 0x000040ff01007387 */ /* 0x000fe20000100800 */
[----:B------:R-:W-:Y:S01]  /*5920*/  LEA R252, R252, 0x1e000, 0x1 ;  /* 0x0001e000fcfc7811 */ /* 0x000fe200078e08ff */
[----:B------:R-:W-:-:S02]  /*5930*/  UIMAD.WIDE UR20, UR7, UR26, UR20 ;  /* 0x0000001a071472a5 */ /* 0x000fc4000f8e0214 */
[----:B------:R-:W-:Y:S01]  /*5940*/  STL [R1+0x44], RZ ;  /* 0x000044ff01007387 */ /* 0x000fe20000100800 */
[----:B------:R-:W-:Y:S02]  /*5950*/  UMOV UR24, 0x2 ;  /* 0x0000000200187882 */ /* 0x000fe40000000000 */
[----:B------:R-:W-:Y:S01]  /*5960*/  UMOV UR27, 0xc0 ;  /* 0x000000c0001b7882 */ /* 0x000fe20000000000 */
[----:B------:R-:W-:Y:S01]  /*5970*/  STL [R1+0x48], RZ ;  /* 0x000048ff01007387 */ /* 0x000fe20000100800 */
[----:B------:R-:W-:Y:S02]  /*5980*/  UMOV UR4, URZ ;  /* 0x0000003f00047c82 */ /* 0x000fe40008000000 */
[----:B------:R-:W-:Y:S01]  /*5990*/  UMOV UR28, 0x18000 ;  /* 0x00018000001c7882 */ /* 0x000fe20000000000 */
[----:B------:R-:W-:Y:S01]  /*59a0*/  STL [R1+0x4c], RZ ;  /* 0x00004cff01007387 */ /* 0x000fe20000100800 */
[----:B------:R-:W-:Y:S02]  /*59b0*/  UMOV UR29, 0xc000 ;  /* 0x0000c000001d7882 */ /* 0x000fe40000000000 */
[----:B------:R-:W-:Y:S01]  /*59c0*/  UMOV UR30, 0x12000 ;  /* 0x00012000001e7882 */ /* 0x000fe20000000000 */
[----:B------:R-:W-:Y:S01]  /*59d0*/  STL [R1+0x30], RZ ;  /* 0x000030ff01007387 */ /* 0x000fe20000100800 */
[----:B------:R-:W-:-:S02]  /*59e0*/  UMOV UR31, 0x6000 ;  /* 0x00006000001f7882 */ /* 0x000fc40000000000 */
[----:B------:R-:W-:Y:S01]  /*59f0*/  UMOV UR5, URZ ;  /* 0x0000003f00057c82 */ /* 0x000fe20008000000 */
[----:B------:R-:W-:Y:S01]  /*5a00*/  STL [R1+0x34], RZ ;  /* 0x000034ff01007387 */ /* 0x000fe20000100800 */
[----:B------:R-:W-:Y:S02]  /*5a10*/  UMOV UR6, URZ ;  /* 0x0000003f00067c82 */ /* 0x000fe40008000000 */
[----:B------:R-:W-:Y:S01]  /*5a20*/  UIMAD.WIDE UR18, UR22, UR26, UR18 ;  /* 0x0000001a161272a5 */ /* 0x000fe2000f8e0212 */
[----:B------:R-:W-:Y:S01]  /*5a30*/  STL [R1+0x38], RZ ;  /* 0x000038ff01007387 */ /* 0x000fe20000100800 */
[----:B------:R-:W-:Y:S02]  /*5a40*/  USHF.R.S32.HI UR23, URZ, 0x6, UR23 ;  /* 0x000000063f177899 */ /* 0x000fe40008011417 */
[----:B------:R-:W-:Y:S01]  /*5a50*/  UMOV UR7, URZ ;  /* 0x0000003f00077c82 */ /* 0x000fe20008000000 */
        /* <DEDUP_REMOVED lines=13> */
[----:B------:R1:W-:Y:S04]  /*5b30*/  STL [R1+0x21c], R110 ;  /* 0x00021c6e01007387 */ /* 0x0003e80000100800 */
[----:B------:R2:W-:Y:S04]  /*5b40*/  STL [R1+0x218], R109 ;  /* 0x0002186d01007387 */ /* 0x0005e80000100800 */
[----:B------:R-:W-:Y:S01]  /*5b50*/  STL [R1+0x214], R111 ;  /* 0x0002146f01007387 */ /* 0x000fe20000100800 */
[----:B-1----:R-:W-:-:S02]  /*5b60*/  LOP3.LUT R110, R108, 0x20, RZ, 0xfc, !PT ;  /* 0x000000206c6e7812 */ /* 0x002fc400078efcff */
[----:B--2---:R-:W-:-:S03]  /*5b70*/  LOP3.LUT R109, R108, 0x28, RZ, 0xfc, !PT ;  /* 0x000000286c6d7812 */ /* 0x004fc600078efcff */
[----:B------:R-:W-:Y:S04]  /*5b80*/  STL [R1+0x210], R110 ;  /* 0x0002106e01007387 */ /* 0x000fe80000100800 */
[----:B------:R-:W-:Y:S04]  /*5b90*/  STL [R1+0x20c], R109 ;  /* 0x00020c6d01007387 */ /* 0x000fe80000100800 */
[----:B------:R-:W-:Y:S04]  /*5ba0*/  STL [R1+0xe4], R33 ;  /* 0x0000e42101007387 */ /* 0x000fe80000100800 */
[----:B------:R-:W-:Y:S04]  /*5bb0*/  STL [R1+0xe0], R32 ;  /* 0x0000e02001007387 */ /* 0x000fe80000100800 */
[----:B------:R-:W-:Y:S04]  /*5bc0*/  STL [R1+0xdc], R31 ;  /* 0x0000dc1f01007387 */ /* 0x000fe80000100800 */
[----:B------:R-:W-:Y:S04]  /*5bd0*/  STL [R1+0xd8], R30 ;  /* 0x0000d81e01007387 */ /* 0x000fe80000100800 */
[----:B------:R1:W-:Y:S04]  /*5be0*/  STL [R1+0xb0], R23 ;  /* 0x0000b01701007387 */ /* 0x0003e80000100800 */
[----:B------:R-:W-:Y:S04]  /*5bf0*/  STL [R1+0x1a8], R29 ;  /* 0x0001a81d01007387 */ /* 0x000fe80000100800 */
[----:B------:R-:W-:Y:S01]  /*5c00*/  STL [R1+0x1a4], R28 ;  /* 0x0001a41c01007387 */ /* 0x000fe20000100800 */
[----:B-1----:R-:W-:-:S05]  /*5c10*/  LEA R23, R27, 0x1e000, 0x1 ;  /* 0x0001e0001b177811 */ /* 0x002fca00078e08ff */
[----:B------:R1:W-:Y:S04]  /*5c20*/  STL [R1+0x1a0], R23 ;  /* 0x0001a01701007387 */ /* 0x0003e80000100800 */
[----:B------:R-:W-:Y:S04]  /*5c30*/  STL [R1+0x19c], R26 ;  /* 0x00019c1a01007387 */ /* 0x000fe80000100800 */
[----:B------:R-:W-:Y:S01]  /*5c40*/  STL [R1+0x198], R25 ;  /* 0x0001981901007387 */ /* 0x000fe20000100800 */
[----:B-1----:R-:W-:-:S05]  /*5c50*/  LEA R23, R24, 0x1e000, 0x1 ;  /* 0x0001e00018177811 */ /* 0x002fca00078e08ff */
[----:B------:R-:W-:Y:S04]  /*5c60*/  STL [R1+0x190], R23 ;  /* 0x0001901701007387 */ /* 0x000fe80000100800 */
        /* <DEDUP_REMOVED lines=10> */
[----:B------:R1:W-:Y:S02]  /*5d10*/  STL [R1+0x150], R12 ;  /* 0x0001500c01007387 */ /* 0x0003e40000100800 */
[----:B-1----:R-:W-:-:S02]  /*5d20*/  LEA R12, R0, 0x1e000, 0x1 ;  /* 0x0001e000000c7811 */ /* 0x002fc400078e08ff */
[----:B------:R-:W-:Y:S02]  /*5d30*/  LEA R0, R7, 0x1e000, 0x1 ;  /* 0x0001e00007007811 */ /* 0x000fe400078e08ff */
[----:B------:R-:W-:Y:S01]  /*5d40*/  LEA R7, R8, 0x1e000, 0x1 ;  /* 0x0001e00008077811 */ /* 0x000fe200078e08ff */
[----:B------:R-:W-:Y:S04]  /*5d50*/  STL [R1+0x194], R12 ;  /* 0x0001940c01007387 */ /* 0x000fe80000100800 */
[----:B------:R1:W-:Y:S04]  /*5d60*/  STL [R1+0x188], R6 ;  /* 0x0001880601007387 */ /* 0x0003e80000100800 */
[----:B------:R2:W-:Y:S04]  /*5d70*/  STL [R1+0x17c], R0 ;  /* 0x00017c0001007387 */ /* 0x0005e80000100800 */
[----:B------:R3:W-:Y:S01]  /*5d80*/  STL [R1+0x170], R7 ;  /* 0x0001700701007387 */ /* 0x0007e20000100800 */
[----:B-1----:R-:W-:-:S02]  /*5d90*/  LEA R6, R9, 0x1e000, 0x1 ;  /* 0x0001e00009067811 */ /* 0x002fc400078e08ff */
[----:B--2---:R-:W-:-:S03]  /*5da0*/  LEA R0, R10, 0x1e000, 0x1 ;  /* 0x0001e0000a007811 */ /* 0x004fc600078e08ff */
[----:B------:R1:W-:Y:S01]  /*5db0*/  STL [R1+0x164], R6 ;  /* 0x0001640601007387 */ /* 0x0003e20000100800 */
[----:B---3--:R-:W-:-:S03]  /*5dc0*/  LEA R7, R11, 0x1e000, 0x1 ;  /* 0x0001e0000b077811 */ /* 0x008fc600078e08ff */
[----:B------:R2:W-:Y:S04]  /*5dd0*/  STL [R1+0x158], R0 ;  /* 0x0001580001007387 */ /* 0x0005e80000100800 */
[----:B------:R3:W-:Y:S01]  /*5de0*/  STL [R1+0x14c], R7 ;  /* 0x00014c0701007387 */ /* 0x0007e20000100800 */
[C---:B-1----:R-:W-:Y:S02]  /*5df0*/  LOP3.LUT R6, R108.reuse, 0x30, RZ, 0xfc, !PT ;  /* 0x000000306c067812 */ /* 0x042fe400078efcff */
[----:B--2---:R-:W-:-:S03]  /*5e00*/  LOP3.LUT R0, R108, 0x38, RZ, 0xfc, !PT ;  /* 0x000000386c007812 */ /* 0x004fc600078efcff */
[----:B------:R3:W-:Y:S04]  /*5e10*/  STL [R1+0x208], R6 ;  /* 0x0002080601007387 */ /* 0x0007e80000100800 */
[----:B------:R3:W-:Y:S02]  /*5e20*/  STL [R1+0x204], R0 ;  /* 0x0002040001007387 */ /* 0x0007e40000100800 */
.L_x_2:
[----:B------:R-:W2:Y:S04]  /*5e30*/  LDL R11, [R1+0x220] ;  /* 0x00022000010b7983 */ /* 0x000ea80000100800 */
[----:B---3--:R-:W3:Y:S04]  /*5e40*/  LDL R10, [R1+0x224] ;  /* 0x00022400010a7983 */ /* 0x008ee80000100800 */
[----:B------:R-:W1:Y:S01]  /*5e50*/  S2R R6, SR_TID.X ;  /* 0x0000000000067919 */ /* 0x000e620000002100 */
[----:B------:R-:W-:Y:S01]  /*5e60*/  IMAD.U32 R9, RZ, RZ, UR14 ;  /* 0x0000000eff097e24 */ /* 0x000fe2000f8e00ff */
[----:B------:R-:W-:Y:S01]  /*5e70*/  UIMAD.WIDE UR32, UR4, 0x2, UR20 ;  /* 0x00000002042078a5 */ /* 0x000fe2000f8e0214 */
[----:B------:R-:W-:Y:S01]  /*5e80*/  IMAD.U32 R8, RZ, RZ, UR25 ;  /* 0x00000019ff087e24 */ /* 0x000fe2000f8e00ff */
[----:B------:R-:W3:Y:S01]  /*5e90*/  LDL R179, [R1+0xa4] ;  /* 0x0000a40001b37983 */ /* 0x000ee20000100800 */
[----:B------:R-:W-:-:S03]  /*5ea0*/  IMAD.U32 R14, RZ, RZ, UR25 ;  /* 0x00000019ff0e7e24 */ /* 0x000fc6000f8e00ff */
[----:B------:R-:W3:Y:S04]  /*5eb0*/  LDL R178, [R1+0xa0] ;  /* 0x0000a00001b27983 */ /* 0x000ee80000100800 */
[----:B------:R-:W3:Y:S04]  /*5ec0*/  LDL R177, [R1+0xac] ;  /* 0x0000ac0001b17983 */ /* 0x000ee80000100800 */
[----:B------:R-:W3:Y:S04]  /*5ed0*/  LDL R176, [R1+0xa8] ;  /* 0x0000a80001b07983 */ /* 0x000ee80000100800 */
[----:B------:R-:W3:Y:S01]  /*5ee0*/  LDL R175, [R1+0x9c] ;  /* 0x00009c0001af7983 */ /* 0x000ee20000100800 */
[----:B-1----:R-:W-:Y:S01]  /*5ef0*/  SHF.R.U32.HI R18, RZ, 0x3, R6 ;  /* 0x00000003ff127819 */ /* 0x002fe20000011606 */
[----:B------:R-:W-:-:S02]  /*5f00*/  IMAD.SHL.U32 R7, R6, 0x8, RZ ;  /* 0x0000000806077824 */ /* 0x000fc400078e00ff */
[----:B------:R-:W3:Y:S01]  /*5f10*/  LDL R174, [R1+0x98] ;  /* 0x0000980001ae7983 */ /* 0x000ee20000100800 */
[----:B------:R-:W-:-:S04]  /*5f20*/  SGXT.U32 R18, R18, 0x3 ;  /* 0x000000031212781a */ /* 0x000fc80000000000 */
[----:B------:R-:W-:Y:S02]  /*5f30*/  LOP3.LUT R6, R18, 0x40, RZ, 0xfc, !PT ;  /* 0x0000004012067812 */ /* 0x000fe400078efcff */
[----:B------:R-:W-:-:S03]  /*5f40*/  LOP3.LUT R9, R9, 0x38, R7, 0xf8, !PT ;  /* 0x0000003809097812 */ /* 0x000fc600078ef807 */
[C---:B------:R-:W-:Y:S01]  /*5f50*/  IMAD.SHL.U32 R7, R6.reuse, 0x80, RZ ;  /* 0x0000008006077824 */ /* 0x040fe200078e00ff */
[----:B------:R-:W-:Y:S01]  /*5f60*/  SHF.L.U64.HI R6, R6, 0x7, RZ ;  /* 0x0000000706067819 */ /* 0x000fe200000102ff */
[----:B------:R-:W-:Y:S01]  /*5f70*/  IMAD.SHL.U32 R152, R9, 0x2, RZ ;  /* 0x0000000209987824 */ /* 0x000fe200078e00ff */
[----:B------:R-:W-:Y:S01]  /*5f80*/  LOP3.LUT R17, R18, 0x28, RZ, 0xfc, !PT ;  /* 0x0000002812117812 */ /* 0x000fe200078efcff */
[C---:B------:R-:W-:Y:S01]  /*5f90*/  IMAD.SHL.U32 R141, R7.reuse, 0x2, RZ ;  /* 0x00000002078d7824 */ /* 0x040fe200078e00ff */
[----:B------:R-:W-:Y:S02]  /*5fa0*/  SHF.L.U64.HI R7, R7, 0x1, R6 ;  /* 0x0000000107077819 */ /* 0x000fe40000010206 */
[----:B------:R-:W-:Y:S02]  /*5fb0*/  SHF.L.U64.HI R8, R9, 0x1, R8 ;  /* 0x0000000109087819 */ /* 0x000fe40000010208 */
[----:B------:R-:W-:Y:S02]  /*5fc0*/  IADD3 R140, P5, P6, R152, UR32, R141 ;  /* 0x00000020988c7c10 */ /* 0x000fe4000febe08d */
[----:B------:R-:W-:-:S02]  /*5fd0*/  LOP3.LUT R6, R17, 0x40, RZ, 0xfc, !PT ;  /* 0x0000004011067812 */ /* 0x000fc400078efcff */
[----:B------:R-:W-:-:S03]  /*5fe0*/  IADD3.X R141, R8, UR33, R7, P5, P6 ;  /* 0x00000021088d7c10 */ /* 0x000fc6000afec407 */
[C---:B------:R-:W-:Y:S01]  /*5ff0*/  IMAD.SHL.U32 R7, R6.reuse, 0x80, RZ ;  /* 0x0000008006077824 */ /* 0x040fe200078e00ff */
[----:B------:R-:W-:Y:S02]  /*6000*/  SHF.L.U64.HI R6, R6, 0x7, RZ ;  /* 0x0000000706067819 */ /* 0x000fe400000102ff */
[----:B------:R-:W-:Y:S01]  /*6010*/  LOP3.LUT R16, R18, 0x30, RZ, 0xfc, !PT ;  /* 0x0000003012107812 */ /* 0x000fe200078efcff */
[C---:B------:R-:W-:Y:S01]  /*6020*/  IMAD.SHL.U32 R137, R7.reuse, 0x2, RZ ;  /* 0x0000000207897824 */ /* 0x040fe200078e00ff */
[----:B------:R-:W-:Y:S02]  /*6030*/  SHF.L.U64.HI R7, R7, 0x1, R6 ;  /* 0x0000000107077819 */ /* 0x000fe40000010206 */
[----:B------:R-:W-:Y:S02]  /*6040*/  LOP3.LUT R6, R16, 0x40, RZ, 0xfc, !PT ;  /* 0x0000004010067812 */ /* 0x000fe400078efcff */
[----:B------:R-:W-:-:S03]  /*6050*/  LOP3.LUT R15, R18, 0x38, RZ, 0xfc, !PT ;  /* 0x00000038120f7812 */ /* 0x000fc600078efcff */
[----:B------:R-:W-:-:S04]  /*6060*/  IMAD.SHL.U32 R6, R6, 0x80, RZ ;  /* 0x0000008006067824 */ /* 0x000fc800078e00ff */
[----:B-----5:R-:W-:Y:S01]  /*6070*/  IMAD.SHL.U32 R23, R6, 0x2, RZ ;  /* 0x0000000206177824 */ /* 0x020fe200078e00ff */
[----:B------:R-:W-:Y:S02]  /*6080*/  LOP3.LUT R6, R15, 0x40, RZ, 0xfc, !PT ;  /* 0x000000400f067812 */ /* 0x000fe400078efcff */
[----:B------:R-:W-:-:S03]  /*6090*/  LOP3.LUT R13, R18, 0x8, RZ, 0xfc, !PT ;  /* 0x00000008120d7812 */ /* 0x000fc600078efcff */
[----:B------:R-:W-:Y:S01]  /*60a0*/  IMAD.SHL.U32 R6, R6, 0x80, RZ ;  /* 0x0000008006067824 */ /* 0x000fe200078e00ff */
[----:B------:R-:W-:-:S03]  /*60b0*/  IADD3 R136, P5, P6, R152, UR32, R137 ;  /* 0x0000002098887c10 */ /* 0x000fc6000febe089 */
[----:B------:R-:W-:Y:S01]  /*60c0*/  IMAD.SHL.U32 R139, R6, 0x2, RZ ;  /* 0x00000002068b7824 */ /* 0x000fe200078e00ff */
[----:B------:R-:W-:Y:S02]  /*60d0*/  LOP3.LUT R6, R13, 0x40, RZ, 0xfc, !PT ;  /* 0x000000400d067812 */ /* 0x000fe400078efcff */
[----:B------:R-:W-:Y:S02]  /*60e0*/  IADD3.X R137, R8, UR33, R7, P5, P6 ;  /* 0x0000002108897c10 */ /* 0x000fe4000afec407 */
[----:B------:R-:W-:Y:S01]  /*60f0*/  IADD3 R22, P5, P6, R152, UR32, R23 ;  /* 0x0000002098167c10 */ /* 0x000fe2000febe017 */
[C---:B------:R-:W-:Y:S01]  /*6100*/  IMAD.SHL.U32 R7, R6.reuse, 0x80, RZ ;  /* 0x0000008006077824 */ /* 0x040fe200078e00ff */
[----:B------:R-:W-:-:S03]  /*6110*/  SHF.L.U64.HI R6, R6, 0x7, RZ ;  /* 0x0000000706067819 */ /* 0x000fc600000102ff */
[C---:B------:R-:W-:Y:S01]  /*6120*/  IMAD.SHL.U32 R133, R7.reuse, 0x2, RZ ;  /* 0x0000000207857824 */ /* 0x040fe200078e00ff */
[----:B------:R-:W-:Y:S02]  /*6130*/  SHF.L.U64.HI R7, R7, 0x1, R6 ;  /* 0x0000000107077819 */ /* 0x000fe40000010206 */
[----:B------:R-:W-:Y:S01]  /*6140*/  LOP3.LUT R12, R18, 0x10, RZ, 0xfc, !PT ;  /* 0x00000010120c7812 */ /* 0x000fe200078efcff */
[----:B------:R-:W-:Y:S01]  /*6150*/  STL [R1+0x31c], R248 ;  /* 0x00031cf801007387 */ /* 0x000fe20000100800 */
[----:B------:R-:W-:-:S03]  /*6160*/  IMAD.SHL.U32 R162, R9, 0x2, RZ ;  /* 0x0000000209a27824 */ /* 0x000fc600078e00ff */
[----:B------:R-:W-:Y:S04]  /*6170*/  STL [R1+0x318], R249 ;  /* 0x000318f901007387 */ /* 0x000fe80000100800 */
[----:B------:R-:W-:Y:S04]  /*6180*/  STL [R1+0x324], R250 ;  /* 0x000324fa01007387 */ /* 0x000fe80000100800 */
[----:B------:R-:W-:Y:S01]  /*6190*/  STL [R1+0x320], R251 ;  /* 0x000320fb01007387 */ /* 0x000fe20000100800 */
[----:B------:R-:W-:-:S03]  /*61a0*/  SHF.L.U64.HI R9, R9, 0x1, R14 ;  /* 0x0000000109097819 */ /* 0x000fc6000001020e */
        /* <DEDUP_REMOVED lines=23> */
[----:B------:R-:W-:Y:S01]  /*6320*/  STL [R1+0x2f0], R47 ;  /* 0x0002f02f01007387 */ /* 0x000fe20000100800 */
[----:B--2---:R-:W-:-:S02]  /*6330*/  IADD3.X R23, R8, UR33, R11, P5, P6 ;  /* 0x0000002108177c10 */ /* 0x004fc4000afec40b */
[----:B------:R-:W-:-:S04]  /*6340*/  IADD3 R138, P5, P6, R152, UR32, R139 ;  /* 0x00000020988a7c10 */ /* 0x000fc8000febe08b */
[----:B---3--:R-:W-:Y:S02]  /*6350*/  IADD3.X R139, R8, UR33, R10, P5, P6 ;  /* 0x00000021088b7c10 */ /* 0x008fe4000afec40a */
[----:B------:R-:W-:-:S04]  /*6360*/  IADD3 R132, P5, P6, R152, UR32, R133 ;  /* 0x0000002098847c10 */ /* 0x000fc8000febe085 */
[----:B------:R-:W-:Y:S02]  /*6370*/  IADD3.X R133, R8, UR33, R7, P5, P6 ;  /* 0x0000002108857c10 */ /* 0x000fe4000afec407 */
[----:B------:R-:W-:-:S05]  /*6380*/  LOP3.LUT R7, R12, 0x40, RZ, 0xfc, !PT ;  /* 0x000000400c077812 */ /* 0x000fca00078efcff */
[C---:B------:R-:W-:Y:S01]  /*6390*/  IMAD.SHL.U32 R6, R7.reuse, 0x80, RZ ;  /* 0x0000008007067824 */ /* 0x040fe200078e00ff */
[----:B------:R-:W-:Y:S02]  /*63a0*/  SHF.L.U64.HI R7, R7, 0x7, RZ ;  /* 0x0000000707077819 */ /* 0x000fe400000102ff */
[----:B------:R-:W-:Y:S01]  /*63b0*/  LOP3.LUT R11, R18, 0x18, RZ, 0xfc, !PT ;  /* 0x00000018120b7812 */ /* 0x000fe200078efcff */
[C---:B------:R-:W-:Y:S01]  /*63c0*/  IMAD.SHL.U32 R130, R6.reuse, 0x2, RZ ;  /* 0x0000000206827824 */ /* 0x040fe200078e00ff */
[----:B------:R-:W-:Y:S02]  /*63d0*/  SHF.L.U64.HI R6, R6, 0x1, R7 ;  /* 0x0000000106067819 */ /* 0x000fe40000010207 */
[----:B------:R-:W-:Y:S02]  /*63e0*/  LOP3.LUT R7, R11, 0x40, RZ, 0xfc, !PT ;  /* 0x000000400b077812 */ /* 0x000fe400078efcff */
[----:B------:R-:W-:-:S04]  /*63f0*/  IADD3 R130, P5, P6, R152, UR32, R130 ;  /* 0x0000002098827c10 */ /* 0x000fc8000febe082 */
[----:B------:R-:W-:Y:S01]  /*6400*/  IADD3.X R131, R8, UR33, R6, P5, P6 ;  /* 0x0000002108837c10 */ /* 0x000fe2000afec406 */
        /* <DEDUP_REMOVED lines=9> */
[----:B------:R-:W-:-:S03]  /*64a0*/  SHF.L.U64.HI R7, R7, 0x7, RZ ;  /* 0x0000000707077819 */ /* 0x000fc600000102ff */
[C---:B------:R-:W-:Y:S01]  /*64b0*/  IMAD.SHL.U32 R134, R6.reuse, 0x2, RZ ;  /* 0x0000000206867824 */ /* 0x040fe200078e00ff */
[----:B------:R-:W-:-:S04]  /*64c0*/  SHF.L.U64.HI R6, R6, 0x1, R7 ;  /* 0x0000000106067819 */ /* 0x000fc80000010207 */
[----:B------:R-:W-:-:S04]  /*64d0*/  IADD3 R134, P5, P6, R152, UR32, R134 ;  /* 0x0000002098867c10 */ /* 0x000fc8000febe086 */
[----:B------:R-:W-:Y:S01]  /*64e0*/  IADD3.X R135, R8, UR33, R6, P5, P6 ;  /* 0x0000002108877c10 */ /* 0x000fe2000afec406 */
[----:B------:R-:W-:-:S04]  /*64f0*/  IMAD.MOV.U32 R6, RZ, RZ, 0x100 ;  /* 0x00000100ff067424 */ /* 0x000fc800078e00ff */
[----:B------:R-:W-:-:S05]  /*6500*/  IMAD.WIDE.U32 R6, R18, R6, UR32 ;  /* 0x0000002012067e25 */ /* 0x000fca000f8e0006 */
[----:B------:R-:W-:Y:S01]  /*6510*/  IADD3 R154, P5, R6, R162, RZ ;  /* 0x000000a2069a7210 */ /* 0x000fe20007fbe0ff */
[----:B------:R-:W-:-:S04]  /*6520*/  IMAD.MOV.U32 R6, RZ, RZ, 0x100 ;  /* 0x00000100ff067424 */ /* 0x000fc800078e00ff */
[----:B------:R-:W-:Y:S02]  /*6530*/  IMAD.X R155, R7, 0x1, R9, P5 ;  /* 0x00000001079b7824 */ /* 0x000fe400028e0609 */
[----:B------:R-:W-:-:S05]  /*6540*/  IMAD.WIDE.U32 R6, R13, R6, UR32 ;  /* 0x000000200d067e25 */ /* 0x000fca000f8e0006 */
[----:B------:R-:W-:Y:S01]  /*6550*/  IADD3 R160, P5, R6, R162, RZ ;  /* 0x000000a206a07210 */ /* 0x000fe20007fbe0ff */
[----:B------:R-:W-:-:S04]  /*6560*/  IMAD.MOV.U32 R6, RZ, RZ, 0x100 ;  /* 0x00000100ff067424 */ /* 0x000fc800078e00ff */
[----:B------:R-:W-:Y:S02]  /*6570*/  IMAD.X R161, R7, 0x1, R9, P5 ;  /* 0x0000000107a17824 */ /* 0x000fe400028e0609 */
[----:B------:R-:W-:Y:S01]  /*6580*/  IMAD.WIDE.U32 R6, R12, R6, UR32 ;  /* 0x000000200c067e25 */ /* 0x000fe2000f8e0006 */
[----:B------:R-:W-:Y:S04]  /*6590*/  STL [R1+0x2f8], R48 ;  /* 0x0002f83001007387 */ /* 0x000fe80000100800 */
[----:B------:R-:W-:Y:S01]  /*65a0*/  IADD3 R158, P5, R6, R162, RZ ;  /* 0x000000a2069e7210 */ /* 0x000fe20007fbe0ff */
[----:B------:R-:W-:Y:S01]  /*65b0*/  STL [R1+0x294], R49 ;  /* 0x0002943101007387 */ /* 0x000fe20000100800 */
[----:B------:R-:W-:-:S03]  /*65c0*/  IMAD.MOV.U32 R6, RZ, RZ, 0x100 ;  /* 0x00000100ff067424 */ /* 0x000fc600078e00ff */
[----:B------:R-:W-:Y:S01]  /*65d0*/  STL [R1+0x300], R50 ;  /* 0x0003003201007387 */ /* 0x000fe20000100800 */
[----:B------:R-:W-:-:S03]  /*65e0*/  IMAD.X R159, R7, 0x1, R9, P5 ;  /* 0x00000001079f7824 */ /* 0x000fc600028e0609 */
[----:B------:R-:W-:Y:S01]  /*65f0*/  STL [R1+0x2fc], R51 ;  /* 0x0002fc3301007387 */ /* 0x000fe20000100800 */
[----:B------:R-:W-:-:S03]  /*6600*/  IMAD.WIDE.U32 R6, R11, R6, UR32 ;  /* 0x000000200b067e25 */ /* 0x000fc6000f8e0006 */
[----:B------:R-:W-:Y:S04]  /*6610*/  STL [R1+0x28c], R52 ;  /* 0x00028c3401007387 */ /* 0x000fe80000100800 */
[----:B------:R-:W-:Y:S04]  /*6620*/  STL [R1+0x288], R53 ;  /* 0x0002883501007387 */ /* 0x000fe80000100800 */
[----:B------:R-:W-:Y:S04]  /*6630*/  STL [R1+0x304], R54 ;  /* 0x0003043601007387 */ /* 0x000fe80000100800 */
[----:B------:R-:W-:Y:S04]  /*6640*/  STL [R1+0x290], R55 ;  /* 0x0002903701007387 */ /* 0x000fe80000100800 */
[----:B------:R-:W-:Y:S01]  /*6650*/  STL [R1+0x30c], R56 ;  /* 0x00030c3801007387 */ /* 0x000fe20000100800 */
[----:B------:R-:W-:-:S03]  /*6660*/  IADD3 R164, P5, R6, R162, RZ ;  /* 0x000000a206a47210 */ /* 0x000fc60007fbe0ff */
[----:B------:R-:W-:Y:S04]  /*6670*/  STL [R1+0x308], R57 ;  /* 0x0003083901007387 */ /* 0x000fe80000100800 */
[----:B------:R-:W-:Y:S01]  /*6680*/  STL [R1+0x314], R58 ;  /* 0x0003143a01007387 */ /* 0x000fe20000100800 */
[----:B------:R-:W-:-:S03]  /*6690*/  IMAD.MOV.U32 R6, RZ, RZ, 0x100 ;  /* 0x00000100ff067424 */ /* 0x000fc600078e00ff */
[----:B------:R-:W-:Y:S04]  /*66a0*/  STL [R1+0x310], R59 ;  /* 0x0003103b01007387 */ /* 0x000fe80000100800 */
[----:B------:R-:W-:Y:S04]  /*66b0*/  STL [R1+0x32c], R60 ;  /* 0x00032c3c01007387 */ /* 0x000fe80000100800 */
[----:B------:R-:W-:Y:S01]  /*66c0*/  STL [R1+0x328], R61 ;  /* 0x0003283d01007387 */ /* 0x000fe20000100800 */
[----:B------:R-:W-:-:S03]  /*66d0*/  IMAD.X R165, R7, 0x1, R9, P5 ;  /* 0x0000000107a57824 */ /* 0x000fc600028e0609 */
[----:B------:R-:W-:Y:S01]  /*66e0*/  STL [R1+0x334], R62 ;  /* 0x0003343e01007387 */ /* 0x000fe20000100800 */
[----:B------:R-:W-:-:S03]  /*66f0*/  IMAD.WIDE.U32 R6, R10, R6, UR32 ;  /* 0x000000200a067e25 */ /* 0x000fc6000f8e0006 */
[----:B------:R-:W-:Y:S04]  /*6700*/  STL [R1+0x330], R63 ;  /* 0x0003303f01007387 */ /* 0x000fe80000100800 */
[----:B------:R-:W-:Y:S04]  /*6710*/  STL [R1+0x33c], R64 ;  /* 0x00033c4001007387 */ /* 0x000fe80000100800 */
[----:B------:R-:W-:Y:S01]  /*6720*/  STL [R1+0x338], R65 ;  /* 0x0003384101007387 */ /* 0x000fe20000100800 */
[----:B------:R-:W-:-:S03]  /*6730*/  F2FP.PACK_AB R13, R69, R68 ;  /* 0x00000044450d723e */ /* 0x000fc600000000ff */
[----:B------:R-:W-:Y:S04]  /*6740*/  STL [R1+0x344], R66 ;  /* 0x0003444201007387 */ /* 0x000fe80000100800 */
[----:B------:R-:W-:Y:S01]  /*6750*/  STL [R1+0x340], R67 ;  /* 0x0003404301007387 */ /* 0x000fe20000100800 */
[----:B------:R-:W-:-:S03]  /*6760*/  IADD3 R150, P5, R6, R162, RZ ;  /* 0x000000a206967210 */ /* 0x000fc60007fbe0ff */
[----:B------:R-:W-:Y:S04]  /*6770*/  STL [R1+0x348], R68 ;  /* 0x0003484401007387 */ /* 0x000fe80000100800 */
[----:B------:R1:W-:Y:S01]  /*6780*/  STL [R1+0x284], R69 ;  /* 0x0002844501007387 */ /* 0x0003e20000100800 */
[----:B------:R-:W-:Y:S02]  /*6790*/  IMAD.MOV.U32 R6, RZ, RZ, 0x100 ;  /* 0x00000100ff067424 */ /* 0x000fe400078e00ff */
[----:B------:R-:W-:Y:S01]  /*67a0*/  IMAD.X R151, R7, 0x1, R9, P5 ;  /* 0x0000000107977824 */ /* 0x000fe200028e0609 */
[----:B-1----:R-:W2:Y:S04]  /*67b0*/  LDL.LU R69, [R1+0x90] ;  /* 0x0000900001457983 */ /* 0x002ea80000300800 */
[----:B------:R-:W-:Y:S04]  /*67c0*/  STL [R1+0x350], R70 ;  /* 0x0003504601007387 */ /* 0x000fe80000100800 */
[----:B------:R-:W-:Y:S04]  /*67d0*/  STL [R1+0x34c], R71 ;  /* 0x00034c4701007387 */ /* 0x000fe80000100800 */
[----:B------:R-:W-:Y:S01]  /*67e0*/  STL [R1+0x358], R72 ;  /* 0x0003584801007387 */ /* 0x000fe20000100800 */
[----:B------:R-:W-:-:S03]  /*67f0*/  IMAD.WIDE.U32 R6, R17, R6, UR32 ;  /* 0x0000002011067e25 */ /* 0x000fc6000f8e0006 */
[----:B------:R-:W-:Y:S01]  /*6800*/  STL [R1+0x354], R73 ;  /* 0x0003544901007387 */ /* 0x000fe20000100800 */
[----:B------:R-:W-:-:S03]  /*6810*/  F2FP.PACK_AB R17, R77, R76 ;  /* 0x0000004c4d11723e */ /* 0x000fc600000000ff */
[----:B------:R-:W-:Y:S04]  /*6820*/  STL [R1+0x360], R74 ;  /* 0x0003604a01007387 */ /* 0x000fe80000100800 */
[----:B------:R-:W-:Y:S04]  /*6830*/  STL [R1+0x35c], R75 ;  /* 0x00035c4b01007387 */ /* 0x000fe80000100800 */
[----:B------:R-:W-:Y:S04]  /*6840*/  STL [R1+0x364], R76 ;  /* 0x0003644c01007387 */ /* 0x000fe80000100800 */
[----:B------:R1:W-:Y:S04]  /*6850*/  STL [R1+0x280], R77 ;  /* 0x0002804d01007387 */ /* 0x0003e80000100800 */
[----:B-1----:R-:W3:Y:S01]  /*6860*/  LDL.LU R77, [R1+0x94] ;  /* 0x00009400014d7983 */ /* 0x002ee20000300800 */
        /* <DEDUP_REMOVED lines=9> */
[----:B------:R3:W-:Y:S01]  /*6900*/  STL [R1+0x368], R79 ;  /* 0x0003684f01007387 */ /* 0x0007e20000100800 */
[----:B------:R-:W-:-:S03]  /*6910*/  IADD3 R152, P5, R6, R152, RZ ;  /* 0x0000009806987210 */ /* 0x000fc60007fbe0ff */
[----:B------:R-:W-:Y:S01]  /*6920*/  STL [R1+0x374], R80 ;  /* 0x0003745001007387 */ /* 0x000fe20000100800 */
[----:B------:R-:W-:-:S03]  /*6930*/  F2FP.PACK_AB R18, R79, R78 ;  /* 0x0000004e4f12723e */ /* 0x000fc600000000ff */
[----:B------:R-:W-:Y:S01]  /*6940*/  STL [R1+0x370], R81 ;  /* 0x0003705101007387 */ /* 0x000fe20000100800 */
[----:B------:R-:W-:-:S03]  /*6950*/  IMAD.X R153, R7, 0x1, R8, P5 ;  /* 0x0000000107997824 */ /* 0x000fc600028e0608 */
[----:B------:R1:W-:Y:S01]  /*6960*/  STL [R1+0x37c], R82 ;  /* 0x00037c5201007387 */ /* 0x0003e20000100800 */
[----:B------:R-:W-:-:S03]  /*6970*/  F2FP.PACK_AB R19, R81, R80 ;  /* 0x000000505113723e */ /* 0x000fc600000000ff */
[----:B------:R-:W-:Y:S01]  /*6980*/  STL [R1+0x378], R83 ;  /* 0x0003785301007387 */ /* 0x000fe20000100800 */
[----:B------:R-:W-:Y:S02]  /*6990*/  F2FP.PACK_AB R20, R83, R82 ;  /* 0x000000525314723e */ /* 0x000fe400000000ff */
[----:B------:R-:W-:Y:S02]  /*69a0*/  F2FP.PACK_AB R8, R59, R58 ;  /* 0x0000003a3b08723e */ /* 0x000fe400000000ff */
[----:B------:R-:W-:Y:S02]  /*69b0*/  F2FP.PACK_AB R7, R57, R56 ;  /* 0x000000383907723e */ /* 0x000fe400000000ff */
[----:B------:R-:W-:Y:S02]  /*69c0*/  F2FP.PACK_AB R6, R55, R54 ;  /* 0x000000363706723e */ /* 0x000fe400000000ff */
[----:B------:R-:W-:Y:S02]  /*69d0*/  F2FP.PACK_AB R142, R51, R50 ;  /* 0x00000032338e723e */ /* 0x000fe400000000ff */
[----:B------:R-:W-:-:S02]  /*69e0*/  F2FP.PACK_AB R143, R49, R48 ;  /* 0x00000030318f723e */ /* 0x000fc400000000ff */
        /* <DEDUP_REMOVED lines=12> */
[----:B------:R-:W-:Y:S01]  /*6ab0*/  F2FP.PACK_AB R21, R53, R52 ;  /* 0x000000343515723e */ /* 0x000fe200000000ff */
[----:B--2---:R-:W-:Y:S01]  /*6ac0*/  STL [R1+0x384], R69 ;  /* 0x0003844501007387 */ /* 0x004fe20000100800 */
[----:B---3--:R-:W-:-:S03]  /*6ad0*/  F2FP.PACK_AB R79, R77, R69 ;  /* 0x000000454d4f723e */ /* 0x008fc600000000ff */
[----:B------:R2:W-:Y:S04]  /*6ae0*/  STL [R1+0x380], R77 ;  /* 0x0003804d01007387 */ /* 0x0005e80000100800 */
[----:B-1----:R-:W3:Y:S04]  /*6af0*/  LDL R82, [R1+0x200] ;  /* 0x0002000001527983 */ /* 0x002ee80000100800 */
[----:B------:R-:W3:Y:S04]  /*6b00*/  LDL R81, [R1+0x1fc] ;  /* 0x0001fc0001517983 */ /* 0x000ee80000100800 */
[----:B--2---:R-:W2:Y:S04]  /*6b10*/  LDL R77, [R1+0x1f8] ;  /* 0x0001f800014d7983 */ /* 0x004ea80000100800 */
[----:B------:R-:W2:Y:S04]  /*6b20*/  LDL R69, [R1+0x1f4] ;  /* 0x0001f40001457983 */ /* 0x000ea80000100800 */
[----:B------:R-:W2:Y:S04]  /*6b30*/  LDL.LU R58, [R1+0x20] ;  /* 0x00002000013a7983 */ /* 0x000ea80000300800 */
        /* <DEDUP_REMOVED lines=8> */
[----:B------:R-:W3:Y:S04]  /*6bc0*/  LDL.LU R47, [R1+0x54] ;  /* 0x00005400012f7983 */ /* 0x000ee80000300800 */
        /* <DEDUP_REMOVED lines=22> */
[----:B------:R-:W3:Y:S04]  /*6d30*/  LDL.LU R49, [R1] ;  /* 0x0000000001317983 */ /* 0x000ee80000300800 */
[----:B------:R-:W3:Y:S04]  /*6d40*/  LDL.LU R55, [R1+0x4] ;  /* 0x0000040001377983 */ /* 0x000ee80000300800 */
[----:B------:R-:W3:Y:S04]  /*6d50*/  LDL.LU R52, [R1+0x8] ;  /* 0x0000080001347983 */ /* 0x000ee80000300800 */
[----:B------:R-:W3:Y:S01]  /*6d60*/  LDL.LU R53, [R1+0xc] ;  /* 0x00000c0001357983 */ /* 0x000ee20000300800 */
[----:B------:R-:W-:-:S02]  /*6d70*/  F2FP.PACK_AB R173, R249, R248 ;  /* 0x000000f8f9ad723e */ /* 0x000fc400000000ff */
[----:B------:R-:W-:Y:S01]  /*6d80*/  F2FP.PACK_AB R172, R251, R250 ;  /* 0x000000fafbac723e */ /* 0x000fe200000000ff */
[----:B----4-:R-:W-:Y:S01]  /*6d90*/  STS [R3+0x10], R171 ;  /* 0x000010ab03007388 */ /* 0x010fe20000000800 */
[----:B------:R-:W-:Y:S02]  /*6da0*/  F2FP.PACK_AB R9, R61, R60 ;  /* 0x0000003c3d09723e */ /* 0x000fe400000000ff */
[----:B------:R-:W-:Y:S01]  /*6db0*/  F2FP.PACK_AB R10, R63, R62 ;  /* 0x0000003e3f0a723e */ /* 0x000fe200000000ff */
[----:B------:R-:W-:Y:S01]  /*6dc0*/  STS [R3], R173 ;  /* 0x000000ad03007388 */ /* 0x000fe20000000800 */
[----:B------:R-:W-:Y:S02]  /*6dd0*/  F2FP.PACK_AB R11, R65, R64 ;  /* 0x00000040410b723e */ /* 0x000fe400000000ff */
[----:B------:R-:W-:Y:S01]  /*6de0*/  F2FP.PACK_AB R12, R67, R66 ;  /* 0x00000042430c723e */ /* 0x000fe200000000ff */
[----:B------:R-:W-:Y:S01]  /*6df0*/  STS [R3+0x480], R172 ;  /* 0x000480ac03007388 */ /* 0x000fe20000000800 */
[----:B------:R-:W-:-:S02]  /*6e00*/  F2FP.PACK_AB R14, R71, R70 ;  /* 0x00000046470e723e */ /* 0x000fc400000000ff */
[----:B------:R-:W-:Y:S01]  /*6e10*/  F2FP.PACK_AB R15, R73, R72 ;  /* 0x00000048490f723e */ /* 0x000fe200000000ff */
[----:B------:R-:W-:Y:S01]  /*6e20*/  STS [R3+0x490], R170 ;  /* 0x000490aa03007388 */ /* 0x000fe20000000800 */
[----:B------:R-:W-:-:S03]  /*6e30*/  F2FP.PACK_AB R16, R75, R74 ;  /* 0x0000004a4b10723e */ /* 0x000fc600000000ff */
[----:B------:R-:W-:Y:S04]  /*6e40*/  STS [R3+0x20], R169 ;  /* 0x000020a903007388 */ /* 0x000fe80000000800 */
        /* <DEDUP_REMOVED lines=11> */
[----:B------:R-:W-:Y:S06]  /*6f00*/  BAR.SYNC 0x0 ;  /* 0x0000000000007b1d */ /* 0x000fec0000000000 */
[----:B------:R-:W1:Y:S04]  /*6f10*/  LDS.128 R24, [R252] ;  /* 0x00000000fc187984 */ /* 0x000e680000000c00 */
[----:B------:R-:W1:Y:S04]  /*6f20*/  LDS.128 R28, [R252+0x480] ;  /* 0x00048000fc1c7984 */ /* 0x000e680000000c00 */
[----:B------:R-:W1:Y:S04]  /*6f30*/  LDS.128 R32, [R252+0x900] ;  /* 0x00090000fc207984 */ /* 0x000e680000000c00 */
[----:B------:R-:W1:Y:S04]  /*6f40*/  LDS.128 R108, [R252+0xd80] ;  /* 0x000d8000fc6c7984 */ /* 0x000e680000000c00 */
[----:B------:R-:W-:Y:S06]  /*6f50*/  BAR.SYNC 0x0 ;  /* 0x0000000000007b1d */ /* 0x000fec0000000000 */
[----:B------:R-:W-:Y:S04]  /*6f60*/  STS [R3], R21 ;  /* 0x0000001503007388 */ /* 0x000fe80000000800 */
        /* <DEDUP_REMOVED lines=16> */
[----:B------:R-:W3:Y:S04]  /*7070*/  LDS.128 R112, [R252] ;  /* 0x00000000fc707984 */ /* 0x000ee80000000c00 */
[----:B------:R-:W3:Y:S04]  /*7080*/  LDS.128 R116, [R252+0x480] ;  /* 0x00048000fc747984 */ /* 0x000ee80000000c00 */
[----:B------:R-:W3:Y:S04]  /*7090*/  LDS.128 R120, [R252+0x900] ;  /* 0x00090000fc787984 */ /* 0x000ee80000000c00 */
[----:B------:R-:W3:Y:S01]  /*70a0*/  LDS.128 R124, [R252+0xd80] ;  /* 0x000d8000fc7c7984 */ /* 0x000ee20000000c00 */
[----:B------:R-:W-:-:S03]  /*70b0*/  ULDC.64 UR32, c[0x0][0x118] ;  /* 0x0000460000207ab9 */ /* 0x000fc60000000a00 */
[----:B-1----:R-:W-:Y:S01]  /*70c0*/  @!P0 STG.E.128 [R154.64], R24 ;  /* 0x000000189a008986 */ /* 0x002fe2000c101d20 */
[----:B------:R-:W-:-:S03]  /*70d0*/  F2FP.PACK_AB R249, R179, R178 ;  /* 0x000000b2b3f9723e */ /* 0x000fc600000000ff */
[----:B------:R-:W-:Y:S01]  /*70e0*/  @!P0 STG.E.128 [R160.64], R28 ;  /* 0x0000001ca0008986 */ /* 0x000fe2000c101d20 */
[----:B------:R-:W-:-:S03]  /*70f0*/  F2FP.PACK_AB R80, R177, R176 ;  /* 0x000000b0b150723e */ /* 0x000fc600000000ff */
[----:B------:R-:W-:Y:S01]  /*7100*/  @!P0 STG.E.128 [R158.64], R32 ;  /* 0x000000209e008986 */ /* 0x000fe2000c101d20 */
[----:B------:R-:W-:Y:S02]  /*7110*/  F2FP.PACK_AB R78, R175, R174 ;  /* 0x000000aeaf4e723e */ /* 0x000fe400000000ff */
[----:B--2---:R-:W-:Y:S01]  /*7120*/  F2FP.PACK_AB R67, R50, R54 ;  /* 0x000000363243723e */ /* 0x004fe200000000ff */
[----:B------:R-:W-:Y:S01]  /*7130*/  @!P0 STG.E.128 [R164.64], R108 ;  /* 0x0000006ca4008986 */ /* 0x000fe2000c101d20 */
[----:B------:R-:W-:Y:S02]  /*7140*/  F2FP.PACK_AB R66, R48, R51 ;  /* 0x000000333042723e */ /* 0x000fe400000000ff */
[----:B---3--:R-:W-:Y:S02]  /*7150*/  F2FP.PACK_AB R70, R47, R46 ;  /* 0x0000002e2f46723e */ /* 0x008fe400000000ff */
[----:B------:R-:W-:Y:S02]  /*7160*/  F2FP.PACK_AB R63, R59, R58 ;  /* 0x0000003a3b3f723e */ /* 0x000fe400000000ff */
[----:B------:R-:W-:Y:S01]  /*7170*/  F2FP.PACK_AB R68, R45, R44 ;  /* 0x0000002c2d44723e */ /* 0x000fe200000000ff */
[----:B------:R-:W-:Y:S04]  /*7180*/  @!P0 STG.E.128 [R150.64], R112 ;  /* 0x0000007096008986 */ /* 0x000fe8000c101d20 */
[----:B------:R1:W-:Y:S01]  /*7190*/  STL [R1+0x38c], R38 ;  /* 0x00038c2601007387 */ /* 0x0003e20000100800 */
[----:B------:R-:W-:-:S03]  /*71a0*/  F2FP.PACK_AB R76, R39, R38 ;  /* 0x00000026274c723e */ /* 0x000fc600000000ff */
[----:B-1----:R-:W2:Y:S01]  /*71b0*/  LDL R38, [R1+0x14c] ;  /* 0x00014c0001267983 */ /* 0x002ea20000100800 */
[----:B------:R-:W-:-:S03]  /*71c0*/  F2FP.PACK_AB R75, R246, R36 ;  /* 0x00000024f64b723e */ /* 0x000fc600000000ff */
[----:B------:R-:W-:Y:S04]  /*71d0*/  STL [R1+0x388], R39 ;  /* 0x0003882701007387 */ /* 0x000fe80000100800 */
[----:B------:R1:W-:Y:S01]  /*71e0*/  STL [R1+0x394], R36 ;  /* 0x0003942401007387 */ /* 0x0003e20000100800 */
[----:B------:R-:W-:-:S03]  /*71f0*/  F2FP.PACK_AB R74, R244, R247 ;  /* 0x000000f7f44a723e */ /* 0x000fc600000000ff */
[----:B-1----:R-:W3:Y:S04]  /*7200*/  LDL R36, [R1+0x154] ;  /* 0x0001540001247983 */ /* 0x002ee80000100800 */
[----:B------:R1:W-:Y:S01]  /*7210*/  STL [R1+0x390], R246 ;  /* 0x000390f601007387 */ /* 0x0003e20000100800 */
[----:B------:R-:W-:-:S03]  /*7220*/  F2FP.PACK_AB R73, R242, R245 ;  /* 0x000000f5f249723e */ /* 0x000fc600000000ff */
[----:B-1----:R-:W2:Y:S04]  /*7230*/  LDL R246, [R1+0x150] ;  /* 0x0001500001f67983 */ /* 0x002ea80000100800 */
[----:B------:R1:W-:Y:S01]  /*7240*/  STL [R1+0x39c], R247 ;  /* 0x00039cf701007387 */ /* 0x0003e20000100800 */
[----:B------:R-:W-:-:S03]  /*7250*/  F2FP.PACK_AB R72, R43, R42 ;  /* 0x0000002a2b48723e */ /* 0x000fc600000000ff */
[----:B-1----:R-:W2:Y:S04]  /*7260*/  LDL R247, [R1+0x15c] ;  /* 0x00015c0001f77983 */ /* 0x002ea80000100800 */
[----:B------:R1:W-:Y:S01]  /*7270*/  STL [R1+0x398], R244 ;  /* 0x000398f401007387 */ /* 0x0003e20000100800 */
[----:B------:R-:W-:-:S03]  /*7280*/  F2FP.PACK_AB R71, R41, R40 ;  /* 0x000000282947723e */ /* 0x000fc600000000ff */
[----:B-1----:R-:W2:Y:S04]  /*7290*/  LDL R244, [R1+0x158] ;  /* 0x0001580001f47983 */ /* 0x002ea80000100800 */
[----:B------:R1:W-:Y:S01]  /*72a0*/  STL [R1+0x3a4], R245 ;  /* 0x0003a4f501007387 */ /* 0x0003e20000100800 */
[----:B------:R-:W-:Y:S02]  /*72b0*/  F2FP.PACK_AB R65, R240, R243 ;  /* 0x000000f3f041723e */ /* 0x000fe400000000ff */
[----:B------:R-:W-:Y:S01]  /*72c0*/  F2FP.PACK_AB R64, R106, R241 ;  /* 0x000000f16a40723e */ /* 0x000fe200000000ff */
[----:B-1----:R-:W2:Y:S04]  /*72d0*/  LDL R245, [R1+0xb0] ;  /* 0x0000b00001f57983 */ /* 0x002ea80000100800 */
[----:B------:R1:W-:Y:S01]  /*72e0*/  STL [R1+0x3a0], R242 ;  /* 0x0003a0f201007387 */ /* 0x0003e20000100800 */
[----:B------:R-:W-:-:S03]  /*72f0*/  F2FP.PACK_AB R62, R57, R56 ;  /* 0x00000038393e723e */ /* 0x000fc600000000ff */
[----:B------:R-:W-:Y:S04]  /*7300*/  @!P0 STG.E.128 [R156.64], R116 ;  /* 0x000000749c008986 */ /* 0x000fe8000c101d20 */
[----:B-1----:R-:W2:Y:S04]  /*7310*/  LDL R242, [R1+0x160] ;  /* 0x0001600001f27983 */ /* 0x002ea80000100800 */
[----:B------:R1:W-:Y:S01]  /*7320*/  STL [R1+0x3ac], R42 ;  /* 0x0003ac2a01007387 */ /* 0x0003e20000100800 */
[----:B------:R-:W-:-:S03]  /*7330*/  F2FP.PACK_AB R61, R104, R107 ;  /* 0x0000006b683d723e */ /* 0x000fc600000000ff */
[----:B------:R-:W-:Y:S04]  /*7340*/  @!P0 STG.E.128 [R162.64], R120 ;  /* 0x00000078a2008986 */ /* 0x000fe8000c101d20 */
[----:B-1----:R-:W2:Y:S04]  /*7350*/  LDL R42, [R1+0x168] ;  /* 0x00016800012a7983 */ /* 0x002ea80000100800 */
[----:B------:R-:W-:Y:S01]  /*7360*/  STL [R1+0x3a8], R43 ;  /* 0x0003a82b01007387 */ /* 0x000fe20000100800 */
[----:B------:R-:W-:Y:S02]  /*7370*/  F2FP.PACK_AB R60, R37, R105 ;  /* 0x00000069253c723e */ /* 0x000fe400000000ff */
[----:B------:R-:W-:Y:S01]  /*7380*/  F2FP.PACK_AB R239, R55, R49 ;  /* 0x0000003137ef723e */ /* 0x000fe200000000ff */
[----:B------:R-:W-:Y:S01]  /*7390*/  @!P0 STG.E.128 [R152.64], R124 ;  /* 0x0000007c98008986 */ /* 0x000fe2000c101d20 */
[----:B------:R-:W-:-:S02]  /*73a0*/  F2FP.PACK_AB R238, R53, R52 ;  /* 0x0000003435ee723e */ /* 0x000fc400000000ff */
[----:B------:R-:W-:Y:S01]  /*73b0*/  F2FP.PACK_AB R237, R85, R84 ;  /* 0x0000005455ed723e */ /* 0x000fe200000000ff */
[----:B------:R-:W-:Y:S06]  /*73c0*/  BAR.SYNC 0x0 ;  /* 0x0000000000007b1d */ /* 0x000fec0000000000 */
[----:B------:R-:W2:Y:S01]  /*73d0*/  LDL R43, [R1+0x164] ;  /* 0x00016400012b7983 */ /* 0x000ea20000100800 */
[----:B------:R-:W-:-:S03]  /*73e0*/  F2FP.PACK_AB R236, R87, R86 ;  /* 0x0000005657ec723e */ /* 0x000fc600000000ff */
[----:B------:R1:W-:Y:S01]  /*73f0*/  STL [R1+0x3b4], R40 ;  /* 0x0003b42801007387 */ /* 0x0003e20000100800 */
[----:B------:R-:W-:Y:S02]  /*7400*/  F2FP.PACK_AB R227, R89, R88 ;  /* 0x0000005859e3723e */ /* 0x000fe400000000ff */
[----:B------:R-:W-:Y:S01]  /*7410*/  F2FP.PACK_AB R226, R91, R90 ;  /* 0x0000005a5be2723e */ /* 0x000fe200000000ff */
[----:B------:R-:W-:Y:S01]  /*7420*/  STS [R3], R249 ;  /* 0x000000f903007388 */ /* 0x000fe20000000800 */
[----:B------:R-:W-:Y:S02]  /*7430*/  F2FP.PACK_AB R225, R93, R92 ;  /* 0x0000005c5de1723e */ /* 0x000fe400000000ff */
[----:B------:R-:W-:Y:S01]  /*7440*/  F2FP.PACK_AB R224, R95, R94 ;  /* 0x0000005e5fe0723e */ /* 0x000fe200000000ff */
[----:B-1----:R-:W2:Y:S01]  /*7450*/  LDL R40, [R1+0x170] ;  /* 0x0001700001287983 */ /* 0x002ea20000100800 */
[----:B------:R-:W-:Y:S02]  /*7460*/  F2FP.PACK_AB R187, R97, R96 ;  /* 0x0000006061bb723e */ /* 0x000fe400000000ff */
[----:B------:R-:W-:Y:S01]  /*7470*/  F2FP.PACK_AB R186, R99, R98 ;  /* 0x0000006263ba723e */ /* 0x000fe200000000ff */
[----:B------:R1:W-:Y:S01]  /*7480*/  STL [R1+0x3b0], R41 ;  /* 0x0003b02901007387 */ /* 0x0003e20000100800 */
[----:B------:R-:W-:-:S02]  /*7490*/  F2FP.PACK_AB R185, R101, R100 ;  /* 0x0000006465b9723e */ /* 0x000fc400000000ff */
[----:B------:R-:W-:Y:S01]  /*74a0*/  F2FP.PACK_AB R184, R103, R102 ;  /* 0x0000006667b8723e */ /* 0x000fe200000000ff */
[----:B------:R-:W-:Y:S04]  /*74b0*/  STS [R3+0x480], R80 ;  /* 0x0004805003007388 */ /* 0x000fe80000000800 */
[----:B------:R-:W-:Y:S04]  /*74c0*/  STS [R3+0x10], R79 ;  /* 0x0000104f03007388 */ /* 0x000fe80000000800 */
[----:B-1----:R-:W2:Y:S04]  /*74d0*/  LDL R41, [R1+0x16c] ;  /* 0x00016c0001297983 */ /* 0x002ea80000100800 */
[----:B------:R1:W-:Y:S04]  /*74e0*/  STL [R1+0x3bc], R46 ;  /* 0x0003bc2e01007387 */ /* 0x0003e80000100800 */
        /* <DEDUP_REMOVED lines=13> */
[----:B-1----:R-:W2:Y:S04]  /*75c0*/  LDL R46, [R1+0x178] ;  /* 0x00017800012e7983 */ /* 0x002ea80000100800 */
[----:B------:R-:W-:Y:S06]  /*75d0*/  BAR.SYNC 0x0 ;  /* 0x0000000000007b1d */ /* 0x000fec0000000000 */
[----:B------:R1:W-:Y:S04]  /*75e0*/  STL [R1+0x3b8], R47 ;  /* 0x0003b82f01007387 */ /* 0x0003e80000100800 */
[----:B------:R-:W3:Y:S04]  /*75f0*/  LDS.128 R24, [R252] ;  /* 0x00000000fc187984 */ /* 0x000ee80000000c00 */
[----:B------:R-:W3:Y:S04]  /*7600*/  LDS.128 R28, [R252+0x480] ;  /* 0x00048000fc1c7984 */ /* 0x000ee80000000c00 */
[----:B------:R-:W3:Y:S04]  /*7610*/  LDS.128 R32, [R252+0x900] ;  /* 0x00090000fc207984 */ /* 0x000ee80000000c00 */
[----:B------:R-:W3:Y:S04]  /*7620*/  LDS.128 R108, [R252+0xd80] ;  /* 0x000d8000fc6c7984 */ /* 0x000ee80000000c00 */
[----:B-1----:R-:W2:Y:S04]  /*7630*/  LDL R47, [R1+0x174] ;  /* 0x00017400012f7983 */ /* 0x002ea80000100800 */
[----:B------:R-:W-:Y:S06]  /*7640*/  BAR.SYNC 0x0 ;  /* 0x0000000000007b1d */ /* 0x000fec0000000000 */
[----:B------:R1:W-:Y:S04]  /*7650*/  STL [R1+0x3c4], R44 ;  /* 0x0003c42c01007387 */ /* 0x0003e80000100800 */
        /* <DEDUP_REMOVED lines=21> */
[----:B-1----:R-:W2:Y:S04]  /*77b0*/  LDL R45, [R1+0x17c] ;  /* 0x00017c00012d7983 */ /* 0x002ea80000100800 */
[----:B------:R1:W-:Y:S04]  /*77c0*/  STL [R1+0x3cc], R54 ;  /* 0x0003cc3601007387 */ /* 0x0003e80000100800 */
[----:B------:R-:W3:Y:S04]  /*77d0*/  LDS.128 R120, [R252+0x900] ;  /* 0x00090000fc787984 */ /* 0x000ee80000000c00 */
[----:B------:R-:W3:Y:S04]  /*77e0*/  LDS.128 R124, [R252+0xd80] ;  /* 0x000d8000fc7c7984 */ /* 0x000ee80000000c00 */
[----:B-1----:R-:W2:Y:S04]  /*77f0*/  LDL R54, [R1+0x188] ;  /* 0x0001880001367983 */ /* 0x002ea80000100800 */
[----:B------:R1:W-:Y:S04]  /*7800*/  STL [R1+0x3c8], R50 ;  /* 0x0003c83201007387 */ /* 0x0003e80000100800 */
        /* <DEDUP_REMOVED lines=17> */
[----:B---3--:R-:W-:Y:S04]  /*7920*/  @!P0 STG.E.128 [R140.64], R24 ;  /* 0x000000188c008986 */ /* 0x008fe8000c101d20 */
[----:B------:R-:W-:Y:S04]  /*7930*/  @!P0 STG.E.128 [R132.64], R28 ;  /* 0x0000001c84008986 */ /* 0x000fe8000c101d20 */
[----:B------:R-:W-:Y:S04]  /*7940*/  @!P0 STG.E.128 [R130.64], R32 ;  /* 0x0000002082008986 */ /* 0x000fe8000c101d20 */
[----:B------:R-:W-:Y:S01]  /*7950*/  @!P0 STG.E.128 [R128.64], R108 ;  /* 0x0000006c80008986 */ /* 0x000fe2000c101d20 */
[----:B------:R-:W-:-:S03]  /*7960*/  LEA R212, R81, UR5, 0x1 ;  /* 0x0000000551d47c11 */ /* 0x000fc6000f8e08ff */
[----:B------:R-:W-:Y:S01]  /*7970*/  @!P0 STG.E.128 [R134.64], R112 ;  /* 0x0000007086008986 */ /* 0x000fe2000c101d20 */
[----:B------:R-:W-:-:S03]  /*7980*/  LEA R188, R77, UR5, 0x1 ;  /* 0x000000054dbc7c11 */ /* 0x000fc6000f8e08ff */
[----:B------:R-:W-:Y:S01]  /*7990*/  @!P0 STG.E.128 [R136.64], R116 ;  /* 0x0000007488008986 */ /* 0x000fe2000c101d20 */
[----:B------:R-:W-:-:S03]  /*79a0*/  LEA R180, R69, UR5, 0x1 ;  /* 0x0000000545b47c11 */ /* 0x000fc6000f8e08ff */
[----:B------:R1:W-:Y:S04]  /*79b0*/  @!P0 STG.E.128 [R22.64], R120 ;  /* 0x0000007816008986 */ /* 0x0003e8000c101d20 */
[----:B------:R-:W-:Y:S04]  /*79c0*/  LDSM.16.M88.4 R28, [R212] ;  /* 0x00000000d41c783b */ /* 0x000fe80000000200 */
[----:B------:R-:W-:Y:S04]  /*79d0*/  LDSM.16.M88.4 R208, [R188] ;  /* 0x00000000bcd0783b */ /* 0x000fe80000000200 */
[----:B------:R-:W-:Y:S01]  /*79e0*/  LDSM.16.M88.4 R128, [R180] ;  /* 0x00000000b480783b */ /* 0x000fe20000000200 */
[----:B-1----:R-:W-:-:S03]  /*79f0*/  LEA R120, R82, UR5, 0x1 ;  /* 0x0000000552787c11 */ /* 0x002fc6000f8e08ff */
[----:B------:R-:W-:Y:S04]  /*7a00*/  @!P0 STG.E.128 [R138.64], R124 ;  /* 0x0000007c8a008986 */ /* 0x000fe8000c101d20 */
[----:B------:R-:W-:Y:S01]  /*7a10*/  LDSM.16.M88.4 R176, [R120] ;  /* 0x0000000078b0783b */ /* 0x000fe20000000200 */
[----:B------:R-:W-:-:S03]  /*7a20*/  LEA R160, R77, UR31, 0x1 ;  /* 0x0000001f4da07c11 */ /* 0x000fc6000f8e08ff */
[----:B------:R-:W-:Y:S04]  /*7a30*/  LDSM.16.M88.4 R120, [R120+0x1000] ;  /* 0x001000007878783b */ /* 0x000fe80000000200 */
[----:B------:R-:W-:Y:S04]  /*7a40*/  LDSM.16.M88.4 R212, [R212+0x1000] ;  /* 0x00100000d4d4783b */ /* 0x000fe80000000200 */
[----:B------:R-:W-:Y:S04]  /*7a50*/  LDSM.16.M88.4 R188, [R188+0x1000] ;  /* 0x00100000bcbc783b */ /* 0x000fe80000000200 */
[----:B------:R-:W-:Y:S04]  /*7a60*/  LDSM.16.M88.4 R180, [R180+0x1000] ;  /* 0x00100000b4b4783b */ /* 0x000fe80000000200 */
[----:B------:R-:W-:Y:S06]  /*7a70*/  BAR.SYNC 0x0 ;  /* 0x0000000000007b1d */ /* 0x000fec0000000000 */
[----:B------:R-:W-:Y:S04]  /*7a80*/  STL.64 [R1+0x278], R86 ;  /* 0x0002785601007387 */ /* 0x000fe80000100a00 */
[----:B------:R1:W-:Y:S04]  /*7a90*/  STS [R4+0x420], R172 ;  /* 0x000420ac04007388 */ /* 0x0003e80000000800 */
[----:B------:R3:W-:Y:S04]  /*7aa0*/  STS [R4+0x460], R148 ;  /* 0x0004609404007388 */ /* 0x0007e80000000800 */
[----:B------:R-:W-:Y:S01]  /*7ab0*/  STL.64 [R1+0x270], R84 ;  /* 0x0002705401007387 */ /* 0x000fe20000100a00 */
[----:B-1----:R-:W-:-:S03]  /*7ac0*/  LEA R172, R82, UR31, 0x1 ;  /* 0x0000001f52ac7c11 */ /* 0x002fc6000f8e08ff */
[----:B------:R-:W2:Y:S01]  /*7ad0*/  LDL R39, [R1+0xe4] ;  /* 0x0000e40001277983 */ /* 0x000ea20000100800 */
[----:B---3--:R-:W-:-:S03]  /*7ae0*/  LEA R148, R69, UR31, 0x1 ;  /* 0x0000001f45947c11 */ /* 0x008fc6000f8e08ff */
[----:B------:R-:W3:Y:S04]  /*7af0*/  LDL R69, [R1+0xe0] ;  /* 0x0000e00001457983 */ /* 0x000ee80000100800 */
[----:B------:R-:W3:Y:S04]  /*7b00*/  LDL R77, [R1+0xdc] ;  /* 0x0000dc00014d7983 */ /* 0x000ee80000100800 */
[----:B------:R-:W3:Y:S04]  /*7b10*/  LDL R82, [R1+0xd8] ;  /* 0x0000d80001527983 */ /* 0x000ee80000100800 */
        /* <DEDUP_REMOVED lines=15> */
[----:B------:R-:W1:Y:S04]  /*7c10*/  LDS R112, [R2] ;  /* 0x0000000002707984 */ /* 0x000e680000000800 */
[----:B------:R-:W1:Y:S04]  /*7c20*/  LDS R113, [R2+0x84] ;  /* 0x0000840002717984 */ /* 0x000e680000000800 */
        /* <DEDUP_REMOVED lines=40> */
[----:B------:R-:W2:Y:S04]  /*7eb0*/  LDS R12, [R2+0x840] ;  /* 0x00084000020c7984 */ /* 0x000ea80000000800 */
[----:B------:R-:W2:Y:S04]  /*7ec0*/  LDS R13, [R2+0x8c4] ;  /* 0x0008c400020d7984 */ /* 0x000ea80000000800 */
[----:B------:R-:W2:Y:S04]  /*7ed0*/  LDS R14, [R2+0xa50] ;  /* 0x000a5000020e7984 */ /* 0x000ea80000000800 */
[----:B------:R-:W3:Y:S04]  /*7ee0*/  LDS R15, [R2+0xad4] ;  /* 0x000ad400020f7984 */ /* 0x000ee80000000800 */
[----:B------:R-:W3:Y:S04]  /*7ef0*/  LDS R16, [R2+0xc60] ;  /* 0x000c600002107984 */ /* 0x000ee80000000800 */
[----:B------:R-:W3:Y:S04]  /*7f00*/  LDS R17, [R2+0xce4] ;  /* 0x000ce40002117984 */ /* 0x000ee80000000800 */
[----:B------:R-:W3:Y:S04]  /*7f10*/  LDS R18, [R2+0xe70] ;  /* 0x000e700002127984 */ /* 0x000ee80000000800 */
[----:B------:R-:W3:Y:S01]  /*7f20*/  LDS R19, [R2+0xef4] ;  /* 0x000ef40002137984 */ /* 0x000ee20000000800 */
[----:B--2---:R-:W-:-:S03]  /*7f30*/  LOP3.LUT R22, R245, 0x400, RZ, 0xfc, !PT ;  /* 0x00000400f5167812 */ /* 0x004fc600078efcff */
[----:B------:R-:W-:Y:S06]  /*7f40*/  BAR.SYNC 0x0 ;  /* 0x0000000000007b1d */ /* 0x000fec0000000000 */
[----:B-1----:R-:W-:Y:S01]  /*7f50*/  STS [R245+0x1e000], R112 ;  /* 0x01e00070f5007388 */ /* 0x002fe20000000800 */
[----:B------:R-:W-:-:S03]  /*7f60*/  LOP3.LUT R21, R245, 0x800, RZ, 0xfc, !PT ;  /* 0x00000800f5157812 */ /* 0x000fc600078efcff */
[----:B------:R-:W-:Y:S04]  /*7f70*/  STS [R58], R113 ;  /* 0x000000713a007388 */ /* 0x000fe80000000800 */
[----:B------:R-:W-:Y:S04]  /*7f80*/  STS [R59], R114 ;  /* 0x000000723b007388 */ /* 0x000fe80000000800 */
[----:B------:R-:W-:Y:S01]  /*7f90*/  STS [R241], R111 ;  /* 0x0000006ff1007388 */ /* 0x000fe20000000800 */
[----:B------:R-:W-:-:S03]  /*7fa0*/  LOP3.LUT R20, R245, 0xc00, RZ, 0xfc, !PT ;  /* 0x00000c00f5147812 */ /* 0x000fc600078efcff */
[----:B------:R-:W-:Y:S04]  /*7fb0*/  STS [R22+0x1e000], R35 ;  /* 0x01e0002316007388 */ /* 0x000fe80000000800 */
        /* <DEDUP_REMOVED lines=15> */
[----:B------:R1:W-:Y:S04]  /*80b0*/  STS [R46], R116 ;  /* 0x000000742e007388 */ /* 0x0003e80000000800 */
[----:B------:R-:W-:Y:S04]  /*80c0*/  STS [R47], R117 ;  /* 0x000000752f007388 */ /* 0x000fe80000000800 */
[----:B------:R-:W-:Y:S01]  /*80d0*/  STS [R40], R118 ;  /* 0x0000007628007388 */ /* 0x000fe20000000800 */
[----:B------:R-:W-:-:S03]  /*80e0*/  LOP3.LUT R83, R245, 0x1c00, RZ, 0xfc, !PT ;  /* 0x00001c00f5537812 */ /* 0x000fc600078efcff */
[----:B------:R-:W-:Y:S04]  /*80f0*/  STS [R6+0x1e000], R8 ;  /* 0x01e0000806007388 */ /* 0x000fe80000000800 */
[----:B------:R-:W-:Y:S04]  /*8100*/  STS [R41], R9 ;  /* 0x0000000929007388 */ /* 0x000fe80000000800 */
[----:B------:R-:W-:Y:S04]  /*8110*/  STS [R42], R10 ;  /* 0x0000000a2a007388 */ /* 0x000fe80000000800 */
[----:B------:R-:W-:Y:S04]  /*8120*/  STS [R43], R11 ;  /* 0x0000000b2b007388 */ /* 0x000fe80000000800 */
[----:B------:R-:W-:Y:S01]  /*8130*/  STS [R248+0x1e000], R12 ;  /* 0x01e0000cf8007388 */ /* 0x000fe20000000800 */
[----:B-1----:R-:W-:-:S03]  /*8140*/  LEA R116, R81, UR31, 0x1 ;  /* 0x0000001f51747c11 */ /* 0x002fc6000f8e08ff */
[----:B------:R-:W-:Y:S04]  /*8150*/  STS [R242], R13 ;  /* 0x0000000df2007388 */ /* 0x000fe80000000800 */
[----:B------:R-:W-:Y:S04]  /*8160*/  STS [R247], R14 ;  /* 0x0000000ef7007388 */ /* 0x000fe80000000800 */
[----:B---3--:R-:W-:Y:S04]  /*8170*/  STS [R244], R15 ;  /* 0x0000000ff4007388 */ /* 0x008fe80000000800 */
[----:B------:R-:W-:Y:S04]  /*8180*/  STS [R83+0x1e000], R16 ;  /* 0x01e0001053007388 */ /* 0x000fe80000000800 */
[----:B------:R-:W-:Y:S04]  /*8190*/  STS [R36], R17 ;  /* 0x0000001124007388 */ /* 0x000fe80000000800 */
[----:B------:R-:W-:Y:S04]  /*81a0*/  STS [R246], R18 ;  /* 0x00000012f6007388 */ /* 0x000fe80000000800 */
[----:B------:R-:W-:Y:S04]  /*81b0*/  STS [R38], R19 ;  /* 0x0000001326007388 */ /* 0x000fe80000000800 */
[----:B------:R-:W-:Y:S06]  /*81c0*/  BAR.SYNC 0x0 ;  /* 0x0000000000007b1d */ /* 0x000fec0000000000 */
[----:B------:R-:W-:Y:S04]  /*81d0*/  LDSM.16.M88.4 R152, [R172] ;  /* 0x00000000ac98783b */ /* 0x000fe80000000200 */
[----:B------:R-:W-:Y:S04]  /*81e0*/  LDSM.16.M88.4 R16, [R116] ;  /* 0x000000007410783b */ /* 0x000fe80000000200 */
[----:B------:R-:W-:Y:S04]  /*81f0*/  LDSM.16.M88.4 R140, [R160] ;  /* 0x00000000a08c783b */ /* 0x000fe80000000200 */
[----:B------:R-:W-:Y:S04]  /*8200*/  LDSM.16.M88.4 R156, [R148] ;  /* 0x00000000949c783b */ /* 0x000fe80000000200 */
[----:B------:R-:W-:Y:S04]  /*8210*/  LDSM.16.M88.4 R172, [R172+0x1000] ;  /* 0x00100000acac783b */ /* 0x000fe80000000200 */
[----:B------:R-:W-:Y:S04]  /*8220*/  LDSM.16.M88.4 R116, [R116+0x1000] ;  /* 0x001000007474783b */ /* 0x000fe80000000200 */
[----:B------:R-:W-:Y:S04]  /*8230*/  LDSM.16.M88.4 R160, [R160+0x1000] ;  /* 0x00100000a0a0783b */ /* 0x000fe80000000200 */
[----:B------:R-:W-:Y:S04]  /*8240*/  LDSM.16.M88.4 R148, [R148+0x1000] ;  /* 0x001000009494783b */ /* 0x000fe80000000200 */
[----:B------:R-:W-:Y:S04]  /*8250*/  LDSM.16.MT88.4 R232, [R39] ;  /* 0x0000000027e8783b */ /* 0x000fe80000004200 */
[----:B------:R-:W-:Y:S04]  /*8260*/  LDSM.16.MT88.4 R228, [R39+0x800] ;  /* 0x0008000027e4783b */ /* 0x000fe80000004200 */
[----:B------:R-:W-:Y:S04]  /*8270*/  LDSM.16.MT88.4 R204, [R39+0x1000] ;  /* 0x0010000027cc783b */ /* 0x000fe80000004200 */
[----:B------:R-:W-:Y:S04]  /*8280*/  LDSM.16.MT88.4 R112, [R39+0x1800] ;  /* 0x001800002770783b */ /* 0x000fe80000004200 */
        /* <DEDUP_REMOVED lines=30> */
[----:B------:R-:W1:Y:S04]  /*8470*/  LDS R25, [R2+0x294] ;  /* 0x0002940002197984 */ /* 0x000e680000000800 */
[----:B------:R-:W2:Y:S04]  /*8480*/  LDS R24, [R2+0x210] ;  /* 0x0002100002187984 */ /* 0x000ea80000000800 */
[----:B------:R-:W3:Y:S04]  /*8490*/  LDS R23, [R2+0x84] ;  /* 0x0000840002177984 */ /* 0x000ee80000000800 */
        /* <DEDUP_REMOVED lines=31> */
[----:B------:R-:W3:Y:S01]  /*8690*/  LDS R33, [R2] ;  /* 0x0000000002217984 */ /* 0x000ee20000000800 */
[----:B-1----:R-:W-:-:S03]  /*86a0*/  IMAD.MOV.U32 R239, RZ, RZ, R25 ;  /* 0x000000ffffef7224 */ /* 0x002fc600078e0019 */
[----:B------:R-:W1:Y:S01]  /*86b0*/  LDS R32, [R2+0x84] ;  /* 0x0000840002207984 */ /* 0x000e620000000800 */
[----:B--2---:R-:W-:-:S03]  /*86c0*/  IMAD.MOV.U32 R238, RZ, RZ, R24 ;  /* 0x000000ffffee7224 */ /* 0x004fc600078e0018 */
[----:B------:R-:W2:Y:S01]  /*86d0*/  LDS R27, [R2+0x210] ;  /* 0x00021000021b7984 */ /* 0x000ea20000000800 */
[----:B---3--:R-:W-:-:S03]  /*86e0*/  IMAD.MOV.U32 R237, RZ, RZ, R23 ;  /* 0x000000ffffed7224 */ /* 0x008fc600078e0017 */
[----:B------:R-:W2:Y:S04]  /*86f0*/  LDS R26, [R2+0x294] ;  /* 0x00029400021a7984 */ /* 0x000ea80000000800 */
        /* <DEDUP_REMOVED lines=13> */
[----:B------:R-:W-:Y:S04]  /*87d0*/  STS [R245+0x1e000], R80 ;  /* 0x01e00050f5007388 */ /* 0x000fe80000000800 */
[----:B------:R-:W-:Y:S04]  /*87e0*/  STS [R58], R237 ;  /* 0x000000ed3a007388 */ /* 0x000fe80000000800 */
[----:B------:R-:W-:Y:S04]  /*87f0*/  STS [R59], R238 ;  /* 0x000000ee3b007388 */ /* 0x000fe80000000800 */
[----:B------:R-:W-:Y:S04]  /*8800*/  STS [R241], R239 ;  /* 0x000000eff1007388 */ /* 0x000fe80000000800 */
        /* <DEDUP_REMOVED lines=9> */
[----:B------:R-:W3:Y:S04]  /*88a0*/  LDL.LU R79, [R1+0xe8] ;  /* 0x0000e800014f7983 */ /* 0x000ee80000300800 */
[----:B------:R-:W-:Y:S04]  /*88b0*/  STS [R50], R109 ;  /* 0x0000006d32007388 */ /* 0x000fe80000000800 */
[----:B------:R-:W3:Y:S04]  /*88c0*/  LDL.LU R78, [R1+0xb8] ;  /* 0x0000b800014e7983 */ /* 0x000ee80000300800 */
[----:B------:R-:W-:Y:S04]  /*88d0*/  STS [R44], R108 ;  /* 0x0000006c2c007388 */ /* 0x000fe80000000800 */
[----:B------:R-:W3:Y:S04]  /*88e0*/  LDL.LU R75, [R1+0xec] ;  /* 0x0000ec00014b7983 */ /* 0x000ee80000300800 */
[----:B------:R-:W-:Y:S04]  /*88f0*/  STS [R45], R35 ;  /* 0x000000232d007388 */ /* 0x000fe80000000800 */
[----:B------:R-:W3:Y:S04]  /*8900*/  LDL.LU R74, [R1+0xbc] ;  /* 0x0000bc00014a7983 */ /* 0x000ee80000300800 */
[----:B------:R-:W-:Y:S04]  /*8910*/  STS [R7+0x1e000], R33 ;  /* 0x01e0002107007388 */ /* 0x000fe80000000800 */
[----:B------:R-:W3:Y:S04]  /*8920*/  LDL.LU R73, [R1+0xf0] ;  /* 0x0000f00001497983 */ /* 0x000ee80000300800 */
[----:B-1----:R-:W-:Y:S04]  /*8930*/  STS [R46], R32 ;  /* 0x000000202e007388 */ /* 0x002fe80000000800 */
[----:B------:R-:W3:Y:S04]  /*8940*/  LDL.LU R72, [R1+0xc0] ;  /* 0x0000c00001487983 */ /* 0x000ee80000300800 */
[----:B--2---:R-:W-:Y:S04]  /*8950*/  STS [R47], R27 ;  /* 0x0000001b2f007388 */ /* 0x004fe80000000800 */
[----:B------:R-:W2:Y:S04]  /*8960*/  LDL.LU R71, [R1+0xf4] ;  /* 0x0000f40001477983 */ /* 0x000ea80000300800 */
[----:B------:R-:W-:Y:S04]  /*8970*/  STS [R40], R26 ;  /* 0x0000001a28007388 */ /* 0x000fe80000000800 */
[----:B------:R-:W2:Y:S04]  /*8980*/  LDL.LU R70, [R1+0xc4] ;  /* 0x0000c40001467983 */ /* 0x000ea80000300800 */
[----:B------:R-:W-:Y:S04]  /*8990*/  STS [R6+0x1e000], R25 ;  /* 0x01e0001906007388 */ /* 0x000fe80000000800 */
[----:B------:R-:W2:Y:S04]  /*89a0*/  LDL.LU R67, [R1+0xf8] ;  /* 0x0000f80001437983 */ /* 0x000ea80000300800 */
[----:B------:R-:W-:Y:S04]  /*89b0*/  STS [R41], R24 ;  /* 0x0000001829007388 */ /* 0x000fe80000000800 */
[----:B------:R-:W2:Y:S04]  /*89c0*/  LDL.LU R66, [R1+0xc8] ;  /* 0x0000c80001427983 */ /* 0x000ea80000300800 */
[----:B------:R-:W-:Y:S04]  /*89d0*/  STS [R42], R23 ;  /* 0x000000172a007388 */ /* 0x000fe80000000800 */
        /* <DEDUP_REMOVED lines=11> */
[----:B------:R1:W-:Y:S04]  /*8a90*/  STS [R83+0x1e000], R76 ;  /* 0x01e0004c53007388 */ /* 0x0003e80000000800 */
[----:B-1----:R-:W2:Y:S04]  /*8aa0*/  LDL R76, [R1+0x128] ;  /* 0x00012800014c7983 */ /* 0x002ea80000100800 */
[----:B------:R-:W1:Y:S04]  /*8ab0*/  S2R R248, SR_TID.X ;  /* 0x0000000000f87919 */ /* 0x000e680000002100 */
[----:B------:R-:W-:Y:S04]  /*8ac0*/  STS [R36], R68 ;  /* 0x0000004424007388 */ /* 0x000fe80000000800 */
[----:B------:R-:W-:Y:S04]  /*8ad0*/  STS [R246], R61 ;  /* 0x0000003df6007388 */ /* 0x000fe80000000800 */
[----:B------:R1:W-:Y:S01]  /*8ae0*/  STS [R38], R60 ;  /* 0x0000003c26007388 */ /* 0x0003e20000000800 */
[----:B------:R-:W5:Y:S03]  /*8af0*/  HMMA.16816.F32 R108, R176, R234, RZ ;  /* 0x000000eab06c723c */ /* 0x000f6600000018ff */
[----:B------:R-:W2:Y:S04]  /*8b00*/  LDL R83, [R1+0x20c] ;  /* 0x00020c0001537983 */ /* 0x000ea80000100800 */
[----:B-1----:R-:W1:Y:S01]  /*8b10*/  S2R R60, SR_TID.X ;  /* 0x00000000003c7919 */ /* 0x002e620000002100 */
[----:B------:R-:W-:-:S02]  /*8b20*/  LOP3.LUT R68, R248, 0x20, RZ, 0xc0, !PT ;  /* 0x00000020f8447812 */ /* 0x000fc400078ec0ff */
[----:B------:R-:W-:Y:S02]  /*8b30*/  SHF.R.U32.HI R61, RZ, 0x2, R248 ;  /* 0x00000002ff3d7819 */ /* 0x000fe400000116f8 */
[----:B------:R-:W-:Y:S02]  /*8b40*/  SHF.R.U32.HI R68, RZ, 0x1, R68 ;  /* 0x00000001ff447819 */ /* 0x000fe40000011644 */
[----:B------:R-:W-:-:S04]  /*8b50*/  SGXT.U32 R61, R61, 0x3 ;  /* 0x000000033d3d781a */ /* 0x000fc80000000000 */
[----:B------:R-:W-:Y:S02]  /*8b60*/  LOP3.LUT R61, R61, R68, RZ, 0xfc, !PT ;  /* 0x000000443d3d7212 */ /* 0x000fe400078efcff */
[----:B------:R-:W2:Y:S03]  /*8b70*/  LDL R68, [R1+0x218] ;  /* 0x0002180001447983 */ /* 0x000ea60000100800 */
[----:B------:R-:W-:Y:S02]  /*8b80*/  IMAD.SHL.U32 R61, R61, 0x40, RZ ;  /* 0x000000403d3d7824 */ /* 0x000fe400078e00ff */
[----:B-1----:R-:W-:-:S05]  /*8b90*/  IMAD.SHL.U32 R6, R60, 0x2, RZ ;  /* 0x000000023c067824 */ /* 0x002fca00078e00ff */
[----:B------:R-:W-:-:S04]  /*8ba0*/  LOP3.LUT R6, R6, 0x6, RZ, 0xc0, !PT ;  /* 0x0000000606067812 */ /* 0x000fc800078ec0ff */
[----:B------:R-:W-:-:S04]  /*8bb0*/  LOP3.LUT R6, R61, R6, RZ, 0xfc, !PT ;  /* 0x000000063d067212 */ /* 0x000fc800078efcff */
[----:B------:R-:W-:Y:S01]  /*8bc0*/  LEA R7, R6, UR30, 0x1 ;  /* 0x0000001e06077c11 */ /* 0x000fe2000f8e08ff */
[C---:B------:R-:W5:Y:S01]  /*8bd0*/  HMMA.16816.F32 R24, R176.reuse, R8, RZ ;  /* 0x00000008b018723c */ /* 0x040f6200000018ff */
[----:B------:R-:W-:Y:S06]  /*8be0*/  BAR.SYNC 0x0 ;  /* 0x0000000000007b1d */ /* 0x000fec0000000000 */
[----:B------:R-:W-:Y:S01]  /*8bf0*/  LDS R7, [R7] ;  /* 0x0000000007077984 */ /* 0x000fe20000000800 */
[C---:B------:R-:W-:Y:S08]  /*8c00*/  HMMA.16816.F32 R32, R176.reuse, R10, RZ ;  /* 0x0000000ab020723c */ /* 0x040ff000000018ff */
[C---:B------:R-:W-:Y:S08]  /*8c10*/  HMMA.16816.F32 R184, R176.reuse, R168, RZ ;  /* 0x000000a8b0b8723c */ /* 0x040ff000000018ff */
[C---:B------:R-:W-:Y:S08]  /*8c20*/  HMMA.16816.F32 R124, R176.reuse, R170, RZ ;  /* 0x000000aab07c723c */ /* 0x040ff000000018ff */
[----:B------:R-:W-:Y:S08]  /*8c30*/  HMMA.16816.F32 R20, R176, R132, RZ ;  /* 0x00000084b014723c */ /* 0x000ff000000018ff */
[----:B-----5:R-:W-:Y:S01]  /*8c40*/  HMMA.16816.F32 R108, R28, R230, R108 ;  /* 0x000000e61c6c723c */ /* 0x020fe2000000186c */
[----:B---3--:R-:W-:-:S04]  /*8c50*/  LEA R80, P5, R78, UR18, 0x1 ;  /* 0x000000124e507c11 */ /* 0x008fc8000f8a08ff */
[----:B------:R-:W-:Y:S02]  /*8c60*/  LEA.HI.X R81, R78, UR19, R79, 0x1, P5 ;  /* 0x000000134e517c11 */ /* 0x000fe4000a8f0c4f */
[----:B------:R-:W-:-:S04]  /*8c70*/  LEA R78, P5, R74, UR18, 0x1 ;  /* 0x000000124a4e7c11 */ /* 0x000fc8000f8a08ff */
[----:B------:R-:W-:Y:S02]  /*8c80*/  LEA.HI.X R79, R74, UR19, R75, 0x1, P5 ;  /* 0x000000134a4f7c11 */ /* 0x000fe4000a8f0c4b */
[----:B------:R-:W-:-:S04]  /*8c90*/  LEA R74, P5, R72, UR18, 0x1 ;  /* 0x00000012484a7c11 */ /* 0x000fc8000f8a08ff */
[----:B------:R-:W-:Y:S02]  /*8ca0*/  LEA.HI.X R75, R72, UR19, R73, 0x1, P5 ;  /* 0x00000013484b7c11 */ /* 0x000fe4000a8f0c49 */
[----:B--2---:R-:W-:-:S04]  /*8cb0*/  LEA R72, P5, R70, UR18, 0x1 ;  /* 0x0000001246487c11 */ /* 0x004fc8000f8a08ff */
[----:B------:R-:W-:Y:S02]  /*8cc0*/  LEA.HI.X R73, R70, UR19, R71, 0x1, P5 ;  /* 0x0000001346497c11 */ /* 0x000fe4000a8f0c47 */
[----:B------:R-:W-:-:S04]  /*8cd0*/  LEA R70, P5, R66, UR18, 0x1 ;  /* 0x0000001242467c11 */ /* 0x000fc8000f8a08ff */
[----:B------:R-:W-:Y:S02]  /*8ce0*/  LEA.HI.X R71, R66, UR19, R67, 0x1, P5 ;  /* 0x0000001342477c11 */ /* 0x000fe4000a8f0c43 */
[----:B------:R-:W-:-:S04]  /*8cf0*/  LEA R66, P5, R64, UR18, 0x1 ;  /* 0x0000001240427c11 */ /* 0x000fc8000f8a08ff */
[----:B------:R-:W-:Y:S02]  /*8d00*/  LEA.HI.X R67, R64, UR19, R65, 0x1, P5 ;  /* 0x0000001340437c11 */ /* 0x000fe4000a8f0c41 */
[----:B------:R-:W-:-:S04]  /*8d10*/  LEA R64, P5, R62, UR18, 0x1 ;  /* 0x000000123e407c11 */ /* 0x000fc8000f8a08ff */
[----:B------:R-:W-:Y:S01]  /*8d20*/  LEA.HI.X R65, R62, UR19, R63, 0x1, P5 ;  /* 0x000000133e417c11 */ /* 0x000fe2000a8f0c3f */
[----:B------:R-:W-:Y:S02]  /*8d30*/  IMAD.IADD R6, R61, 0x1, R76 ;  /* 0x000000013d067824 */ /* 0x000fe400078e024c */
[----:B------:R-:W2:Y:S01]  /*8d40*/  LDL R76, [R1+0x21c] ;  /* 0x00021c00014c7983 */ /* 0x000ea20000100800 */
[----:B------:R-:W-:-:S04]  /*8d50*/  LEA R62, P5, R236, UR18, 0x1 ;  /* 0x00000012ec3e7c11 */ /* 0x000fc8000f8a08ff */
[----:B------:R-:W-:Y:S02]  /*8d60*/  LEA.HI.X R63, R236, UR19, R227, 0x1, P5 ;  /* 0x00000013ec3f7c11 */ /* 0x000fe4000a8f0ce3 */
[C---:B------:R-:W5:Y:S08]  /*8d70*/  HMMA.16816.F32 R236, R176.reuse, R232, RZ ;  /* 0x000000e8b0ec723c */ /* 0x040f7000000018ff */
[----:B------:R-:W5:Y:S08]  /*8d80*/  HMMA.16816.F32 R176, R176, R134, RZ ;  /* 0x00000086b0b0723c */ /* 0x000f7000000018ff */
[C---:B------:R-:W-:Y:S08]  /*8d90*/  HMMA.16816.F32 R24, R28.reuse, R220, R24 ;  /* 0x000000dc1c18723c */ /* 0x040ff00000001818 */
[C---:B-----5:R-:W-:Y:S08]  /*8da0*/  HMMA.16816.F32 R236, R28.reuse, R228, R236 ;  /* 0x000000e41cec723c */ /* 0x060ff000000018ec */
[C---:B------:R-:W-:Y:S08]  /*8db0*/  HMMA.16816.F32 R32, R28.reuse, R222, R32 ;  /* 0x000000de1c20723c */ /* 0x040ff00000001820 */
[C---:B------:R-:W-:Y:S08]  /*8dc0*/  HMMA.16816.F32 R184, R28.reuse, R12, R184 ;  /* 0x0000000c1cb8723c */ /* 0x040ff000000018b8 */
[C---:B------:R-:W-:Y:S08]  /*8dd0*/  HMMA.16816.F32 R124, R28.reuse, R14, R124 ;  /* 0x0000000e1c7c723c */ /* 0x040ff0000000187c */
[C---:B------:R-:W-:Y:S08]  /*8de0*/  HMMA.16816.F32 R20, R28.reuse, R216, R20 ;  /* 0x000000d81c14723c */ /* 0x040ff00000001814 */
[----:B------:R-:W-:Y:S08]  /*8df0*/  HMMA.16816.F32 R28, R28, R218, R176 ;  /* 0x000000da1c1c723c */ /* 0x000ff000000018b0 */
[C---:B------:R-:W5:Y:S08]  /*8e00*/  HMMA.16816.F32 R176, R120.reuse, R232, RZ ;  /* 0x000000e878b0723c */ /* 0x040f7000000018ff */
[C---:B------:R-:W5:Y:S08]  /*8e10*/  HMMA.16816.F32 R232, R120.reuse, R234, RZ ;  /* 0x000000ea78e8723c */ /* 0x040f7000000018ff */
[----:B------:R-:W5:Y:S08]  /*8e20*/  HMMA.16816.F32 R224, R120, R8, RZ ;  /* 0x0000000878e0723c */ /* 0x000f7000000018ff */
[C---:B-----5:R-:W-:Y:S08]  /*8e30*/  HMMA.16816.F32 R176, R212.reuse, R228, R176 ;  /* 0x000000e4d4b0723c */ /* 0x060ff000000018b0 */
[----:B------:R-:W-:Y:S08]  /*8e40*/  HMMA.16816.F32 R232, R212, R230, R232 ;  /* 0x000000e6d4e8723c */ /* 0x000ff000000018e8 */
[----:B------:R-:W5:Y:S08]  /*8e50*/  HMMA.16816.F32 R228, R120, R10, RZ ;  /* 0x0000000a78e4723c */ /* 0x000f7000000018ff */
[----:B------:R-:W-:Y:S08]  /*8e60*/  HMMA.16816.F32 R224, R212, R220, R224 ;  /* 0x000000dcd4e0723c */ /* 0x000ff000000018e0 */
[----:B------:R-:W5:Y:S08]  /*8e70*/  HMMA.16816.F32 R8, R120, R168, RZ ;  /* 0x000000a87808723c */ /* 0x000f7000000018ff */
[----:B-----5:R-:W-:Y:S08]  /*8e80*/  HMMA.16816.F32 R228, R212, R222, R228 ;  /* 0x000000ded4e4723c */ /* 0x020ff000000018e4 */
[C---:B------:R-:W5:Y:S08]  /*8e90*/  HMMA.16816.F32 R168, R120.reuse, R170, RZ ;  /* 0x000000aa78a8723c */ /* 0x040f7000000018ff */
[C---:B------:R-:W5:Y:S08]  /*8ea0*/  HMMA.16816.F32 R220, R120.reuse, R132, RZ ;  /* 0x0000008478dc723c */ /* 0x040f7000000018ff */
[----:B------:R5:W5:Y:S02]  /*8eb0*/  HMMA.16816.F32 R120, R120, R134, RZ ;  /* 0x000000867878723c */ /* 0x000b6400000018ff */
[----:B-----5:R-:W-:Y:S06]  /*8ec0*/  LDSM.16.MT88.4 R132, [R69] ;  /* 0x000000004584783b */ /* 0x020fec0000004200 */
[C---:B------:R-:W5:Y:S08]  /*8ed0*/  HMMA.16816.F32 R8, R212.reuse, R12, R8 ;  /* 0x0000000cd408723c */ /* 0x040f700000001808 */
[C---:B------:R5:W5:Y:S02]  /*8ee0*/  HMMA.16816.F32 R168, R212.reuse, R14, R168 ;  /* 0x0000000ed4a8723c */ /* 0x040b6400000018a8 */
[----:B-----5:R-:W1:Y:S06]  /*8ef0*/  LDSM.16.MT88.4 R12, [R39] ;  /* 0x00000000270c783b */ /* 0x020e6c0000004200 */
[C---:B------:R-:W5:Y:S08]  /*8f00*/  HMMA.16816.F32 R220, R212.reuse, R216, R220 ;  /* 0x000000d8d4dc723c */ /* 0x040f7000000018dc */
[----:B------:R-:W5:Y:S08]  /*8f10*/  HMMA.16816.F32 R120, R212, R218, R120 ;  /* 0x000000dad478723c */ /* 0x000f700000001878 */
[C---:B------:R-:W5:Y:S08]  /*8f20*/  HMMA.16816.F32 R108, R208.reuse, R206, R108 ;  /* 0x000000ced06c723c */ /* 0x040f70000000186c */
[-C--:B------:R-:W5:Y:S08]  /*8f30*/  HMMA.16816.F32 R236, R208, R204.reuse, R236 ;  /* 0x000000ccd0ec723c */ /* 0x080f7000000018ec */
[----:B------:R-:W5:Y:S08]  /*8f40*/  HMMA.16816.F32 R176, R188, R204, R176 ;  /* 0x000000ccbcb0723c */ /* 0x000f7000000018b0 */
[C---:B------:R-:W5:Y:S08]  /*8f50*/  HMMA.16816.F32 R24, R208.reuse, R200, R24 ;  /* 0x000000c8d018723c */ /* 0x040f700000001818 */
[----:B------:R-:W5:Y:S08]  /*8f60*/  HMMA.16816.F32 R32, R208, R202, R32 ;  /* 0x000000cad020723c */ /* 0x000f700000001820 */
[C---:B------:R-:W5:Y:S08]  /*8f70*/  HMMA.16816.F32 R232, R188.reuse, R206, R232 ;  /* 0x000000cebce8723c */ /* 0x040f7000000018e8 */
[C---:B------:R-:W5:Y:S08]  /*8f80*/  HMMA.16816.F32 R224, R188.reuse, R200, R224 ;  /* 0x000000c8bce0723c */ /* 0x040f7000000018e0 */
[----:B------:R-:W5:Y:S08]  /*8f90*/  HMMA.16816.F32 R228, R188, R202, R228 ;  /* 0x000000cabce4723c */ /* 0x000f7000000018e4 */
[C---:B------:R-:W5:Y:S08]  /*8fa0*/  HMMA.16816.F32 R184, R208.reuse, R196, R184 ;  /* 0x000000c4d0b8723c */ /* 0x040f7000000018b8 */
[C---:B------:R-:W5:Y:S08]  /*8fb0*/  HMMA.16816.F32 R124, R208.reuse, R198, R124 ;  /* 0x000000c6d07c723c */ /* 0x040f70000000187c */
[C---:B------:R-:W5:Y:S08]  /*8fc0*/  HMMA.16816.F32 R20, R208.reuse, R192, R20 ;  /* 0x000000c0d014723c */ /* 0x040f700000001814 */
[----:B------:R-:W5:Y:S08]  /*8fd0*/  HMMA.16816.F32 R28, R208, R194, R28 ;  /* 0x000000c2d01c723c */ /* 0x000f70000000181c */
[C---:B------:R-:W5:Y:S08]  /*8fe0*/  HMMA.16816.F32 R8, R188.reuse, R196, R8 ;  /* 0x000000c4bc08723c */ /* 0x040f700000001808 */
[C---:B------:R-:W5:Y:S08]  /*8ff0*/  HMMA.16816.F32 R168, R188.reuse, R198, R168 ;  /* 0x000000c6bca8723c */ /* 0x040f7000000018a8 */
[C---:B-----5:R-:W5:Y:S08]  /*9000*/  HMMA.16816.F32 R220, R188.reuse, R192, R220 ;  /* 0x000000c0bcdc723c */ /* 0x060f7000000018dc */
[----:B------:R5:W5:Y:S02]  /*9010*/  HMMA.16816.F32 R120, R188, R194, R120 ;  /* 0x000000c2bc78723c */ /* 0x000b640000001878 */
[----:B-----5:R-:W3:Y:S06]  /*9020*/  LDSM.16.MT88.4 R188, [R77] ;  /* 0x000000004dbc783b */ /* 0x020eec0000004200 */
[C---:B------:R-:W5:Y:S08]  /*9030*/  HMMA.16816.F32 R108, R128.reuse, R114, R108 ;  /* 0x00000072806c723c */ /* 0x040f70000000186c */
[-C--:B------:R-:W5:Y:S08]  /*9040*/  HMMA.16816.F32 R236, R128, R112.reuse, R236 ;  /* 0x0000007080ec723c */ /* 0x080f7000000018ec */
[----:B------:R-:W5:Y:S08]  /*9050*/  HMMA.16816.F32 R176, R180, R112, R176 ;  /* 0x00000070b4b0723c */ /* 0x000f7000000018b0 */
[C---:B------:R-:W5:Y:S08]  /*9060*/  HMMA.16816.F32 R24, R128.reuse, R136, R24 ;  /* 0x000000888018723c */ /* 0x040f700000001818 */
[----:B------:R-:W5:Y:S08]  /*9070*/  HMMA.16816.F32 R32, R128, R138, R32 ;  /* 0x0000008a8020723c */ /* 0x000f700000001820 */
[C---:B------:R5:W5:Y:S02]  /*9080*/  HMMA.16816.F32 R232, R180.reuse, R114, R232 ;  /* 0x00000072b4e8723c */ /* 0x040b6400000018e8 */
[----:B-----5:R-:W1:Y:S06]  /*9090*/  LDSM.16.MT88.4 R112, [R39+0x800] ;  /* 0x000800002770783b */ /* 0x020e6c0000004200 */
[C---:B------:R-:W5:Y:S08]  /*90a0*/  HMMA.16816.F32 R224, R180.reuse, R136, R224 ;  /* 0x00000088b4e0723c */ /* 0x040f7000000018e0 */
[----:B------:R5:W5:Y:S02]  /*90b0*/  HMMA.16816.F32 R228, R180, R138, R228 ;  /* 0x0000008ab4e4723c */ /* 0x000b6400000018e4 */
[----:B-----5:R-:W-:Y:S06]  /*90c0*/  LDSM.16.MT88.4 R136, [R82+0x800] ;  /* 0x000800005288783b */ /* 0x020fec0000004200 */
[C---:B------:R-:W-:Y:S08]  /*90d0*/  HMMA.16816.F32 R184, R128.reuse, R144, R184 ;  /* 0x0000009080b8723c */ /* 0x040ff000000018b8 */
[C---:B------:R-:W5:Y:S08]  /*90e0*/  HMMA.16816.F32 R124, R128.reuse, R146, R124 ;  /* 0x00000092807c723c */ /* 0x040f70000000187c */
[C---:B------:R-:W-:Y:S08]  /*90f0*/  HMMA.16816.F32 R20, R128.reuse, R164, R20 ;  /* 0x000000a48014723c */ /* 0x040ff00000001814 */
[----:B------:R5:W-:Y:S02]  /*9100*/  HMMA.16816.F32 R28, R128, R166, R28 ;  /* 0x000000a6801c723c */ /* 0x000be4000000181c */
[----:B-----5:R-:W2:Y:S06]  /*9110*/  LDSM.16.MT88.4 R128, [R82] ;  /* 0x000000005280783b */ /* 0x020eac0000004200 */
[C---:B------:R-:W-:Y:S08]  /*9120*/  HMMA.16816.F32 R8, R180.reuse, R144, R8 ;  /* 0x00000090b408723c */ /* 0x040ff00000001808 */
[C---:B------:R5:W5:Y:S02]  /*9130*/  HMMA.16816.F32 R168, R180.reuse, R146, R168 ;  /* 0x00000092b4a8723c */ /* 0x040b6400000018a8 */
[----:B-----5:R-:W-:Y:S06]  /*9140*/  LDSM.16.MT88.4 R144, [R77+0x800] ;  /* 0x000800004d90783b */ /* 0x020fec0000004200 */
[C---:B------:R-:W-:Y:S08]  /*9150*/  HMMA.16816.F32 R220, R180.reuse, R164, R220 ;  /* 0x000000a4b4dc723c */ /* 0x040ff000000018dc */
[----:B------:R5:W-:Y:S02]  /*9160*/  HMMA.16816.F32 R180, R180, R166, R120 ;  /* 0x000000a6b4b4723c */ /* 0x000be40000001878 */
[----:B-----5:R-:W2:Y:S06]  /*9170*/  LDSM.16.MT88.4 R120, [R69+0x800] ;  /* 0x000800004578783b */ /* 0x020eac0000004200 */
[C---:B-1----:R-:W5:Y:S08]  /*9180*/  HMMA.16816.F32 R108, R152.reuse, R14, R108 ;  /* 0x0000000e986c723c */ /* 0x042f70000000186c */
[-C--:B------:R-:W5:Y:S08]  /*9190*/  HMMA.16816.F32 R236, R152, R12.reuse, R236 ;  /* 0x0000000c98ec723c */ /* 0x080f7000000018ec */
[----:B------:R-:W5:Y:S08]  /*91a0*/  HMMA.16816.F32 R176, R172, R12, R176 ;  /* 0x0000000cacb0723c */ /* 0x000f7000000018b0 */
[C---:B------:R-:W5:Y:S08]  /*91b0*/  HMMA.16816.F32 R24, R152.reuse, R132, R24 ;  /* 0x000000849818723c */ /* 0x040f700000001818 */
[----:B------:R-:W5:Y:S08]  /*91c0*/  HMMA.16816.F32 R32, R152, R134, R32 ;  /* 0x000000869820723c */ /* 0x000f700000001820 */
[C---:B------:R5:W-:Y:S02]  /*91d0*/  HMMA.16816.F32 R232, R172.reuse, R14, R232 ;  /* 0x0000000eace8723c */ /* 0x040be400000018e8 */
[----:B-----5:R-:W1:Y:S06]  /*91e0*/  LDSM.16.MT88.4 R12, [R39+0x1000] ;  /* 0x00100000270c783b */ /* 0x020e6c0000004200 */
[C---:B------:R-:W5:Y:S08]  /*91f0*/  HMMA.16816.F32 R224, R172.reuse, R132, R224 ;  /* 0x00000084ace0723c */ /* 0x040f7000000018e0 */
[----:B------:R5:W5:Y:S02]  /*9200*/  HMMA.16816.F32 R228, R172, R134, R228 ;  /* 0x00000086ace4723c */ /* 0x000b6400000018e4 */
[----:B-----5:R-:W1:Y:S06]  /*9210*/  LDSM.16.MT88.4 R132, [R69+0x1000] ;  /* 0x001000004584783b */ /* 0x020e6c0000004200 */
[-C--:B---3--:R-:W5:Y:S08]  /*9220*/  HMMA.16816.F32 R124, R152, R190.reuse, R124 ;  /* 0x000000be987c723c */ /* 0x088f70000000187c */
[----:B------:R-:W5:Y:S08]  /*9230*/  HMMA.16816.F32 R168, R172, R190, R168 ;  /* 0x000000beaca8723c */ /* 0x000f7000000018a8 */
[----:B------:R-:W5:Y:S08]  /*9240*/  HMMA.16816.F32 R108, R16, R114, R108 ;  /* 0x00000072106c723c */ /* 0x000f70000000186c */
[C---:B------:R-:W5:Y:S08]  /*9250*/  HMMA.16816.F32 R184, R152.reuse, R188, R184 ;  /* 0x000000bc98b8723c */ /* 0x040f7000000018b8 */
[C---:B--2---:R-:W5:Y:S08]  /*9260*/  HMMA.16816.F32 R20, R152.reuse, R128, R20 ;  /* 0x000000809814723c */ /* 0x044f700000001814 */
[----:B------:R5:W5:Y:S01]  /*9270*/  HMMA.16816.F32 R28, R152, R130, R28 ;  /* 0x00000082981c723c */ /* 0x000b62000000181c */
[----:B------:R-:W-:Y:S01]  /*9280*/  LEA R6, R6, UR30, 0x1 ;  /* 0x0000001e06067c11 */ /* 0x000fe2000f8e08ff */
[----:B-----5:R-:W-:Y:S06]  /*9290*/  LDSM.16.MT88.4 R152, [R82+0x1000] ;  /* 0x001000005298783b */ /* 0x020fec0000004200 */
[C---:B------:R-:W-:Y:S08]  /*92a0*/  HMMA.16816.F32 R220, R172.reuse, R128, R220 ;  /* 0x00000080acdc723c */ /* 0x040ff000000018dc */
[----:B------:R5:W-:Y:S02]  /*92b0*/  HMMA.16816.F32 R180, R172, R130, R180 ;  /* 0x00000082acb4723c */ /* 0x000be400000018b4 */
[----:B-----5:R-:W2:Y:S06]  /*92c0*/  LDSM.16.MT88.4 R128, [R77+0x1000] ;  /* 0x001000004d80783b */ /* 0x020eac0000004200 */
[-C--:B------:R-:W5:Y:S08]  /*92d0*/  HMMA.16816.F32 R236, R16, R112.reuse, R236 ;  /* 0x0000007010ec723c */ /* 0x080f7000000018ec */
[----:B------:R-:W5:Y:S08]  /*92e0*/  HMMA.16816.F32 R176, R116, R112, R176 ;  /* 0x0000007074b0723c */ /* 0x000f7000000018b0 */
[C---:B------:R-:W5:Y:S08]  /*92f0*/  HMMA.16816.F32 R24, R16.reuse, R120, R24 ;  /* 0x000000781018723c */ /* 0x040f700000001818 */
[----:B------:R-:W-:Y:S08]  /*9300*/  HMMA.16816.F32 R32, R16, R122, R32 ;  /* 0x0000007a1020723c */ /* 0x000ff00000001820 */
[C---:B------:R-:W-:Y:S08]  /*9310*/  HMMA.16816.F32 R224, R116.reuse, R120, R224 ;  /* 0x0000007874e0723c */ /* 0x040ff000000018e0 */
[C---:B------:R5:W-:Y:S02]  /*9320*/  HMMA.16816.F32 R228, R116.reuse, R122, R228 ;  /* 0x0000007a74e4723c */ /* 0x040be400000018e4 */
[----:B-----5:R-:W3:Y:S06]  /*9330*/  LDSM.16.MT88.4 R120, [R39+0x1800] ;  /* 0x001800002778783b */ /* 0x020eec0000004200 */
[----:B------:R5:W5:Y:S02]  /*9340*/  HMMA.16816.F32 R232, R116, R114, R232 ;  /* 0x0000007274e8723c */ /* 0x000b6400000018e8 */
[----:B-----5:R-:W2:Y:S06]  /*9350*/  LDSM.16.MT88.4 R112, [R69+0x1800] ;  /* 0x001800004570783b */ /* 0x020eac0000004200 */
[-C--:B------:R-:W5:Y:S08]  /*9360*/  HMMA.16816.F32 R124, R16, R146.reuse, R124 ;  /* 0x00000092107c723c */ /* 0x080f70000000187c */
[----:B------:R-:W5:Y:S08]  /*9370*/  HMMA.16816.F32 R168, R116, R146, R168 ;  /* 0x0000009274a8723c */ /* 0x000f7000000018a8 */
[----:B-1----:R-:W5:Y:S08]  /*9380*/  HMMA.16816.F32 R108, R140, R14, R108 ;  /* 0x0000000e8c6c723c */ /* 0x002f70000000186c */
[C---:B------:R-:W-:Y:S08]  /*9390*/  HMMA.16816.F32 R184, R16.reuse, R144, R184 ;  /* 0x0000009010b8723c */ /* 0x040ff000000018b8 */
[C---:B------:R-:W-:Y:S08]  /*93a0*/  HMMA.16816.F32 R20, R16.reuse, R136, R20 ;  /* 0x000000881014723c */ /* 0x040ff00000001814 */
[----:B------:R5:W-:Y:S02]  /*93b0*/  HMMA.16816.F32 R28, R16, R138, R28 ;  /* 0x0000008a101c723c */ /* 0x000be4000000181c */
[----:B-----5:R-:W1:Y:S06]  /*93c0*/  LDSM.16.MT88.4 R16, [R77+0x1800] ;  /* 0x001800004d10783b */ /* 0x020e6c0000004200 */
[-C--:B------:R-:W-:Y:S08]  /*93d0*/  HMMA.16816.F32 R236, R140, R12.reuse, R236 ;  /* 0x0000000c8cec723c */ /* 0x080ff000000018ec */
[----:B------:R5:W-:Y:S02]  /*93e0*/  HMMA.16816.F32 R176, R160, R12, R176 ;  /* 0x0000000ca0b0723c */ /* 0x000be400000018b0 */
[----:B-----5:R-:W1:Y:S04]  /*93f0*/  LDS R13, [R6+0x10] ;  /* 0x00001000060d7984 */ /* 0x020e680000000800 */
[----:B------:R-:W-:Y:S02]  /*9400*/  LDS R12, [R6+0x400] ;  /* 0x00040000060c7984 */ /* 0x000fe40000000800 */
[----:B------:R-:W5:Y:S08]  /*9410*/  HMMA.16816.F32 R24, R140, R132, R24 ;  /* 0x000000848c18723c */ /* 0x000f700000001818 */
[----:B------:R5:W-:Y:S02]  /*9420*/  HMMA.16816.F32 R232, R160, R14, R232 ;  /* 0x0000000ea0e8723c */ /* 0x000be400000018e8 */
[----:B-----5:R-:W1:Y:S04]  /*9430*/  LDS R14, [R6+0x20] ;  /* 0x00002000060e7984 */ /* 0x020e680000000800 */
[----:B------:R-:W-:Y:S02]  /*9440*/  LDS R15, [R6+0x40] ;  /* 0x00004000060f7984 */ /* 0x000fe40000000800 */
[----:B------:R-:W5:Y:S08]  /*9450*/  HMMA.16816.F32 R8, R172, R188, R8 ;  /* 0x000000bcac08723c */ /* 0x000f700000001808 */
[-C--:B--2---:R-:W5:Y:S08]  /*9460*/  HMMA.16816.F32 R124, R140, R130.reuse, R124 ;  /* 0x000000828c7c723c */ /* 0x084f70000000187c */
[----:B------:R-:W5:Y:S08]  /*9470*/  HMMA.16816.F32 R168, R160, R130, R168 ;  /* 0x00000082a0a8723c */ /* 0x000f7000000018a8 */
[----:B---3--:R-:W5:Y:S08]  /*9480*/  HMMA.16816.F32 R108, R156, R122, R108 ;  /* 0x0000007a9c6c723c */ /* 0x008f70000000186c */
[----:B------:R-:W5:Y:S08]  /*9490*/  HMMA.16816.F32 R224, R160, R132, R224 ;  /* 0x00000084a0e0723c */ /* 0x000f7000000018e0 */
[----:B------:R-:W5:Y:S08]  /*94a0*/  HMMA.16816.F32 R24, R156, R112, R24 ;  /* 0x000000709c18723c */ /* 0x000f700000001818 */
[----:B-----5:R5:W5:Y:S02]  /*94b0*/  HMMA.16816.F32 R8, R116, R144, R8 ;  /* 0x000000907408723c */ /* 0x020b640000001808 */
[----:B-----5:R-:W2:Y:S06]  /*94c0*/  LDSM.16.MT88.4 R144, [R82+0x1800] ;  /* 0x001800005290783b */ /* 0x020eac0000004200 */
[-C--:B-1----:R-:W-:Y:S08]  /*94d0*/  HMMA.16816.F32 R124, R156, R18.reuse, R124 ;  /* 0x000000129c7c723c */ /* 0x082ff0000000187c */
[----:B------:R5:W-:Y:S07]  /*94e0*/  HMMA.16816.F32 R168, R148, R18, R168 ;  /* 0x0000001294a8723c */ /* 0x000bee00000018a8 */
[----:B-----5:R-:W-:-:S05]  /*94f0*/  HADD2.F32 R19, -RZ, R13.H0_H0 ;  /* 0x2000000dff137230 */ /* 0x020fca0000004100 */
[----:B------:R-:W-:Y:S01]  /*9500*/  FADD R19, -R108, R19 ;  /* 0x000000136c137221 */ /* 0x000fe20000000100 */
[--C-:B------:R-:W-:Y:S02]  /*9510*/  HADD2.F32 R108, -RZ, R14.reuse.H0_H0 ;  /* 0x2000000eff6c7230 */ /* 0x100fe40000004100 */
[----:B------:R-:W-:Y:S01]  /*9520*/  HADD2.F32 R14, -RZ, R14.H1_H1 ;  /* 0x3000000eff0e7230 */ /* 0x000fe20000004100 */
[----:B------:R5:W-:Y:S02]  /*9530*/  HMMA.16816.F32 R224, R148, R112, R224 ;  /* 0x0000007094e0723c */ /* 0x000be400000018e0 */
[----:B------:R-:W-:Y:S02]  /*9540*/  FADD R24, -R24, R108 ;  /* 0x0000006c18187221 */ /* 0x000fe40000000100 */
[----:B------:R-:W-:-:S03]  /*9550*/  FADD R25, -R25, R14 ;  /* 0x0000000e19197221 */ /* 0x000fc60000000100 */
[----:B-----5:R-:W-:Y:S01]  /*9560*/  HADD2.F32 R112, -RZ, R13.H1_H1 ;  /* 0x3000000dff707230 */ /* 0x020fe20000004100 */
[-C--:B------:R-:W5:Y:S08]  /*9570*/  HMMA.16816.F32 R184, R140, R128.reuse, R184 ;  /* 0x000000808cb8723c */ /* 0x080f7000000018b8 */
[----:B------:R5:W5:Y:S01]  /*9580*/  HMMA.16816.F32 R8, R160, R128, R8 ;  /* 0x00000080a008723c */ /* 0x000b620000001808 */
[----:B------:R-:W-:Y:S01]  /*9590*/  FADD R109, -R109, R112 ;  /* 0x000000706d6d7221 */ /* 0x000fe20000000100 */
[----:B------:R-:W-:Y:S01]  /*95a0*/  IMAD.IADD R112, R61, 0x1, R76 ;  /* 0x000000013d707824 */ /* 0x000fe200078e024c */
[----:B------:R-:W-:Y:S04]  /*95b0*/  LDS R13, [R6+0x1000] ;  /* 0x00100000060d7984 */ /* 0x000fe80000000800 */
[----:B-----5:R-:W-:Y:S01]  /*95c0*/  F2FP.PACK_AB R128, R25, R24 ;  /* 0x000000181980723e */ /* 0x020fe200000000ff */
[----:B------:R-:W-:Y:S01]  /*95d0*/  IMAD.IADD R25, R61, 0x1, R68 ;  /* 0x000000013d197824 */ /* 0x000fe200078e0244 */
[----:B------:R-:W3:Y:S04]  /*95e0*/  LDL R76, [R1+0x214] ;  /* 0x00021400014c7983 */ /* 0x000ee80000100800 */
[----:B------:R-:W3:Y:S01]  /*95f0*/  LDL R68, [R1+0x210] ;  /* 0x0002100001447983 */ /* 0x000ee20000100800 */
[----:B------:R-:W5:Y:S01]  /*9600*/  HMMA.16816.F32 R32, R140, R134, R32 ;  /* 0x000000868c20723c */ /* 0x000f620000001820 */
[----:B------:R-:W-:-:S07]  /*9610*/  HADD2.F32 R131, -RZ, R7.H0_H0 ;  /* 0x20000007ff837230 */ /* 0x000fce0000004100 */
[-C--:B------:R-:W-:Y:S01]  /*9620*/  HMMA.16816.F32 R184, R156, R16.reuse, R184 ;  /* 0x000000109cb8723c */ /* 0x080fe200000018b8 */
[----:B------:R-:W-:Y:S02]  /*9630*/  HADD2.F32 R18, -RZ, R7.H1_H1 ;  /* 0x30000007ff127230 */ /* 0x000fe40000004100 */
[----:B------:R-:W-:Y:S05]  /*9640*/  LDS R7, [R6+0x60] ;  /* 0x0000600006077984 */ /* 0x000fea0000000800 */
[----:B------:R5:W-:Y:S02]  /*9650*/  HMMA.16816.F32 R8, R148, R16, R8 ;  /* 0x000000109408723c */ /* 0x000be40000001808 */
[----:B-----5:R-:W1:Y:S04]  /*9660*/  LDS R16, [R6+0x30] ;  /* 0x0000300006107984 */ /* 0x020e680000000800 */
[----:B------:R-:W1:Y:S02]  /*9670*/  LDS R17, [R6+0x50] ;  /* 0x0000500006117984 */ /* 0x000e640000000800 */
[----:B------:R-:W5:Y:S08]  /*9680*/  HMMA.16816.F32 R236, R156, R120, R236 ;  /* 0x000000789cec723c */ /* 0x000f7000000018ec */
[----:B------:R-:W5:Y:S08]  /*9690*/  HMMA.16816.F32 R20, R140, R152, R20 ;  /* 0x000000988c14723c */ /* 0x000f700000001814 */
[----:B------:R-:W5:Y:S08]  /*96a0*/  HMMA.16816.F32 R32, R156, R114, R32 ;  /* 0x000000729c20723c */ /* 0x000f700000001820 */
[----:B-----5:R-:W-:Y:S01]  /*96b0*/  FADD R237, -R237, R18 ;  /* 0x00000012eded7221 */ /* 0x020fe20000000100 */
[----:B------:R-:W-:-:S02]  /*96c0*/  HADD2.F32 R18, -RZ, R12.H0_H0 ;  /* 0x2000000cff127230 */ /* 0x000fc40000004100 */
[----:B------:R-:W-:-:S05]  /*96d0*/  HADD2.F32 R12, -RZ, R12.H1_H1 ;  /* 0x3000000cff0c7230 */ /* 0x000fca0000004100 */
[----:B--2---:R-:W5:Y:S01]  /*96e0*/  HMMA.16816.F32 R20, R156, R144, R20 ;  /* 0x000000909c14723c */ /* 0x004f620000001814 */
[----:B------:R-:W-:Y:S01]  /*96f0*/  FADD R18, -R238, R18 ;  /* 0x00000012ee127221 */ /* 0x000fe20000000100 */
[----:B------:R-:W-:Y:S01]  /*9700*/  FADD R130, -R239, R12 ;  /* 0x0000000cef827221 */ /* 0x000fe20000000100 */
[----:B------:R-:W-:Y:S01]  /*9710*/  F2FP.PACK_AB R129, R109, R19 ;  /* 0x000000136d81723e */ /* 0x000fe200000000ff */
[--C-:B-1----:R-:W-:Y:S01]  /*9720*/  HADD2.F32 R19, -RZ, R16.reuse.H1_H1 ;  /* 0x30000010ff137230 */ /* 0x102fe20000004100 */
[----:B------:R-:W1:Y:S02]  /*9730*/  LDS R12, [R6+0x70] ;  /* 0x00007000060c7984 */ /* 0x000e640000000800 */
[----:B------:R-:W-:Y:S01]  /*9740*/  F2FP.PACK_AB R130, R130, R18 ;  /* 0x000000128282723e */ /* 0x000fe200000000ff */
[----:B------:R-:W-:Y:S01]  /*9750*/  HADD2.F32 R18, -RZ, R16.H0_H0 ;  /* 0x20000010ff127230 */ /* 0x000fe20000004100 */
[----:B------:R-:W-:Y:S01]  /*9760*/  FADD R19, -R33, R19 ;  /* 0x0000001321137221 */ /* 0x000fe20000000100 */
[--C-:B------:R-:W-:Y:S01]  /*9770*/  HADD2.F32 R16, -RZ, R15.reuse.H0_H0 ;  /* 0x2000000fff107230 */ /* 0x100fe20000004100 */
[----:B------:R-:W5:Y:S01]  /*9780*/  HMMA.16816.F32 R28, R140, R154, R28 ;  /* 0x0000009a8c1c723c */ /* 0x000f62000000181c */
[----:B------:R-:W-:Y:S01]  /*9790*/  HADD2.F32 R24, -RZ, R15.H1_H1 ;  /* 0x3000000fff187230 */ /* 0x000fe20000004100 */
[----:B------:R-:W-:Y:S01]  /*97a0*/  FADD R18, -R32, R18 ;  /* 0x0000001220127221 */ /* 0x000fe20000000100 */
[--C-:B------:R-:W-:Y:S01]  /*97b0*/  HADD2.F32 R32, -RZ, R17.reuse.H0_H0 ;  /* 0x20000011ff207230 */ /* 0x100fe20000004100 */
[----:B------:R-:W-:Y:S01]  /*97c0*/  LEA R112, R112, UR30, 0x1 ;  /* 0x0000001e70707c11 */ /* 0x000fe2000f8e08ff */
[----:B------:R-:W-:Y:S01]  /*97d0*/  HADD2.F32 R17, -RZ, R17.H1_H1 ;  /* 0x30000011ff117230 */ /* 0x000fe20000004100 */
[----:B------:R-:W2:Y:S01]  /*97e0*/  LDS R6, [R6+0x1400] ;  /* 0x0014000006067984 */ /* 0x000ea20000000800 */
[----:B------:R-:W-:-:S02]  /*97f0*/  HADD2.F32 R33, -RZ, R7.H0_H0 ;  /* 0x20000007ff217230 */ /* 0x000fc40000004100 */
[----:B------:R-:W-:Y:S01]  /*9800*/  HADD2.F32 R108, -RZ, R7.H1_H1 ;  /* 0x30000007ff6c7230 */ /* 0x000fe20000004100 */
[----:B------:R-:W-:Y:S01]  /*9810*/  FADD R16, -R184, R16 ;  /* 0x00000010b8107221 */ /* 0x000fe20000000100 */
[----:B------:R-:W-:Y:S01]  /*9820*/  FADD R24, -R185, R24 ;  /* 0x00000018b9187221 */ /* 0x000fe20000000100 */
[----:B------:R-:W-:Y:S01]  /*9830*/  FADD R32, -R124, R32 ;  /* 0x000000207c207221 */ /* 0x000fe20000000100 */
[----:B------:R-:W-:Y:S01]  /*9840*/  FADD R17, -R125, R17 ;  /* 0x000000117d117221 */ /* 0x000fe20000000100 */
[----:B-----5:R-:W-:Y:S01]  /*9850*/  FADD R20, -R20, R33 ;  /* 0x0000002114147221 */ /* 0x020fe20000000100 */
[----:B------:R-:W-:Y:S01]  /*9860*/  FADD R108, -R21, R108 ;  /* 0x0000006c156c7221 */ /* 0x000fe20000000100 */
[----:B------:R-:W-:Y:S01]  /*9870*/  LEA R7, R25, UR30, 0x1 ;  /* 0x0000001e19077c11 */ /* 0x000fe2000f8e08ff */
[----:B------:R-:W1:Y:S01]  /*9880*/  LDS R14, [R112+0x400] ;  /* 0x00040000700e7984 */ /* 0x000e620000000800 */
[----:B------:R-:W-:Y:S02]  /*9890*/  F2FP.PACK_AB R25, R24, R16 ;  /* 0x000000101819723e */ /* 0x000fe400000000ff */
[----:B------:R-:W-:Y:S01]  /*98a0*/  F2FP.PACK_AB R24, R17, R32 ;  /* 0x000000201118723e */ /* 0x000fe200000000ff */
[----:B------:R-:W5:Y:S01]  /*98b0*/  HMMA.16816.F32 R176, R148, R120, R176 ;  /* 0x0000007894b0723c */ /* 0x000f6200000018b0 */
[----:B------:R-:W-:Y:S01]  /*98c0*/  F2FP.PACK_AB R20, R108, R20 ;  /* 0x000000146c14723e */ /* 0x000fe200000000ff */
[----:B------:R-:W1:Y:S04]  /*98d0*/  LDS R15, [R112+0x1000] ;  /* 0x00100000700f7984 */ /* 0x000e680000000800 */
[----:B------:R-:W1:Y:S01]  /*98e0*/  LDS R112, [R112+0x1400] ;  /* 0x0014000070707984 */ /* 0x000e620000000800 */
[----:B---3--:R-:W-:-:S03]  /*98f0*/  IMAD.IADD R32, R61, 0x1, R76 ;  /* 0x000000013d207824 */ /* 0x008fc600078e024c */
[----:B------:R-:W3:Y:S01]  /*9900*/  LDL R76, [R1+0x208] ;  /* 0x00020800014c7983 */ /* 0x000ee20000100800 */
[----:B------:R-:W-:-:S03]  /*9910*/  IMAD.IADD R108, R61, 0x1, R68 ;  /* 0x000000013d6c7824 */ /* 0x000fc600078e0244 */
[----:B------:R-:W3:Y:S01]  /*9920*/  LDL R68, [R1+0x204] ;  /* 0x0002040001447983 */ /* 0x000ee20000100800 */
[----:B------:R-:W5:Y:S01]  /*9930*/  HMMA.16816.F32 R28, R156, R146, R28 ;  /* 0x000000929c1c723c */ /* 0x000f62000000181c */
[----:B------:R-:W-:Y:S02]  /*9940*/  F2FP.PACK_AB R21, R19, R18 ;  /* 0x000000121315723e */ /* 0x000fe400000000ff */
[----:B------:R-:W2:Y:S01]  /*9950*/  LDS R18, [R7+0x400] ;  /* 0x0004000007127984 */ /* 0x000ea20000000800 */
[--C-:B-1----:R-:W-:Y:S02]  /*9960*/  HADD2.F32 R19, -RZ, R12.reuse.H1_H1 ;  /* 0x3000000cff137230 */ /* 0x102fe40000004100 */
[--C-:B------:R-:W-:Y:S02]  /*9970*/  HADD2.F32 R17, -RZ, R13.reuse.H0_H0 ;  /* 0x2000000dff117230 */ /* 0x100fe40000004100 */
[----:B------:R-:W-:Y:S02]  /*9980*/  HADD2.F32 R16, -RZ, R12.H0_H0 ;  /* 0x2000000cff107230 */ /* 0x000fe40000004100 */
[----:B------:R-:W-:Y:S01]  /*9990*/  HADD2.F32 R13, -RZ, R13.H1_H1 ;  /* 0x3000000dff0d7230 */ /* 0x000fe20000004100 */
[----:B------:R-:W5:Y:S01]  /*99a0*/  HMMA.16816.F32 R232, R148, R122, R232 ;  /* 0x0000007a94e8723c */ /* 0x000f6200000018e8 */
[----:B------:R-:W1:Y:S03]  /*99b0*/  LDS R12, [R7+0x1000] ;  /* 0x00100000070c7984 */ /* 0x000e660000000800 */
[----:B-----5:R-:W-:Y:S01]  /*99c0*/  FADD R33, -R177, R13 ;  /* 0x0000000db1217221 */ /* 0x020fe20000000100 */
[----:B--2---:R-:W-:Y:S01]  /*99d0*/  HADD2.F32 R13, -RZ, R6.H0_H0 ;  /* 0x20000006ff0d7230 */ /* 0x004fe20000004100 */
[----:B------:R-:W2:Y:S07]  /*99e0*/  LDS R7, [R7+0x1400] ;  /* 0x0014000007077984 */ /* 0x000eae0000000800 */
[----:B------:R-:W-:Y:S01]  /*99f0*/  FADD R19, -R29, R19 ;  /* 0x000000131d137221 */ /* 0x000fe20000000100 */
[----:B------:R-:W-:Y:S01]  /*9a00*/  FADD R28, -R28, R16 ;  /* 0x000000101c1c7221 */ /* 0x000fe20000000100 */
[----:B------:R-:W-:-:S02]  /*9a10*/  HADD2.F32 R29, -RZ, R14.H0_H0 ;  /* 0x2000000eff1d7230 */ /* 0x000fc40000004100 */
[----:B------:R-:W-:Y:S01]  /*9a20*/  HADD2.F32 R16, -RZ, R6.H1_H1 ;  /* 0x30000006ff107230 */ /* 0x000fe20000004100 */
[----:B------:R-:W-:Y:S01]  /*9a30*/  LEA R6, R32, UR30, 0x1 ;  /* 0x0000001e20067c11 */ /* 0x000fe2000f8e08ff */
[----:B------:R-:W-:Y:S01]  /*9a40*/  HADD2.F32 R14, -RZ, R14.H1_H1 ;  /* 0x3000000eff0e7230 */ /* 0x000fe20000004100 */
[----:B------:R-:W-:Y:S01]  /*9a50*/  FADD R32, -R178, R13 ;  /* 0x0000000db2207221 */ /* 0x000fe20000000100 */
[----:B------:R-:W-:Y:S02]  /*9a60*/  FADD R29, -R110, R29 ;  /* 0x0000001d6e1d7221 */ /* 0x000fe40000000100 */
[----:B------:R-:W2:Y:S01]  /*9a70*/  LDS R13, [R6+0x400] ;  /* 0x00040000060d7984 */ /* 0x000ea20000000800 */
[----:B------:R-:W-:Y:S01]  /*9a80*/  FADD R14, -R111, R14 ;  /* 0x0000000e6f0e7221 */ /* 0x000fe20000000100 */
[----:B------:R-:W5:Y:S04]  /*9a90*/  HMMA.16816.F32 R228, R160, R134, R228 ;  /* 0x00000086a0e4723c */ /* 0x000f6800000018e4 */
[----:B------:R-:W-:-:S02]  /*9aa0*/  F2FP.PACK_AB R29, R14, R29 ;  /* 0x0000001d0e1d723e */ /* 0x000fc400000000ff */
[----:B------:R-:W2:Y:S01]  /*9ab0*/  LDS R14, [R6+0x1000] ;  /* 0x00100000060e7984 */ /* 0x000ea20000000800 */
[----:B------:R-:W-:Y:S01]  /*9ac0*/  F2FP.PACK_AB R28, R19, R28 ;  /* 0x0000001c131c723e */ /* 0x000fe200000000ff */
[--C-:B------:R-:W-:Y:S02]  /*9ad0*/  HADD2.F32 R19, -RZ, R15.reuse.H0_H0 ;  /* 0x2000000fff137230 */ /* 0x100fe40000004100 */
[----:B------:R-:W2:Y:S01]  /*9ae0*/  LDS R6, [R6+0x1400] ;  /* 0x0014000006067984 */ /* 0x000ea20000000800 */
[----:B------:R-:W-:Y:S01]  /*9af0*/  HADD2.F32 R15, -RZ, R15.H1_H1 ;  /* 0x3000000fff0f7230 */ /* 0x000fe20000004100 */
[----:B------:R-:W-:Y:S01]  /*9b00*/  FADD R16, -R179, R16 ;  /* 0x00000010b3107221 */ /* 0x000fe20000000100 */
[----:B------:R-:W-:Y:S01]  /*9b10*/  FADD R19, -R232, R19 ;  /* 0x00000013e8137221 */ /* 0x000fe20000000100 */
[----:B------:R-:W-:Y:S02]  /*9b20*/  LEA R110, R108, UR30, 0x1 ;  /* 0x0000001e6c6e7c11 */ /* 0x000fe4000f8e08ff */
[----:B------:R-:W-:Y:S01]  /*9b30*/  FADD R15, -R233, R15 ;  /* 0x0000000fe90f7221 */ /* 0x000fe20000000100 */
[----:B------:R-:W-:Y:S01]  /*9b40*/  F2FP.PACK_AB R32, R16, R32 ;  /* 0x000000201020723e */ /* 0x000fe200000000ff */
[--C-:B------:R-:W-:Y:S01]  /*9b50*/  HADD2.F32 R16, -RZ, R112.reuse.H0_H0 ;  /* 0x20000070ff107230 */ /* 0x100fe20000004100 */
[----:B------:R-:W-:Y:S01]  /*9b60*/  FADD R17, -R176, R17 ;  /* 0x00000011b0117221 */ /* 0x000fe20000000100 */
[----:B------:R-:W-:Y:S01]  /*9b70*/  HADD2.F32 R112, -RZ, R112.H1_H1 ;  /* 0x30000070ff707230 */ /* 0x000fe20000004100 */
[----:B------:R-:W-:-:S02]  /*9b80*/  F2FP.PACK_AB R109, R15, R19 ;  /* 0x000000130f6d723e */ /* 0x000fc400000000ff */
[----:B------:R-:W2:Y:S01]  /*9b90*/  LDS R15, [R110+0x400] ;  /* 0x000400006e0f7984 */ /* 0x000ea20000000800 */
[----:B------:R-:W-:Y:S01]  /*9ba0*/  FADD R16, -R234, R16 ;  /* 0x00000010ea107221 */ /* 0x000fe20000000100 */
[----:B------:R-:W-:Y:S01]  /*9bb0*/  FADD R112, -R235, R112 ;  /* 0x00000070eb707221 */ /* 0x000fe20000000100 */
[----:B------:R-:W-:Y:S01]  /*9bc0*/  F2FP.PACK_AB R33, R33, R17 ;  /* 0x000000112121723e */ /* 0x000fe200000000ff */
[--C-:B------:R-:W-:Y:S01]  /*9bd0*/  HADD2.F32 R17, -RZ, R18.reuse.H0_H0 ;  /* 0x20000012ff117230 */ /* 0x100fe20000004100 */
[----:B-----5:R-:W5:Y:S01]  /*9be0*/  HMMA.16816.F32 R228, R148, R114, R228 ;  /* 0x0000007294e4723c */ /* 0x020f6200000018e4 */
[----:B------:R-:W-:Y:S01]  /*9bf0*/  HADD2.F32 R18, -RZ, R18.H1_H1 ;  /* 0x30000012ff127230 */ /* 0x000fe20000004100 */
[----:B------:R-:W-:Y:S02]  /*9c00*/  F2FP.PACK_AB R108, R112, R16 ;  /* 0x00000010706c723e */ /* 0x000fe400000000ff */
[----:B------:R-:W2:Y:S02]  /*9c10*/  LDS R16, [R110+0x1000] ;  /* 0x001000006e107984 */ /* 0x000ea40000000800 */
[----:B------:R-:W-:Y:S01]  /*9c20*/  FADD R18, -R27, R18 ;  /* 0x000000121b127221 */ /* 0x000fe20000000100 */
[----:B-1----:R-:W-:Y:S01]  /*9c30*/  HADD2.F32 R27, -RZ, R12.H0_H0 ;  /* 0x2000000cff1b7230 */ /* 0x002fe20000004100 */
[----:B------:R-:W-:Y:S01]  /*9c40*/  FADD R26, -R26, R17 ;  /* 0x000000111a1a7221 */ /* 0x000fe20000000100 */
[----:B------:R-:W-:-:S02]  /*9c50*/  IMAD.IADD R19, R61, 0x1, R83 ;  /* 0x000000013d137824 */ /* 0x000fc400078e0253 */
[----:B------:R-:W-:Y:S01]  /*9c60*/  HADD2.F32 R17, -RZ, R12.H1_H1 ;  /* 0x3000000cff117230 */ /* 0x000fe20000004100 */
[----:B------:R-:W-:Y:S01]  /*9c70*/  FADD R224, -R224, R27 ;  /* 0x0000001be0e07221 */ /* 0x000fe20000000100 */
[--C-:B--2---:R-:W-:Y:S02]  /*9c80*/  HADD2.F32 R12, -RZ, R7.reuse.H0_H0 ;  /* 0x20000007ff0c7230 */ /* 0x104fe40000004100 */
[----:B------:R-:W-:Y:S01]  /*9c90*/  HADD2.F32 R27, -RZ, R7.H1_H1 ;  /* 0x30000007ff1b7230 */ /* 0x000fe20000004100 */
[----:B------:R-:W-:Y:S01]  /*9ca0*/  LEA R7, R19, UR30, 0x1 ;  /* 0x0000001e13077c11 */ /* 0x000fe2000f8e08ff */
[--C-:B------:R-:W-:Y:S01]  /*9cb0*/  HADD2.F32 R19, -RZ, R13.reuse.H1_H1 ;  /* 0x3000000dff137230 */ /* 0x100fe20000004100 */
[----:B------:R-:W5:Y:S01]  /*9cc0*/  HMMA.16816.F32 R220, R116, R136, R220 ;  /* 0x0000008874dc723c */ /* 0x000f6200000018dc */
[----:B------:R-:W-:Y:S01]  /*9cd0*/  FADD R226, -R226, R12 ;  /* 0x0000000ce2e27221 */ /* 0x000fe20000000100 */
[----:B------:R-:W-:Y:S01]  /*9ce0*/  FADD R225, -R225, R17 ;  /* 0x00000011e1e17221 */ /* 0x000fe20000000100 */
[----:B------:R-:W1:Y:S01]  /*9cf0*/  LDS R12, [R110+0x1400] ;  /* 0x001400006e0c7984 */ /* 0x000e620000000800 */
[----:B------:R-:W-:Y:S01]  /*9d00*/  F2FP.PACK_AB R26, R18, R26 ;  /* 0x0000001a121a723e */ /* 0x000fe200000000ff */
[----:B------:R-:W-:-:S03]  /*9d10*/  HADD2.F32 R18, -RZ, R13.H0_H0 ;  /* 0x2000000dff127230 */ /* 0x000fc60000004100 */
[----:B------:R-:W5:Y:S01]  /*9d20*/  HMMA.16816.F32 R180, R116, R138, R180 ;  /* 0x0000008a74b4723c */ /* 0x000f6200000018b4 */
[----:B------:R-:W2:Y:S01]  /*9d30*/  LDS R17, [R7+0x400] ;  /* 0x0004000007117984 */ /* 0x000ea20000000800 */
[----:B------:R-:W-:Y:S01]  /*9d40*/  FADD R35, -R35, R19 ;  /* 0x0000001323237221 */ /* 0x000fe20000000100 */
[----:B------:R-:W-:Y:S01]  /*9d50*/  HADD2.F32 R112, -RZ, R14.H1_H1 ;  /* 0x3000000eff707230 */ /* 0x000fe20000004100 */
[----:B------:R-:W-:Y:S01]  /*9d60*/  FADD R34, -R34, R18 ;  /* 0x0000001222227221 */ /* 0x000fe20000000100 */
[--C-:B------:R-:W-:Y:S01]  /*9d70*/  HADD2.F32 R113, -RZ, R6.reuse.H0_H0 ;  /* 0x20000006ff717230 */ /* 0x100fe20000004100 */
[----:B------:R-:W2:Y:S01]  /*9d80*/  LDS R13, [R7+0x1000] ;  /* 0x00100000070d7984 */ /* 0x000ea20000000800 */
[----:B------:R-:W-:Y:S01]  /*9d90*/  HADD2.F32 R6, -RZ, R6.H1_H1 ;  /* 0x30000006ff067230 */ /* 0x000fe20000004100 */
[----:B-----5:R-:W-:Y:S02]  /*9da0*/  FADD R229, -R229, R112 ;  /* 0x00000070e5e57221 */ /* 0x020fe40000000100 */
[----:B------:R-:W-:Y:S01]  /*9db0*/  FADD R113, -R230, R113 ;  /* 0x00000071e6717221 */ /* 0x000fe20000000100 */
[----:B------:R-:W-:Y:S01]  /*9dc0*/  F2FP.PACK_AB R35, R35, R34 ;  /* 0x000000222323723e */ /* 0x000fe200000000ff */
[----:B------:R-:W-:Y:S01]  /*9dd0*/  FADD R231, -R231, R6 ;  /* 0x00000006e7e77221 */ /* 0x000fe20000000100 */
[----:B------:R-:W3:Y:S04]  /*9de0*/  LDS R7, [R7+0x1400] ;  /* 0x0014000007077984 */ /* 0x000ee80000000800 */
[----:B------:R-:W-:Y:S01]  /*9df0*/  F2FP.PACK_AB R34, R231, R113 ;  /* 0x00000071e722723e */ /* 0x000fe200000000ff */
[----:B------:R-:W-:-:S02]  /*9e00*/  HADD2.F32 R113, -RZ, R15.H0_H0 ;  /* 0x2000000fff717230 */ /* 0x000fc40000004100 */
[----:B------:R-:W-:Y:S01]  /*9e10*/  HADD2.F32 R15, -RZ, R15.H1_H1 ;  /* 0x3000000fff0f7230 */ /* 0x000fe20000004100 */
[----:B------:R-:W5:Y:S01]  /*9e20*/  HMMA.16816.F32 R220, R160, R152, R220 ;  /* 0x00000098a0dc723c */ /* 0x000f6200000018dc */
[----:B------:R-:W-:-:S03]  /*9e30*/  HADD2.F32 R114, -RZ, R16.H0_H0 ;  /* 0x20000010ff727230 */ /* 0x000fc60000004100 */
[----:B------:R-:W-:-:S04]  /*9e40*/  FADD R187, -R187, R15 ;  /* 0x0000000fbbbb7221 */ /* 0x000fc80000000100 */
[----:B------:R-:W5:Y:S01]  /*9e50*/  HMMA.16816.F32 R180, R160, R154, R180 ;  /* 0x0000009aa0b4723c */ /* 0x000f6200000018b4 */
[----:B------:R-:W-:Y:S01]  /*9e60*/  FADD R114, -R8, R114 ;  /* 0x0000007208727221 */ /* 0x000fe20000000100 */
[----:B------:R-:W-:Y:S01]  /*9e70*/  HADD2.F32 R16, -RZ, R16.H1_H1 ;  /* 0x30000010ff107230 */ /* 0x000fe20000004100 */
[----:B------:R-:W-:Y:S04]  /*9e80*/  STL [R1+0x234], R3 ;  /* 0x0002340301007387 */ /* 0x000fe80000100800 */
[----:B------:R-:W-:Y:S01]  /*9e90*/  STL [R1+0x238], R252 ;  /* 0x000238fc01007387 */ /* 0x000fe20000100800 */
[----:B------:R-:W-:-:S03]  /*9ea0*/  FADD R9, -R9, R16 ;  /* 0x0000001009097221 */ /* 0x000fc60000000100 */
[----:B------:R-:W3:Y:S04]  /*9eb0*/  LDL R135, [R1+0x1f0] ;  /* 0x0001f00001877983 */ /* 0x000ee80000100800 */
[----:B------:R-:W3:Y:S01]  /*9ec0*/  LDL R133, [R1+0x1ec] ;  /* 0x0001ec0001857983 */ /* 0x000ee20000100800 */
[--C-:B-1----:R-:W-:Y:S02]  /*9ed0*/  HADD2.F32 R16, -RZ, R12.reuse.H0_H0 ;  /* 0x2000000cff107230 */ /* 0x102fe40000004100 */
[----:B------:R-:W-:Y:S02]  /*9ee0*/  HADD2.F32 R115, -RZ, R12.H1_H1 ;  /* 0x3000000cff737230 */ /* 0x000fe40000004100 */
[--C-:B--2---:R-:W-:Y:S02]  /*9ef0*/  HADD2.F32 R12, -RZ, R17.reuse.H0_H0 ;  /* 0x20000011ff0c7230 */ /* 0x104fe40000004100 */
[----:B------:R-:W-:Y:S01]  /*9f00*/  HADD2.F32 R17, -RZ, R17.H1_H1 ;  /* 0x30000011ff117230 */ /* 0x000fe20000004100 */
[----:B-----5:R-:W5:Y:S01]  /*9f10*/  HMMA.16816.F32 R220, R148, R144, R220 ;  /* 0x0000009094dc723c */ /* 0x020f6200000018dc */
[----:B------:R-:W-:Y:S01]  /*9f20*/  FADD R10, -R10, R16 ;  /* 0x000000100a0a7221 */ /* 0x000fe20000000100 */
[----:B------:R-:W-:Y:S01]  /*9f30*/  FADD R11, -R11, R115 ;  /* 0x000000730b0b7221 */ /* 0x000fe20000000100 */
[----:B------:R-:W-:Y:S01]  /*9f40*/  FADD R12, -R126, R12 ;  /* 0x0000000c7e0c7221 */ /* 0x000fe20000000100 */
[----:B------:R-:W-:-:S04]  /*9f50*/  FADD R17, -R127, R17 ;  /* 0x000000117f117221 */ /* 0x000fc80000000100 */
[----:B------:R-:W5:Y:S01]  /*9f60*/  HMMA.16816.F32 R180, R148, R146, R180 ;  /* 0x0000009294b4723c */ /* 0x000f6200000018b4 */
[----:B------:R-:W-:Y:S01]  /*9f70*/  F2FP.PACK_AB R115, R17, R12 ;  /* 0x0000000c1173723e */ /* 0x000fe200000000ff */
[----:B------:R-:W-:Y:S01]  /*9f80*/  FADD R131, -R236, R131 ;  /* 0x00000083ec837221 */ /* 0x000fe20000000100 */
[----:B------:R-:W-:Y:S01]  /*9f90*/  FADD R113, -R186, R113 ;  /* 0x00000071ba717221 */ /* 0x000fe20000000100 */
[--C-:B------:R-:W-:Y:S02]  /*9fa0*/  HADD2.F32 R16, -RZ, R13.reuse.H0_H0 ;  /* 0x2000000dff107230 */ /* 0x100fe40000004100 */
[----:B------:R-:W-:Y:S01]  /*9fb0*/  HADD2.F32 R13, -RZ, R13.H1_H1 ;  /* 0x3000000dff0d7230 */ /* 0x000fe20000004100 */
[----:B------:R-:W-:Y:S02]  /*9fc0*/  F2FP.PACK_AB R131, R237, R131 ;  /* 0x00000083ed83723e */ /* 0x000fe400000000ff */
[----:B------:R-:W-:Y:S01]  /*9fd0*/  F2FP.PACK_AB R113, R187, R113 ;  /* 0x00000071bb71723e */ /* 0x000fe200000000ff */
[----:B------:R-:W-:Y:S01]  /*9fe0*/  FADD R16, -R168, R16 ;  /* 0x00000010a8107221 */ /* 0x000fe20000000100 */
[----:B------:R-:W-:Y:S01]  /*9ff0*/  FADD R13, -R169, R13 ;  /* 0x0000000da90d7221 */ /* 0x000fe20000000100 */
[----:B------:R-:W-:Y:S01]  /*a000*/  LOP3.LUT R0, R0, 0xfffffffe, RZ, 0xc0, !PT ;  /* 0xfffffffe00007812 */ /* 0x000fe200078ec0ff */
[----:B------:R-:W-:Y:S01]  /*a010*/  FADD R27, -R227, R27 ;  /* 0x0000001be31b7221 */ /* 0x000fe20000000100 */
[----:B------:R-:W-:-:S02]  /*a020*/  LOP3.LUT P5, RZ, R5, 0x20, RZ, 0xc0, !PT ;  /* 0x0000002005ff7812 */ /* 0x000fc400078ac0ff */
[----:B------:R-:W-:Y:S02]  /*a030*/  @P0 LOP3.LUT R0, R0, 0x1, RZ, 0xfc, !PT ;  /* 0x0000000100000812 */ /* 0x000fe400078efcff */
[C---:B------:R-:W-:Y:S02]  /*a040*/  LOP3.LUT P0, RZ, R5.reuse, 0x10, RZ, 0xc0, !PT ;  /* 0x0000001005ff7812 */ /* 0x040fe4000780c0ff */
[----:B------:R-:W-:Y:S02]  /*a050*/  LOP3.LUT P6, RZ, R5, 0x8, RZ, 0xc0, !PT ;  /* 0x0000000805ff7812 */ /* 0x000fe400078cc0ff */
[----:B------:R-:W-:Y:S02]  /*a060*/  F2FP.PACK_AB R110, R225, R224 ;  /* 0x000000e0e16e723e */ /* 0x000fe400000000ff */
[----:B------:R-:W-:Y:S01]  /*a070*/  F2FP.PACK_AB R27, R27, R226 ;  /* 0x000000e21b1b723e */ /* 0x000fe200000000ff */
[C---:B---3--:R-:W-:Y:S02]  /*a080*/  IMAD.IADD R111, R61.reuse, 0x1, R76 ;  /* 0x000000013d6f7824 */ /* 0x048fe400078e024c */
[----:B------:R-:W-:-:S03]  /*a090*/  IMAD.IADD R19, R61, 0x1, R68 ;  /* 0x000000013d137824 */ /* 0x000fc600078e0244 */
[----:B------:R-:W-:Y:S02]  /*a0a0*/  LEA R18, R111, UR30, 0x1 ;  /* 0x0000001e6f127c11 */ /* 0x000fe4000f8e08ff */
[----:B------:R-:W-:Y:S01]  /*a0b0*/  LEA R112, R19, UR30, 0x1 ;  /* 0x0000001e13707c11 */ /* 0x000fe2000f8e08ff */
[----:B------:R-:W-:Y:S02]  /*a0c0*/  HADD2.F32 R111, -RZ, R14.H0_H0 ;  /* 0x2000000eff6f7230 */ /* 0x000fe40000004100 */
[----:B------:R-:W-:Y:S04]  /*a0d0*/  LDS R6, [R18+0x1000] ;  /* 0x0010000012067984 */ /* 0x000fe80000000800 */
[----:B------:R-:W1:Y:S04]  /*a0e0*/  LDS R14, [R18+0x400] ;  /* 0x00040000120e7984 */ /* 0x000e680000000800 */
[----:B------:R-:W2:Y:S04]  /*a0f0*/  LDS R19, [R112+0x400] ;  /* 0x0004000070137984 */ /* 0x000ea80000000800 */
[----:B------:R-:W3:Y:S04]  /*a100*/  LDS R18, [R18+0x1400] ;  /* 0x0014000012127984 */ /* 0x000ee80000000800 */
[----:B------:R-:W3:Y:S04]  /*a110*/  LDS R15, [R112+0x1000] ;  /* 0x00100000700f7984 */ /* 0x000ee80000000800 */
[----:B------:R-:W3:Y:S04]  /*a120*/  LDS R8, [R112+0x1400] ;  /* 0x0014000070087984 */ /* 0x000ee80000000800 */
[----:B------:R-:W-:Y:S06]  /*a130*/  BAR.SYNC 0x0 ;  /* 0x0000000000007b1d */ /* 0x000fec0000000000 */
[----:B------:R-:W-:-:S02]  /*a140*/  F2FP.PACK_AB R112, R9, R114 ;  /* 0x000000720970723e */ /* 0x000fc400000000ff */
[----:B------:R-:W-:Y:S01]  /*a150*/  F2FP.PACK_AB R114, R11, R10 ;  /* 0x0000000a0b72723e */ /* 0x000fe200000000ff */
[--C-:B------:R-:W-:Y:S02]  /*a160*/  HADD2.F32 R9, -RZ, R7.reuse.H0_H0 ;  /* 0x20000007ff097230 */ /* 0x100fe40000004100 */
[----:B------:R-:W-:Y:S02]  /*a170*/  HADD2.F32 R7, -RZ, R7.H1_H1 ;  /* 0x30000007ff077230 */ /* 0x000fe40000004100 */
[--C-:B-1----:R-:W-:Y:S02]  /*a180*/  HADD2.F32 R10, -RZ, R14.reuse.H0_H0 ;  /* 0x2000000eff0a7230 */ /* 0x102fe40000004100 */
[----:B------:R-:W-:Y:S02]  /*a190*/  HADD2.F32 R14, -RZ, R14.H1_H1 ;  /* 0x3000000eff0e7230 */ /* 0x000fe40000004100 */
[--C-:B--2---:R-:W-:Y:S02]  /*a1a0*/  HADD2.F32 R12, -RZ, R19.reuse.H0_H0 ;  /* 0x20000013ff0c7230 */ /* 0x104fe40000004100 */
[----:B------:R-:W-:Y:S01]  /*a1b0*/  HADD2.F32 R19, -RZ, R19.H1_H1 ;  /* 0x30000013ff137230 */ /* 0x000fe20000004100 */
[----:B------:R-:W-:Y:S01]  /*a1c0*/  FADD R10, -R22, R10 ;  /* 0x0000000a160a7221 */ /* 0x000fe20000000100 */
[----:B------:R-:W-:Y:S01]  /*a1d0*/  FADD R14, -R23, R14 ;  /* 0x0000000e170e7221 */ /* 0x000fe20000000100 */
[----:B------:R-:W-:-:S02]  /*a1e0*/  FADD R30, -R30, R12 ;  /* 0x0000000c1e1e7221 */ /* 0x000fc40000000100 */
[----:B------:R-:W-:Y:S01]  /*a1f0*/  FADD R19, -R31, R19 ;  /* 0x000000131f137221 */ /* 0x000fe20000000100 */
[----:B---3--:R-:W-:Y:S01]  /*a200*/  HADD2.F32 R125, -RZ, R18.H0_H0 ;  /* 0x20000012ff7d7230 */ /* 0x008fe20000004100 */
[----:B------:R-:W-:Y:S01]  /*a210*/  F2FP.PACK_AB R124, R14, R10 ;  /* 0x0000000a0e7c723e */ /* 0x000fe200000000ff */
[----:B------:R-:W-:Y:S02]  /*a220*/  HADD2.F32 R11, -RZ, R6.H0_H0 ;  /* 0x20000006ff0b7230 */ /* 0x000fe40000004100 */
[----:B------:R-:W-:Y:S01]  /*a230*/  F2FP.PACK_AB R30, R19, R30 ;  /* 0x0000001e131e723e */ /* 0x000fe200000000ff */
[----:B------:R-:W-:Y:S02]  /*a240*/  HADD2.F32 R18, -RZ, R18.H1_H1 ;  /* 0x30000012ff127230 */ /* 0x000fe40000004100 */
[--C-:B------:R-:W-:Y:S01]  /*a250*/  HADD2.F32 R126, -RZ, R15.reuse.H0_H0 ;  /* 0x2000000fff7e7230 */ /* 0x100fe20000004100 */
[----:B------:R-:W-:Y:S01]  /*a260*/  FADD R9, -R170, R9 ;  /* 0x00000009aa097221 */ /* 0x000fe20000000100 */
[----:B------:R-:W-:Y:S01]  /*a270*/  HADD2.F32 R6, -RZ, R6.H1_H1 ;  /* 0x30000006ff067230 */ /* 0x000fe20000004100 */
[----:B------:R-:W-:Y:S01]  /*a280*/  FADD R7, -R171, R7 ;  /* 0x00000007ab077221 */ /* 0x000fe20000000100 */
[----:B------:R-:W-:Y:S01]  /*a290*/  HADD2.F32 R15, -RZ, R15.H1_H1 ;  /* 0x3000000fff0f7230 */ /* 0x000fe20000004100 */
[----:B------:R-:W-:Y:S01]  /*a2a0*/  STS [R3], R131 ;  /* 0x0000008303007388 */ /* 0x000fe20000000800 */
[----:B------:R-:W-:Y:S01]  /*a2b0*/  F2FP.PACK_AB R23, R13, R16 ;  /* 0x000000100d17723e */ /* 0x000fe200000000ff */
[----:B-----5:R-:W-:-:S02]  /*a2c0*/  FADD R223, -R223, R18 ;  /* 0x00000012dfdf7221 */ /* 0x020fc40000000100 */
[----:B------:R-:W-:Y:S01]  /*a2d0*/  STS [R3+0x480], R130 ;  /* 0x0004808203007388 */ /* 0x000fe20000000800 */
[----:B------:R-:W-:Y:S01]  /*a2e0*/  FADD R31, -R221, R6 ;  /* 0x00000006dd1f7221 */ /* 0x000fe20000000100 */
[----:B------:R-:W-:Y:S02]  /*a2f0*/  FADD R181, -R181, R15 ;  /* 0x0000000fb5b57221 */ /* 0x000fe40000000100 */
[----:B------:R-:W-:Y:S01]  /*a300*/  STS [R3+0x10], R129 ;  /* 0x0000108103007388 */ /* 0x000fe20000000800 */
[----:B------:R-:W-:-:S03]  /*a310*/  F2FP.PACK_AB R22, R7, R9 ;  /* 0x000000090716723e */ /* 0x000fc600000000ff */
[----:B------:R-:W-:Y:S01]  /*a320*/  STS [R3+0x490], R29 ;  /* 0x0004901d03007388 */ /* 0x000fe20000000800 */
[----:B------:R-:W-:-:S03]  /*a330*/  FADD R220, -R220, R11 ;  /* 0x0000000bdcdc7221 */ /* 0x000fc60000000100 */
[----:B------:R-:W-:Y:S01]  /*a340*/  STS [R3+0x20], R128 ;  /* 0x0000208003007388 */ /* 0x000fe20000000800 */
[----:B------:R-:W-:-:S03]  /*a350*/  HADD2.F32 R6, -RZ, R8.H1_H1 ;  /* 0x30000008ff067230 */ /* 0x000fc60000004100 */
[----:B------:R-:W-:Y:S01]  /*a360*/  STS [R3+0x4a0], R26 ;  /* 0x0004a01a03007388 */ /* 0x000fe20000000800 */
[----:B------:R-:W-:-:S03]  /*a370*/  HADD2.F32 R127, -RZ, R8.H0_H0 ;  /* 0x20000008ff7f7230 */ /* 0x000fc60000004100 */
        /* <DEDUP_REMOVED lines=12> */
[----:B------:R-:W2:Y:S04]  /*a440*/  LDS.128 R12, [R252+0x480] ;  /* 0x00048000fc0c7984 */ /* 0x000ea80000000c00 */
[----:B------:R-:W3:Y:S01]  /*a450*/  LDS.128 R8, [R252+0x900] ;  /* 0x00090000fc087984 */ /* 0x000ee20000000c00 */
[----:B------:R-:W-:Y:S01]  /*a460*/  FADD R111, -R228, R111 ;  /* 0x0000006fe46f7221 */ /* 0x000fe20000000100 */
[----:B------:R-:W-:Y:S01]  /*a470*/  FADD R125, -R222, R125 ;  /* 0x0000007dde7d7221 */ /* 0x000fe20000000100 */
[----:B------:R-:W-:Y:S01]  /*a480*/  FADD R126, -R180, R126 ;  /* 0x0000007eb47e7221 */ /* 0x000fe20000000100 */
[----:B------:R-:W-:Y:S01]  /*a490*/  FADD R127, -R182, R127 ;  /* 0x0000007fb67f7221 */ /* 0x000fe20000000100 */
[----:B------:R-:W-:Y:S01]  /*a4a0*/  FADD R183, -R183, R6 ;  /* 0x00000006b7b77221 */ /* 0x000fe20000000100 */
[----:B------:R-:W-:Y:S01]  /*a4b0*/  F2FP.PACK_AB R111, R229, R111 ;  /* 0x0000006fe56f723e */ /* 0x000fe200000000ff */
[----:B------:R-:W1:Y:S01]  /*a4c0*/  LDS.128 R116, [R252+0xd80] ;  /* 0x000d8000fc747984 */ /* 0x000e620000000c00 */
[----:B------:R-:W-:-:S02]  /*a4d0*/  F2FP.PACK_AB R31, R31, R220 ;  /* 0x000000dc1f1f723e */ /* 0x000fc400000000ff */
[----:B------:R-:W-:Y:S01]  /*a4e0*/  F2FP.PACK_AB R125, R223, R125 ;  /* 0x0000007ddf7d723e */ /* 0x000fe200000000ff */
[----:B------:R-:W-:Y:S06]  /*a4f0*/  BAR.SYNC 0x0 ;  /* 0x0000000000007b1d */ /* 0x000fec0000000000 */
[----:B------:R-:W-:Y:S02]  /*a500*/  F2FP.PACK_AB R126, R181, R126 ;  /* 0x0000007eb57e723e */ /* 0x000fe400000000ff */
[----:B------:R-:W-:Y:S01]  /*a510*/  F2FP.PACK_AB R127, R183, R127 ;  /* 0x0000007fb77f723e */ /* 0x000fe200000000ff */
        /* <DEDUP_REMOVED lines=17> */
[----:B-1----:R-:W-:Y:S04]  /*a630*/  @P5 STG.E.128 [R80.64], R16 ;  /* 0x0000001050005986 */ /* 0x002fe8000c101d20 */
[----:B--2---:R-:W-:Y:S04]  /*a640*/  @P0 STG.E.128 [R78.64], R12 ;  /* 0x0000000c4e000986 */ /* 0x004fe8000c101d20 */
[----:B---3--:R-:W-:Y:S04]  /*a650*/  @P6 STG.E.128 [R74.64], R8 ;  /* 0x000000084a006986 */ /* 0x008fe8000c101d20 */
[----:B------:R-:W1:Y:S04]  /*a660*/  LDS.128 R8, [R252] ;  /* 0x00000000fc087984 */ /* 0x000e680000000c00 */
[----:B------:R-:W-:Y:S04]  /*a670*/  @P4 STG.E.128 [R72.64], R116 ;  /* 0x0000007448004986 */ /* 0x000fe8000c101d20 */
[----:B------:R-:W2:Y:S04]  /*a680*/  LDS.128 R120, [R252+0x480] ;  /* 0x00048000fc787984 */ /* 0x000ea80000000c00 */
[----:B-1----:R-:W-:Y:S04]  /*a690*/  @P3 STG.E.128 [R70.64], R8 ;  /* 0x0000000846003986 */ /* 0x002fe8000c101d20 */
[----:B------:R-:W1:Y:S04]  /*a6a0*/  LDS.128 R8, [R252+0x900] ;  /* 0x00090000fc087984 */ /* 0x000e680000000c00 */
[----:B--2---:R-:W-:Y:S01]  /*a6b0*/  @P1 STG.E.128 [R66.64], R120 ;  /* 0x0000007842001986 */ /* 0x004fe2000c101d20 */
[----:B------:R-:W-:Y:S01]  /*a6c0*/  SHF.R.U32.HI R217, RZ, 0x3, R60 ;  /* 0x00000003ffd97819 */ /* 0x000fe2000001163c */
[----:B------:R-:W-:Y:S01]  /*a6d0*/  IMAD.U32 R12, RZ, RZ, UR27 ;  /* 0x0000001bff0c7e24 */ /* 0x000fe2000f8e00ff */
[----:B------:R-:W-:Y:S01]  /*a6e0*/  LOP3.LUT P0, RZ, R5, 0x2, RZ, 0xc0, !PT ;  /* 0x0000000205ff7812 */ /* 0x000fe2000780c0ff */
[----:B------:R-:W-:Y:S01]  /*a6f0*/  USHF.R.S32.HI UR5, URZ, 0x1f, UR27 ;  /* 0x0000001f3f057899 */ /* 0x000fe2000801141b */
[----:B------:R-:W-:Y:S01]  /*a700*/  SGXT.U32 R217, R217, 0x3 ;  /* 0x00000003d9d9781a */ /* 0x000fe20000000000 */
[----:B-1----:R-:W-:Y:S04]  /*a710*/  @P2 STG.E.128 [R64.64], R8 ;  /* 0x0000000840002986 */ /* 0x002fe8000c101d20 */
[----:B------:R-:W1:Y:S01]  /*a720*/  LDS.128 R8, [R252+0xd80] ;  /* 0x000d8000fc087984 */ /* 0x000e620000000c00 */
[----:B------:R-:W-:Y:S01]  /*a730*/  LOP3.LUT R12, R12, 0x8, R217, 0xfe, !PT ;  /* 0x000000080c0c7812 */ /* 0x000fe200078efed9 */
[----:B------:R-:W-:Y:S01]  /*a740*/  UIADD3 UR17, UR23, -0x3, URZ ;  /* 0xfffffffd17117890 */ /* 0x000fe2000fffe03f */
[----:B------:R-:W-:Y:S01]  /*a750*/  LOP3.LUT R235, R217, UR27, RZ, 0xfc, !PT ;  /* 0x0000001bd9eb7c12 */ /* 0x000fe2000f8efcff */
[----:B------:R-:W-:Y:S01]  /*a760*/  USHF.R.S32.HI UR22, URZ, 0x1f, UR16 ;  /* 0x0000001f3f167899 */ /* 0x000fe20008011410 */
[----:B------:R-:W-:Y:S01]  /*a770*/  IMAD.U32 R6, RZ, RZ, UR5 ;  /* 0x00000005ff067e24 */ /* 0x000fe2000f8e00ff */
[----:B------:R-:W-:Y:S01]  /*a780*/  ISETP.GE.U32.AND P2, PT, R12, UR16, PT ;  /* 0x000000100c007c0c */ /* 0x000fe2000bf46070 */
[----:B------:R-:W-:Y:S01]  /*a790*/  UISETP.GE.AND UP1, UPT, UR7, UR17, UPT ;  /* 0x000000110700728c */ /* 0x000fe2000bf26270 */
[----:B------:R-:W-:-:S02]  /*a7a0*/  ISETP.GE.U32.AND P1, PT, R235, UR16, PT ;  /* 0x00000010eb007c0c */ /* 0x000fc4000bf26070 */
[C---:B------:R-:W-:Y:S02]  /*a7b0*/  ISETP.GE.U32.AND.EX P5, PT, R6.reuse, UR22, PT, P2 ;  /* 0x0000001606007c0c */ /* 0x040fe4000bfa6120 */
[----:B------:R-:W-:Y:S02]  /*a7c0*/  ISETP.GE.U32.AND.EX P1, PT, R6, UR22, PT, P1 ;  /* 0x0000001606007c0c */ /* 0x000fe4000bf26110 */
[----:B------:R-:W-:Y:S02]  /*a7d0*/  SEL R6, RZ, 0x10, P5 ;  /* 0x00000010ff067807 */ /* 0x000fe40002800000 */
[----:B------:R-:W-:-:S04]  /*a7e0*/  PLOP3.LUT P2, PT, PT, PT, UP1, 0x40, 0x0 ;  /* 0x000000000000781c */ /* 0x000fc80003f4e818 */
[----:B------:R-:W-:Y:S01]  /*a7f0*/  SEL R86, R6, RZ, P2 ;  /* 0x000000ff06567207 */ /* 0x000fe20001000000 */
[----:B------:R-:W-:Y:S01]  /*a800*/  IMAD.U32 R6, RZ, RZ, UR5 ;  /* 0x00000005ff067e24 */ /* 0x000fe2000f8e00ff */
[----:B------:R-:W-:Y:S01]  /*a810*/  LOP3.LUT R5, R5, 0xfffffffe, RZ, 0xc0, !PT ;  /* 0xfffffffe05057812 */ /* 0x000fe200078ec0ff */
[----:B------:R-:W-:Y:S01]  /*a820*/  IMAD.U32 R13, RZ, RZ, UR27 ;  /* 0x0000001bff0d7e24 */ /* 0x000fe2000f8e00ff */
[----:B-1----:R1:W-:Y:S02]  /*a830*/  @P0 STG.E.128 [R62.64], R8 ;  /* 0x000000083e000986 */ /* 0x0023e4000c101d20 */
[----:B-1----:R-:W-:-:S05]  /*a840*/  IMAD.U32 R10, RZ, RZ, UR27 ;  /* 0x0000001bff0a7e24 */ /* 0x002fca000f8e00ff */
[----:B------:R-:W-:-:S04]  /*a850*/  LOP3.LUT R10, R10, 0x10, R217, 0xfe, !PT ;  /* 0x000000100a0a7812 */ /* 0x000fc800078efed9 */
[----:B------:R-:W-:-:S04]  /*a860*/  ISETP.GE.U32.AND P2, PT, R10, UR16, PT ;  /* 0x000000100a007c0c */ /* 0x000fc8000bf46070 */
[----:B------:R-:W-:Y:S02]  /*a870*/  ISETP.GE.U32.AND.EX P0, PT, R6, UR22, PT, P2 ;  /* 0x0000001606007c0c */ /* 0x000fe4000bf06120 */
[----:B------:R-:W-:Y:S02]  /*a880*/  PLOP3.LUT P2, PT, PT, PT, UP1, 0x40, 0x0 ;  /* 0x000000000000781c */ /* 0x000fe40003f4e818 */
[----:B------:R-:W-:Y:S02]  /*a890*/  SEL R6, RZ, 0x10, P0 ;  /* 0x00000010ff067807 */ /* 0x000fe40000000000 */
[----:B------:R-:W-:Y:S02]  /*a8a0*/  @P5 LOP3.LUT R5, R5, 0x1, RZ, 0xfc, !PT ;  /* 0x0000000105055812 */ /* 0x000fe400078efcff */
[----:B------:R-:W-:Y:S02]  /*a8b0*/  LOP3.LUT R13, R13, 0x18, R217, 0xfe, !PT ;  /* 0x000000180d0d7812 */ /* 0x000fe400078efed9 */
[----:B------:R-:W-:Y:S01]  /*a8c0*/  SEL R85, R6, RZ, P2 ;  /* 0x000000ff06557207 */ /* 0x000fe20001000000 */
[----:B------:R-:W-:Y:S01]  /*a8d0*/  IMAD.U32 R6, RZ, RZ, UR5 ;  /* 0x00000005ff067e24 */ /* 0x000fe2000f8e00ff */
[----:B------:R-:W-:-:S02]  /*a8e0*/  LOP3.LUT R5, R5, 0xfffffffd, RZ, 0xc0, !PT ;  /* 0xfffffffd05057812 */ /* 0x000fc400078ec0ff */
[----:B------:R-:W-:Y:S02]  /*a8f0*/  ISETP.GE.U32.AND P2, PT, R13, UR16, PT ;  /* 0x000000100d007c0c */ /* 0x000fe4000bf46070 */
[----:B------:R-:W-:Y:S01]  /*a900*/  @P0 LOP3.LUT R5, R5, 0x2, RZ, 0xfc, !PT ;  /* 0x0000000205050812 */ /* 0x000fe200078efcff */
[----:B------:R-:W-:Y:S01]  /*a910*/  IMAD.U32 R15, RZ, RZ, UR27 ;  /* 0x0000001bff0f7e24 */ /* 0x000fe2000f8e00ff */
[----:B------:R-:W-:Y:S02]  /*a920*/  ISETP.GE.U32.AND.EX P0, PT, R6, UR22, PT, P2 ;  /* 0x0000001606007c0c */ /* 0x000fe4000bf06120 */
[----:B------:R-:W-:Y:S02]  /*a930*/  PLOP3.LUT P2, PT, PT, PT, UP1, 0x40, 0x0 ;  /* 0x000000000000781c */ /* 0x000fe40003f4e818 */
[----:B------:R-:W-:Y:S02]  /*a940*/  SEL R6, RZ, 0x10, P0 ;  /* 0x00000010ff067807 */ /* 0x000fe40000000000 */
[----:B------:R-:W-:-:S02]  /*a950*/  LOP3.LUT R15, R15, 0x20, R217, 0xfe, !PT ;  /* 0x000000200f0f7812 */ /* 0x000fc400078efed9 */
[----:B------:R-:W-:Y:S01]  /*a960*/  SEL R84, R6, RZ, P2 ;  /* 0x000000ff06547207 */ /* 0x000fe20001000000 */
[----:B------:R-:W-:Y:S01]  /*a970*/  IMAD.U32 R6, RZ, RZ, UR5 ;  /* 0x00000005ff067e24 */ /* 0x000fe2000f8e00ff */
[----:B------:R-:W-:Y:S02]  /*a980*/  LOP3.LUT R5, R5, 0xfffffffb, RZ, 0xc0, !PT ;  /* 0xfffffffb05057812 */ /* 0x000fe400078ec0ff */
[----:B------:R-:W-:Y:S01]  /*a990*/  ISETP.GE.U32.AND P2, PT, R15, UR16, PT ;  /* 0x000000100f007c0c */ /* 0x000fe2000bf46070 */
[----:B------:R-:W-:Y:S01]  /*a9a0*/  IMAD.SHL.U32 R216, R60, 0x8, RZ ;  /* 0x000000083cd87824 */ /* 0x000fe200078e00ff */
[----:B------:R-:W-:Y:S01]  /*a9b0*/  @P0 LOP3.LUT R5, R5, 0x4, RZ, 0xfc, !PT ;  /* 0x0000000405050812 */ /* 0x000fe200078efcff */
[----:B------:R-:W-:Y:S01]  /*a9c0*/  IMAD.SHL.U32 R3, R235, 0x800, RZ ;  /* 0x00000800eb037824 */ /* 0x000fe200078e00ff */
[----:B------:R-:W-:Y:S01]  /*a9d0*/  ISETP.GE.U32.AND.EX P0, PT, R6, UR22, PT, P2 ;  /* 0x0000001606007c0c */ /* 0x000fe2000bf06120 */
[----:B------:R-:W-:Y:S01]  /*a9e0*/  IMAD.U32 R17, RZ, RZ, UR27 ;  /* 0x0000001bff117e24 */ /* 0x000fe2000f8e00ff */
[----:B------:R-:W-:-:S02]  /*a9f0*/  PLOP3.LUT P2, PT, PT, PT, UP1, 0x40, 0x0 ;  /* 0x000000000000781c */ /* 0x000fc40003f4e818 */
[----:B------:R-:W-:Y:S02]  /*aa00*/  LOP3.LUT R237, R3, 0x38, R216, 0xf8, !PT ;  /* 0x0000003803ed7812 */ /* 0x000fe400078ef8d8 */
[----:B------:R-:W-:Y:S01]  /*aa10*/  SEL R6, RZ, 0x10, P0 ;  /* 0x00000010ff067807 */ /* 0x000fe20000000000 */
[----:B------:R-:W1:Y:S01]  /*aa20*/  S2R R3, SR_TID.X ;  /* 0x0000000000037919 */ /* 0x000e620000002100 */
[----:B------:R-:W-:Y:S02]  /*aa30*/  LOP3.LUT R17, R17, 0x28, R217, 0xfe, !PT ;  /* 0x0000002811117812 */ /* 0x000fe400078efed9 */
[----:B------:R-:W-:Y:S01]  /*aa40*/  SEL R137, R6, RZ, P2 ;  /* 0x000000ff06897207 */ /* 0x000fe20001000000 */
[----:B------:R-:W-:Y:S01]  /*aa50*/  IMAD.U32 R6, RZ, RZ, UR5 ;  /* 0x00000005ff067e24 */ /* 0x000fe2000f8e00ff */
[----:B------:R-:W-:Y:S02]  /*aa60*/  LOP3.LUT R5, R5, 0xffffffef, RZ, 0xc0, !PT ;  /* 0xffffffef05057812 */ /* 0x000fe400078ec0ff */
[----:B------:R-:W-:-:S02]  /*aa70*/  ISETP.GE.U32.AND P2, PT, R17, UR16, PT ;  /* 0x0000001011007c0c */ /* 0x000fc4000bf46070 */
[----:B------:R-:W-:Y:S01]  /*aa80*/  @P0 LOP3.LUT R5, R5, 0x10, RZ, 0xfc, !PT ;  /* 0x0000001005050812 */ /* 0x000fe200078efcff */
[----:B------:R-:W-:Y:S01]  /*aa90*/  IMAD.U32 R19, RZ, RZ, UR27 ;  /* 0x0000001bff137e24 */ /* 0x000fe2000f8e00ff */
[----:B------:R-:W-:Y:S01]  /*aaa0*/  ISETP.GE.U32.AND.EX P0, PT, R6, UR22, PT, P2 ;  /* 0x0000001606007c0c */ /* 0x000fe2000bf06120 */
[----:B------:R-:W-:Y:S01]  /*aab0*/  IMAD.U32 R117, RZ, RZ, UR27 ;  /* 0x0000001bff757e24 */ /* 0x000fe2000f8e00ff */
[----:B------:R-:W-:Y:S02]  /*aac0*/  PLOP3.LUT P2, PT, PT, PT, UP1, 0x40, 0x0 ;  /* 0x000000000000781c */ /* 0x000fe40003f4e818 */
[----:B------:R-:W-:Y:S02]  /*aad0*/  SEL R6, RZ, 0x10, P0 ;  /* 0x00000010ff067807 */ /* 0x000fe40000000000 */
[--C-:B------:R-:W-:Y:S02]  /*aae0*/  LOP3.LUT R19, R19, 0x30, R217.reuse, 0xfe, !PT ;  /* 0x0000003013137812 */ /* 0x100fe400078efed9 */
[----:B------:R-:W-:Y:S01]  /*aaf0*/  LOP3.LUT R117, R117, 0x38, R217, 0xfe, !PT ;  /* 0x0000003875757812 */ /* 0x000fe200078efed9 */
[----:B------:R-:W-:Y:S01]  /*ab00*/  UIADD3 UR24, UR24, 0x1, URZ ;  /* 0x0000000118187890 */ /* 0x000fe2000fffe03f */
[----:B------:R-:W-:Y:S01]  /*ab10*/  SEL R136, R6, RZ, P2 ;  /* 0x000000ff06887207 */ /* 0x000fe20001000000 */
[----:B------:R-:W-:Y:S01]  /*ab20*/  IMAD.U32 R6, RZ, RZ, UR5 ;  /* 0x00000005ff067e24 */ /* 0x000fe2000f8e00ff */
[----:B------:R-:W-:-:S02]  /*ab30*/  LOP3.LUT R231, R217, 0x8, RZ, 0xfc, !PT ;  /* 0x00000008d9e77812 */ /* 0x000fc400078efcff */
[----:B------:R-:W-:Y:S02]  /*ab40*/  LOP3.LUT R5, R5, 0xfffffeff, RZ, 0xc0, !PT ;  /* 0xfffffeff05057812 */ /* 0x000fe400078ec0ff */
[----:B------:R-:W-:Y:S01]  /*ab50*/  LOP3.LUT R232, R217, 0x10, RZ, 0xfc, !PT ;  /* 0x00000010d9e87812 */ /* 0x000fe200078efcff */
[----:B------:R-:W-:Y:S01]  /*ab60*/  IMAD.U32 R116, RZ, RZ, UR5 ;  /* 0x00000005ff747e24 */ /* 0x000fe2000f8e00ff */
[----:B------:R-:W-:Y:S01]  /*ab70*/  ISETP.GE.U32.AND P2, PT, R19, UR16, PT ;  /* 0x0000001013007c0c */ /* 0x000fe2000bf46070 */
[----:B------:R-:W-:Y:S01]  /*ab80*/  IMAD.SHL.U32 R68, R117, 0x800, RZ ;  /* 0x0000080075447824 */ /* 0x000fe200078e00ff */
[----:B------:R-:W-:Y:S01]  /*ab90*/  @P0 LOP3.LUT R5, R5, 0x100, RZ, 0xfc, !PT ;  /* 0x0000010005050812 */ /* 0x000fe200078efcff */
[----:B------:R-:W-:Y:S01]  /*aba0*/  IMAD.U32 R118, RZ, RZ, UR5 ;  /* 0x00000005ff767e24 */ /* 0x000fe2000f8e00ff */
[----:B------:R-:W-:Y:S01]  /*abb0*/  UISETP.GE.AND UP0, UPT, UR24, 0x3, UPT ;  /* 0x000000031800788c */ /* 0x000fe2000bf06270 */
[----:B------:R-:W-:Y:S01]  /*abc0*/  IMAD.SHL.U32 R231, R231, 0x40, RZ ;  /* 0x00000040e7e77824 */ /* 0x000fe200078e00ff */
[----:B------:R-:W-:Y:S01]  /*abd0*/  ISETP.GE.U32.AND.EX P0, PT, R6, UR22, PT, P2 ;  /* 0x0000001606007c0c */ /* 0x000fe2000bf06120 */
[----:B------:R-:W-:Y:S01]  /*abe0*/  IMAD.SHL.U32 R232, R232, 0x40, RZ ;  /* 0x00000040e8e87824 */ /* 0x000fe200078e00ff */
[----:B-1----:R-:W-:Y:S01]  /*abf0*/  LOP3.LUT R223, R216, 0x38, R3, 0x48, !PT ;  /* 0x00000038d8df7812 */ /* 0x002fe200078e4803 */
[----:B------:R-:W-:Y:S01]  /*ac00*/  IMAD.U32 R8, RZ, RZ, UR5 ;  /* 0x00000005ff087e24 */ /* 0x000fe2000f8e00ff */
[----:B------:R-:W-:Y:S01]  /*ac10*/  SHF.L.U64.HI R71, R19, 0xb, R116 ;  /* 0x0000000b13477819 */ /* 0x000fe20000010274 */
[----:B------:R-:W-:Y:S01]  /*ac20*/  IMAD.U32 R14, RZ, RZ, UR5 ;  /* 0x00000005ff0e7e24 */ /* 0x000fe2000f8e00ff */
[----:B------:R-:W-:Y:S01]  /*ac30*/  LOP3.LUT R116, R68, 0x38, R216, 0xf8, !PT ;  /* 0x0000003844747812 */ /* 0x000fe200078ef8d8 */
[----:B------:R-:W-:Y:S01]  /*ac40*/  IMAD.U32 R16, RZ, RZ, UR5 ;  /* 0x00000005ff107e24 */ /* 0x000fe2000f8e00ff */
[----:B------:R-:W-:Y:S01]  /*ac50*/  USEL UR24, UR24, URZ, !UP0 ;  /* 0x0000003f18187287 */ /* 0x000fe2000c000000 */
[----:B------:R-:W-:Y:S01]  /*ac60*/  IMAD.U32 R18, RZ, RZ, UR5 ;  /* 0x00000005ff127e24 */ /* 0x000fe2000f8e00ff */
[----:B------:R-:W-:Y:S01]  /*ac70*/  SEL R6, RZ, 0x10, P0 ;  /* 0x00000010ff067807 */ /* 0x000fe20000000000 */
[----:B------:R-:W-:Y:S01]  /*ac80*/  IMAD.SHL.U32 R83, R12, 0x800, RZ ;  /* 0x000008000c537824 */ /* 0x000fe200078e00ff */
[----:B------:R-:W-:Y:S01]  /*ac90*/  PLOP3.LUT P2, PT, PT, PT, UP1, 0x40, 0x0 ;  /* 0x000000000000781c */ /* 0x000fe20003f4e818 */
[----:B------:R-:W-:Y:S01]  /*aca0*/  IMAD.SHL.U32 R81, R10, 0x800, RZ ;  /* 0x000008000a517824 */ /* 0x000fe200078e00ff */
[----:B------:R-:W-:Y:S01]  /*acb0*/  SHF.L.U64.HI R66, R117, 0xb, R118 ;  /* 0x0000000b75427819 */ /* 0x000fe20000010276 */
[----:B------:R-:W-:Y:S01]  /*acc0*/  IMAD.SHL.U32 R79, R13, 0x800, RZ ;  /* 0x000008000d4f7824 */ /* 0x000fe200078e00ff */
[----:B------:R-:W-:Y:S01]  /*acd0*/  LOP3.LUT R229, R231, R223, RZ, 0xfc, !PT ;  /* 0x000000dfe7e57212 */ /* 0x000fe200078efcff */
[----:B------:R-:W-:-:S02]  /*ace0*/  IMAD.SHL.U32 R74, R15, 0x800, RZ ;  /* 0x000008000f4a7824 */ /* 0x000fc400078e00ff */
[----:B------:R-:W-:Y:S02]  /*acf0*/  IMAD.SHL.U32 R72, R17, 0x800, RZ ;  /* 0x0000080011487824 */ /* 0x000fe400078e00ff */
[----:B------:R-:W-:Y:S01]  /*ad00*/  IMAD.SHL.U32 R70, R19, 0x800, RZ ;  /* 0x0000080013467824 */ /* 0x000fe200078e00ff */
[----:B------:R-:W-:Y:S01]  /*ad10*/  LOP3.LUT R228, R232, R223, RZ, 0xfc, !PT ;  /* 0x000000dfe8e47212 */ /* 0x000fe200078efcff */
[----:B------:R-:W-:Y:S01]  /*ad20*/  IMAD.SHL.U32 R249, R116, 0x2, RZ ;  /* 0x0000000274f97824 */ /* 0x000fe200078e00ff */
[----:B------:R-:W-:Y:S02]  /*ad30*/  SHF.L.U64.HI R80, R12, 0xb, R8 ;  /* 0x0000000b0c507819 */ /* 0x000fe40000010208 */
[----:B------:R-:W-:Y:S02]  /*ad40*/  SHF.L.U64.HI R76, R13, 0xb, R14 ;  /* 0x0000000b0d4c7819 */ /* 0x000fe4000001020e */
[----:B------:R-:W-:Y:S02]  /*ad50*/  SHF.L.U64.HI R75, R15, 0xb, R16 ;  /* 0x0000000b0f4b7819 */ /* 0x000fe40000010210 */
[----:B------:R-:W-:Y:S01]  /*ad60*/  SHF.L.U64.HI R73, R17, 0xb, R18 ;  /* 0x0000000b11497819 */ /* 0x000fe20000010212 */
[----:B------:R-:W-:Y:S01]  /*ad70*/  IMAD.SHL.U32 R229, R229, 0x2, RZ ;  /* 0x00000002e5e57824 */ /* 0x000fe200078e00ff */
[----:B------:R-:W-:Y:S01]  /*ad80*/  SEL R134, R6, RZ, P2 ;  /* 0x000000ff06867207 */ /* 0x000fe20001000000 */
[----:B------:R-:W-:Y:S01]  /*ad90*/  IMAD.U32 R118, RZ, RZ, UR24 ;  /* 0x00000018ff767e24 */ /* 0x000fe2000f8e00ff */
[----:B------:R-:W-:-:S02]  /*ada0*/  LOP3.LUT R238, R83, 0x38, R216, 0xf8, !PT ;  /* 0x0000003853ee7812 */ /* 0x000fc400078ef8d8 */
[--C-:B------:R-:W-:Y:S02]  /*adb0*/  LOP3.LUT R239, R81, 0x38, R216.reuse, 0xf8, !PT ;  /* 0x0000003851ef7812 */ /* 0x100fe400078ef8d8 */
[--C-:B------:R-:W-:Y:S02]  /*adc0*/  LOP3.LUT R12, R79, 0x38, R216.reuse, 0xf8, !PT ;  /* 0x000000384f0c7812 */ /* 0x100fe400078ef8d8 */
[--C-:B------:R-:W-:Y:S02]  /*add0*/  LOP3.LUT R14, R74, 0x38, R216.reuse, 0xf8, !PT ;  /* 0x000000384a0e7812 */ /* 0x100fe400078ef8d8 */
[--C-:B------:R-:W-:Y:S02]  /*ade0*/  LOP3.LUT R16, R72, 0x38, R216.reuse, 0xf8, !PT ;  /* 0x0000003848107812 */ /* 0x100fe400078ef8d8 */
[----:B------:R-:W-:Y:S02]  /*adf0*/  LOP3.LUT R18, R70, 0x38, R216, 0xf8, !PT ;  /* 0x0000003846127812 */ /* 0x000fe400078ef8d8 */
[----:B------:R-:W-:Y:S01]  /*ae00*/  SHF.L.U64.HI R87, R116, 0x1, R66 ;  /* 0x0000000174577819 */ /* 0x000fe20000010242 */
[----:B------:R-:W-:Y:S01]  /*ae10*/  IMAD.SHL.U32 R116, R217, 0x40, RZ ;  /* 0x00000040d9747824 */ /* 0x000fe200078e00ff */
[----:B------:R-:W-:Y:S01]  /*ae20*/  ISETP.GE.U32.AND P2, PT, R117, UR16, PT ;  /* 0x0000001075007c0c */ /* 0x000fe2000bf46070 */
[----:B------:R-:W-:Y:S01]  /*ae30*/  IMAD.SHL.U32 R228, R228, 0x2, RZ ;  /* 0x00000002e4e47824 */ /* 0x000fe200078e00ff */
[C---:B------:R-:W-:Y:S01]  /*ae40*/  LOP3.LUT R233, R217.reuse, 0x18, RZ, 0xfc, !PT ;  /* 0x00000018d9e97812 */ /* 0x040fe200078efcff */
[----:B------:R-:W-:Y:S01]  /*ae50*/  IMAD.U32 R117, RZ, RZ, UR24 ;  /* 0x00000018ff757e24 */ /* 0x000fe2000f8e00ff */
[----:B------:R-:W-:-:S02]  /*ae60*/  LOP3.LUT R234, R217, 0x20, RZ, 0xfc, !PT ;  /* 0x00000020d9ea7812 */ /* 0x000fc400078efcff */
[C---:B------:R-:W-:Y:S02]  /*ae70*/  LOP3.LUT R219, R217.reuse, 0x28, RZ, 0xfc, !PT ;  /* 0x00000028d9db7812 */ /* 0x040fe400078efcff */
[C---:B------:R-:W-:Y:S02]  /*ae80*/  LOP3.LUT R216, R217.reuse, 0x30, RZ, 0xfc, !PT ;  /* 0x00000030d9d87812 */ /* 0x040fe400078efcff */
[----:B------:R-:W-:Y:S01]  /*ae90*/  LOP3.LUT R217, R217, 0x38, RZ, 0xfc, !PT ;  /* 0x00000038d9d97812 */ /* 0x000fe200078efcff */
[----:B------:R-:W-:Y:S02]  /*aea0*/  IMAD R229, R118, 0x2000, R229 ;  /* 0x0000200076e57824 */ /* 0x000fe400078e02e5 */
[----:B------:R-:W-:Y:S02]  /*aeb0*/  IMAD.SHL.U32 R233, R233, 0x40, RZ ;  /* 0x00000040e9e97824 */ /* 0x000fe400078e00ff */
[----:B------:R-:W-:Y:S02]  /*aec0*/  IMAD.SHL.U32 R234, R234, 0x40, RZ ;  /* 0x00000040eaea7824 */ /* 0x000fe400078e00ff */
[----:B------:R-:W-:-:S02]  /*aed0*/  IMAD R228, R117, 0x2000, R228 ;  /* 0x0000200075e47824 */ /* 0x000fc400078e02e4 */
[----:B------:R-:W-:Y:S02]  /*aee0*/  IMAD.SHL.U32 R119, R219, 0x40, RZ ;  /* 0x00000040db777824 */ /* 0x000fe400078e00ff */
[----:B------:R-:W-:Y:S02]  /*aef0*/  IMAD.SHL.U32 R118, R216, 0x40, RZ ;  /* 0x00000040d8767824 */ /* 0x000fe400078e00ff */
[----:B------:R-:W-:Y:S01]  /*af00*/  IMAD.SHL.U32 R117, R217, 0x40, RZ ;  /* 0x00000040d9757824 */ /* 0x000fe200078e00ff */
[-C--:B------:R-:W-:Y:S02]  /*af10*/  LOP3.LUT R230, R116, R223.reuse, RZ, 0xfc, !PT ;  /* 0x000000df74e67212 */ /* 0x080fe400078efcff */
[-C--:B------:R-:W-:Y:S02]  /*af20*/  LOP3.LUT R227, R233, R223.reuse, RZ, 0xfc, !PT ;  /* 0x000000dfe9e37212 */ /* 0x080fe400078efcff */
[-C--:B------:R-:W-:Y:S02]  /*af30*/  LOP3.LUT R226, R234, R223.reuse, RZ, 0xfc, !PT ;  /* 0x000000dfeae27212 */ /* 0x080fe400078efcff */
[----:B------:R-:W-:-:S02]  /*af40*/  LOP3.LUT R225, R119, R223, RZ, 0xfc, !PT ;  /* 0x000000df77e17212 */ /* 0x000fc400078efcff */
[-C--:B------:R-:W-:Y:S02]  /*af50*/  LOP3.LUT R224, R118, R223.reuse, RZ, 0xfc, !PT ;  /* 0x000000df76e07212 */ /* 0x080fe400078efcff */
[----:B------:R-:W-:Y:S01]  /*af60*/  LOP3.LUT R223, R117, R223, RZ, 0xfc, !PT ;  /* 0x000000df75df7212 */ /* 0x000fe200078efcff */
[----:B------:R-:W-:Y:S02]  /*af70*/  IMAD.SHL.U32 R230, R230, 0x2, RZ ;  /* 0x00000002e6e67824 */ /* 0x000fe400078e00ff */
[----:B------:R-:W-:Y:S02]  /*af80*/  IMAD.U32 R116, RZ, RZ, UR24 ;  /* 0x00000018ff747e24 */ /* 0x000fe4000f8e00ff */
[----:B------:R-:W-:Y:S02]  /*af90*/  IMAD.SHL.U32 R227, R227, 0x2, RZ ;  /* 0x00000002e3e37824 */ /* 0x000fe400078e00ff */
[----:B------:R-:W-:Y:S02]  /*afa0*/  IMAD.SHL.U32 R226, R226, 0x2, RZ ;  /* 0x00000002e2e27824 */ /* 0x000fe400078e00ff */
[----:B------:R-:W-:Y:S01]  /*afb0*/  IMAD.SHL.U32 R223, R223, 0x2, RZ ;  /* 0x00000002dfdf7824 */ /* 0x000fe200078e00ff */
[----:B------:R-:W-:Y:S01]  /*afc0*/  LEA R120, R135, UR29, 0x1 ;  /* 0x0000001d87787c11 */ /* 0x000fe2000f8e08ff */
[----:B------:R-:W-:-:S02]  /*afd0*/  IMAD R230, R116, 0x2000, R230 ;  /* 0x0000200074e67824 */ /* 0x000fc400078e02e6 */
[C---:B------:R-:W-:Y:S02]  /*afe0*/  IMAD R227, R116.reuse, 0x2000, R227 ;  /* 0x0000200074e37824 */ /* 0x040fe400078e02e3 */
[C---:B------:R-:W-:Y:S01]  /*aff0*/  IMAD R226, R116.reuse, 0x2000, R226 ;  /* 0x0000200074e27824 */ /* 0x040fe200078e02e2 */
[----:B------:R-:W-:Y:S01]  /*b000*/  LDSM.16.MT88.4 R216, [R120] ;  /* 0x0000000078d8783b */ /* 0x000fe20000004200 */
[----:B------:R-:W-:Y:S01]  /*b010*/  IMAD R223, R116, 0x2000, R223 ;  /* 0x0000200074df7824 */ /* 0x000fe200078e02df */
[----:B------:R-:W-:Y:S01]  /*b020*/  LEA R116, R133, UR29, 0x1 ;  /* 0x0000001d85747c11 */ /* 0x000fe2000f8e08ff */
[----:B------:R-:W-:Y:S01]  /*b030*/  IMAD.U32 R118, RZ, RZ, UR24 ;  /* 0x00000018ff767e24 */ /* 0x000fe2000f8e00ff */
[----:B------:R-:W-:Y:S01]  /*b040*/  LDSM.16.MT88.4 R184, [R120+0x800] ;  /* 0x0008000078b8783b */ /* 0x000fe20000004200 */
[----:B------:R-:W-:Y:S02]  /*b050*/  IMAD.U32 R117, RZ, RZ, UR24 ;  /* 0x00000018ff757e24 */ /* 0x000fe4000f8e00ff */
[----:B------:R-:W-:Y:S01]  /*b060*/  IMAD.SHL.U32 R225, R225, 0x2, RZ ;  /* 0x00000002e1e17824 */ /* 0x000fe200078e00ff */
[----:B------:R-:W-:Y:S01]  /*b070*/  LDSM.16.MT88.4 R152, [R120+0x1000] ;  /* 0x001000007898783b */ /* 0x000fe20000004200 */
[----:B------:R-:W-:-:S02]  /*b080*/  IMAD.SHL.U32 R224, R224, 0x2, RZ ;  /* 0x00000002e0e07824 */ /* 0x000fc400078e00ff */
[----:B------:R-:W-:Y:S01]  /*b090*/  IMAD R225, R118, 0x2000, R225 ;  /* 0x0000200076e17824 */ /* 0x000fe200078e02e1 */
[----:B------:R-:W-:Y:S01]  /*b0a0*/  LDSM.16.MT88.4 R212, [R116] ;  /* 0x0000000074d4783b */ /* 0x000fe20000004200 */
[----:B------:R-:W-:-:S03]  /*b0b0*/  IMAD R224, R117, 0x2000, R224 ;  /* 0x0000200075e07824 */ /* 0x000fc600078e02e0 */
[----:B------:R-:W-:Y:S04]  /*b0c0*/  LDSM.16.MT88.4 R180, [R116+0x800] ;  /* 0x0008000074b4783b */ /* 0x000fe80000004200 */
        /* <DEDUP_REMOVED lines=22> */
[----:B------:R-:W2:Y:S04]  /*b230*/  LDS R21, [R2+0x84] ;  /* 0x0000840002157984 */ /* 0x000ea80000000800 */
[----:B------:R-:W3:Y:S04]  /*b240*/  LDS R24, [R2+0x210] ;  /* 0x0002100002187984 */ /* 0x000ee80000000800 */
[----:B------:R-:W1:Y:S04]  /*b250*/  LDS R25, [R2+0x294] ;  /* 0x0002940002197984 */ /* 0x000e680000000800 */
[----:B------:R-:W1:Y:S04]  /*b260*/  LDS R28, [R2+0x420] ;  /* 0x00042000021c7984 */ /* 0x000e680000000800 */
[----:B------:R-:W1:Y:S04]  /*b270*/  LDS R128, [R2+0x4a4] ;  /* 0x0004a40002807984 */ /* 0x000e680000000800 */
[----:B------:R-:W1:Y:S04]  /*b280*/  LDS R29, [R2+0x630] ;  /* 0x00063000021d7984 */ /* 0x000e680000000800 */
[----:B------:R-:W1:Y:S04]  /*b290*/  LDS R30, [R2+0x6b4] ;  /* 0x0006b400021e7984 */ /* 0x000e680000000800 */
[----:B------:R-:W1:Y:S04]  /*b2a0*/  LDS R35, [R2+0x840] ;  /* 0x0008400002237984 */ /* 0x000e680000000800 */
[----:B------:R-:W1:Y:S04]  /*b2b0*/  LDS R113, [R2+0x8c4] ;  /* 0x0008c40002717984 */ /* 0x000e680000000800 */
[----:B------:R-:W1:Y:S01]  /*b2c0*/  LDS R26, [R2+0xa50] ;  /* 0x000a5000021a7984 */ /* 0x000e620000000800 */
[----:B------:R-:W-:-:S03]  /*b2d0*/  LOP3.LUT R0, R0, 0xffffffdf, RZ, 0xc0, !PT ;  /* 0xffffffdf00007812 */ /* 0x000fc600078ec0ff */
[----:B------:R-:W1:Y:S01]  /*b2e0*/  LDS R115, [R2+0xad4] ;  /* 0x000ad40002737984 */ /* 0x000e620000000800 */
[----:B------:R-:W-:-:S03]  /*b2f0*/  IMAD.U32 R6, RZ, RZ, UR5 ;  /* 0x00000005ff067e24 */ /* 0x000fc6000f8e00ff */
        /* <DEDUP_REMOVED lines=20> */
[----:B------:R-:W-:Y:S01]  /*b440*/  STS [R4+0x490], R127 ;  /* 0x0004907f04007388 */ /* 0x000fe20000000800 */
[----:B------:R-:W-:-:S03]  /*b450*/  SEL R222, RZ, 0x10, P1 ;  /* 0x00000010ffde7807 */ /* 0x000fc60000800000 */
[----:B------:R-:W-:Y:S06]  /*b460*/  BAR.SYNC 0x0 ;  /* 0x0000000000007b1d */ /* 0x000fec0000000000 */
[----:B------:R-:W1:Y:S01]  /*b470*/  LDS R23, [R2] ;  /* 0x0000000002177984 */ /* 0x000e620000000800 */
[----:B------:R-:W-:-:S03]  /*b480*/  @P1 LOP3.LUT R0, R0, 0x20, RZ, 0xfc, !PT ;  /* 0x0000002000001812 */ /* 0x000fc600078efcff */
[----:B------:R-:W1:Y:S01]  /*b490*/  LDS R27, [R2+0x84] ;  /* 0x00008400021b7984 */ /* 0x000e620000000800 */
[----:B------:R-:W-:-:S03]  /*b4a0*/  ISETP.GE.U32.AND.EX P1, PT, R6, UR22, PT, P2 ;  /* 0x0000001606007c0c */ /* 0x000fc6000bf26120 */
[----:B------:R-:W1:Y:S04]  /*b4b0*/  LDS R31, [R2+0x210] ;  /* 0x00021000021f7984 */ /* 0x000e680000000800 */
[----:B------:R-:W1:Y:S01]  /*b4c0*/  LDS R32, [R2+0x294] ;  /* 0x0002940002207984 */ /* 0x000e620000000800 */
[----:B------:R-:W-:-:S03]  /*b4d0*/  SEL R6, RZ, 0x10, P1 ;  /* 0x00000010ff067807 */ /* 0x000fc60000800000 */
[----:B------:R-:W1:Y:S01]  /*b4e0*/  LDS R33, [R2+0x420] ;  /* 0x0004200002217984 */ /* 0x000e620000000800 */
[----:B------:R-:W-:-:S03]  /*b4f0*/  PLOP3.LUT P2, PT, PT, PT, UP1, 0x40, 0x0 ;  /* 0x000000000000781c */ /* 0x000fc60003f4e818 */
[----:B------:R-:W1:Y:S04]  /*b500*/  LDS R34, [R2+0x4a4] ;  /* 0x0004a40002227984 */ /* 0x000e680000000800 */
[----:B------:R-:W1:Y:S04]  /*b510*/  LDS R108, [R2+0x630] ;  /* 0x00063000026c7984 */ /* 0x000e680000000800 */
[----:B------:R-:W1:Y:S01]  /*b520*/  LDS R109, [R2+0x6b4] ;  /* 0x0006b400026d7984 */ /* 0x000e620000000800 */
[----:B------:R-:W-:-:S03]  /*b530*/  SEL R252, R6, RZ, P2 ;  /* 0x000000ff06fc7207 */ /* 0x000fc60001000000 */
[----:B------:R-:W1:Y:S01]  /*b540*/  LDS R110, [R2+0x840] ;  /* 0x00084000026e7984 */ /* 0x000e620000000800 */
[----:B------:R-:W-:-:S03]  /*b550*/  IMAD.U32 R6, RZ, RZ, UR5 ;  /* 0x00000005ff067e24 */ /* 0x000fc6000f8e00ff */
[----:B------:R-:W2:Y:S04]  /*b560*/  LDS R111, [R2+0x8c4] ;  /* 0x0008c400026f7984 */ /* 0x000ea80000000800 */
[----:B------:R-:W3:Y:S04]  /*b570*/  LDS R112, [R2+0xa50] ;  /* 0x000a500002707984 */ /* 0x000ee80000000800 */
[----:B------:R-:W3:Y:S04]  /*b580*/  LDS R114, [R2+0xad4] ;  /* 0x000ad40002727984 */ /* 0x000ee80000000800 */
[----:B------:R-:W3:Y:S01]  /*b590*/  LDS R125, [R2+0xc60] ;  /* 0x000c6000027d7984 */ /* 0x000ee20000000800 */
[----:B------:R-:W-:-:S03]  /*b5a0*/  IMAD.SHL.U32 R236, R237, 0x2, RZ ;  /* 0x00000002edec7824 */ /* 0x000fc600078e00ff */
[----:B------:R-:W3:Y:S01]  /*b5b0*/  LDS R126, [R2+0xce4] ;  /* 0x000ce400027e7984 */ /* 0x000ee20000000800 */
[----:B------:R-:W-:-:S03]  /*b5c0*/  SHF.L.U64.HI R235, R235, 0xb, R6 ;  /* 0x0000000bebeb7819 */ /* 0x000fc60000010206 */
[----:B------:R-:W3:Y:S04]  /*b5d0*/  LDS R127, [R2+0xe70] ;  /* 0x000e7000027f7984 */ /* 0x000ee80000000800 */
[----:B------:R-:W3:Y:S01]  /*b5e0*/  LDS R132, [R2+0xef4] ;  /* 0x000ef40002847984 */ /* 0x000ee20000000800 */
[----:B------:R-:W-:Y:S01]  /*b5f0*/  SHF.L.U64.HI R237, R237, 0x1, R235 ;  /* 0x00000001eded7819 */ /* 0x000fe200000102eb */
[----:B------:R-:W-:Y:S01]  /*b600*/  IMAD.SHL.U32 R67, R238, 0x2, RZ ;  /* 0x00000002ee437824 */ /* 0x000fe200078e00ff */
[----:B------:R-:W-:Y:S01]  /*b610*/  IADD3 R6, P2, R236, UR8, RZ ;  /* 0x00000008ec067c10 */ /* 0x000fe2000ff5e0ff */
[----:B------:R-:W-:Y:S01]  /*b620*/  IMAD.U32 R11, RZ, RZ, UR5 ;  /* 0x00000005ff0b7e24 */ /* 0x000fe2000f8e00ff */
[----:B------:R-:W-:Y:S01]  /*b630*/  LOP3.LUT R22, R245, 0x400, RZ, 0xfc, !PT ;  /* 0x00000400f5167812 */ /* 0x000fe200078efcff */
[----:B------:R-:W-:Y:S06]  /*b640*/  BAR.SYNC 0x0 ;  /* 0x0000000000007b1d */ /* 0x000fec0000000000 */
[----:B-1----:R1:W-:Y:S01]  /*b650*/  STS [R245+0x1e000], R20 ;  /* 0x01e00014f5007388 */ /* 0x0023e20000000800 */
[----:B------:R-:W-:Y:S01]  /*b660*/  IADD3.X R7, R237, UR9, RZ, P2, !PT ;  /* 0x00000009ed077c10 */ /* 0x000fe200097fe4ff */
[----:B------:R-:W-:Y:S01]  /*b670*/  IMAD.SHL.U32 R64, R239, 0x2, RZ ;  /* 0x00000002ef407824 */ /* 0x000fe200078e00ff */
[----:B------:R-:W-:Y:S01]  /*b680*/  SHF.L.U64.HI R238, R238, 0x1, R80 ;  /* 0x00000001eeee7819 */ /* 0x000fe20000010250 */
[----:B--2---:R2:W-:Y:S01]  /*b690*/  STS [R58], R21 ;  /* 0x000000153a007388 */ /* 0x0045e20000000800 */
[----:B------:R-:W-:-:S02]  /*b6a0*/  IADD3 R8, P2, R67, UR8, RZ ;  /* 0x0000000843087c10 */ /* 0x000fc4000ff5e0ff */
[----:B------:R-:W-:Y:S01]  /*b6b0*/  SHF.L.U64.HI R78, R10, 0xb, R11 ;  /* 0x0000000b0a4e7819 */ /* 0x000fe2000001020b */
[----:B---3--:R-:W-:Y:S01]  /*b6c0*/  STS [R59], R24 ;  /* 0x000000183b007388 */ /* 0x008fe20000000800 */
[----:B-1----:R-:W-:-:S03]  /*b6d0*/  LOP3.LUT R20, R245, 0x800, RZ, 0xfc, !PT ;  /* 0x00000800f5147812 */ /* 0x002fc600078efcff */
[----:B------:R-:W-:Y:S01]  /*b6e0*/  STS [R241], R25 ;  /* 0x00000019f1007388 */ /* 0x000fe20000000800 */
[----:B------:R-:W-:-:S03]  /*b6f0*/  IADD3.X R9, R238, UR9, RZ, P2, !PT ;  /* 0x00000009ee097c10 */ /* 0x000fc600097fe4ff */
[----:B------:R-:W-:Y:S01]  /*b700*/  STS [R22+0x1e000], R28 ;  /* 0x01e0001c16007388 */ /* 0x000fe20000000800 */
[----:B------:R-:W-:Y:S01]  /*b710*/  SHF.L.U64.HI R239, R239, 0x1, R78 ;  /* 0x00000001efef7819 */ /* 0x000fe2000001024e */
[----:B------:R-:W-:Y:S02]  /*b720*/  IMAD.SHL.U32 R65, R12, 0x2, RZ ;  /* 0x000000020c417824 */ /* 0x000fe400078e00ff */
[----:B------:R-:W-:Y:S01]  /*b730*/  STS [R106], R128 ;  /* 0x000000806a007388 */ /* 0x000fe20000000800 */
[----:B------:R-:W-:Y:S02]  /*b740*/  IADD3 R10, P2, R64, UR8, RZ ;  /* 0x00000008400a7c10 */ /* 0x000fe4000ff5e0ff */
[----:B--2---:R-:W-:Y:S01]  /*b750*/  LOP3.LUT R21, R245, 0xc00, RZ, 0xfc, !PT ;  /* 0x00000c00f5157812 */ /* 0x004fe200078efcff */
[----:B------:R-:W-:Y:S04]  /*b760*/  STS [R243], R29 ;  /* 0x0000001df3007388 */ /* 0x000fe80000000800 */
[----:B------:R-:W-:Y:S04]  /*b770*/  STL [R1+0x23c], R4 ;  /* 0x00023c0401007387 */ /* 0x000fe80000100800 */
[----:B------:R-:W-:Y:S01]  /*b780*/  STS [R240], R30 ;  /* 0x0000001ef0007388 */ /* 0x000fe20000000800 */
[----:B------:R-:W-:-:S03]  /*b790*/  IADD3.X R11, R239, UR9, RZ, P2, !PT ;  /* 0x00000009ef0b7c10 */ /* 0x000fc600097fe4ff */
[----:B------:R-:W-:Y:S01]  /*b7a0*/  STL [R1+0x240], R2 ;  /* 0x0002400201007387 */ /* 0x000fe20000100800 */
[----:B------:R-:W-:-:S03]  /*b7b0*/  SHF.L.U64.HI R62, R12, 0x1, R76 ;  /* 0x000000010c3e7819 */ /* 0x000fc6000001024c */
[----:B------:R1:W-:Y:S01]  /*b7c0*/  STS [R20+0x1e000], R35 ;  /* 0x01e0002314007388 */ /* 0x0003e20000000800 */
[----:B------:R-:W-:-:S03]  /*b7d0*/  IADD3 R12, P2, R65, UR8, RZ ;  /* 0x00000008410c7c10 */ /* 0x000fc6000ff5e0ff */
[----:B------:R-:W2:Y:S01]  /*b7e0*/  LDL.LU R58, [R1+0x3ec] ;  /* 0x0003ec00013a7983 */ /* 0x000ea20000300800 */
[----:B------:R-:W-:-:S03]  /*b7f0*/  IMAD.SHL.U32 R63, R14, 0x2, RZ ;  /* 0x000000020e3f7824 */ /* 0x000fc600078e00ff */
[----:B------:R-:W-:Y:S01]  /*b800*/  STS [R51], R113 ;  /* 0x0000007133007388 */ /* 0x000fe20000000800 */
[----:B-1----:R-:W-:-:S03]  /*b810*/  LOP3.LUT R20, R245, 0x1000, RZ, 0xfc, !PT ;  /* 0x00001000f5147812 */ /* 0x002fc600078efcff */
[----:B------:R-:W3:Y:S04]  /*b820*/  LDL.LU R59, [R1+0x3e8] ;  /* 0x0003e800013b7983 */ /* 0x000ee80000300800 */
[----:B------:R-:W-:Y:S04]  /*b830*/  STS [R48], R26 ;  /* 0x0000001a30007388 */ /* 0x000fe80000000800 */
[----:B------:R-:W2:Y:S04]  /*b840*/  LDL.LU R241, [R1+0x3e4] ;  /* 0x0003e40001f17983 */ /* 0x000ea80000300800 */
[----:B------:R-:W-:Y:S04]  /*b850*/  STS [R54], R115 ;  /* 0x0000007336007388 */ /* 0x000fe80000000800 */
[----:B------:R-:W2:Y:S04]  /*b860*/  LDL.LU R106, [R1+0x3e0] ;  /* 0x0003e000016a7983 */ /* 0x000ea80000300800 */
[----:B------:R1:W-:Y:S01]  /*b870*/  STS [R21+0x1e000], R129 ;  /* 0x01e0008115007388 */ /* 0x0003e20000000800 */
[----:B------:R-:W-:-:S03]  /*b880*/  IADD3.X R13, R62, UR9, RZ, P2, !PT ;  /* 0x000000093e0d7c10 */ /* 0x000fc600097fe4ff */
[----:B------:R-:W2:Y:S01]  /*b890*/  LDL.LU R243, [R1+0x3dc] ;  /* 0x0003dc0001f37983 */ /* 0x000ea20000300800 */
[----:B------:R-:W-:-:S03]  /*b8a0*/  SHF.L.U64.HI R60, R14, 0x1, R75 ;  /* 0x000000010e3c7819 */ /* 0x000fc6000001024b */
[----:B------:R-:W-:Y:S01]  /*b8b0*/  STS [R50], R124 ;  /* 0x0000007c32007388 */ /* 0x000fe20000000800 */
[----:B-1----:R-:W-:-:S03]  /*b8c0*/  LOP3.LUT R21, R245, 0x1400, RZ, 0xfc, !PT ;  /* 0x00001400f5157812 */ /* 0x002fc600078efcff */
[----:B------:R-:W2:Y:S01]  /*b8d0*/  LDL.LU R240, [R1+0x3d8] ;  /* 0x0003d80001f07983 */ /* 0x000ea20000300800 */
[----:B------:R-:W-:-:S03]  /*b8e0*/  IADD3 R14, P2, R63, UR8, RZ ;  /* 0x000000083f0e7c10 */ /* 0x000fc6000ff5e0ff */
[----:B------:R-:W-:Y:S01]  /*b8f0*/  STS [R44], R130 ;  /* 0x000000822c007388 */ /* 0x000fe20000000800 */
[----:B------:R-:W-:-:S03]  /*b900*/  IMAD.SHL.U32 R61, R16, 0x2, RZ ;  /* 0x00000002103d7824 */ /* 0x000fc600078e00ff */
[----:B------:R-:W2:Y:S04]  /*b910*/  LDL.LU R51, [R1+0x3d4] ;  /* 0x0003d40001337983 */ /* 0x000ea80000300800 */
[----:B------:R-:W-:Y:S04]  /*b920*/  STS [R45], R131 ;  /* 0x000000832d007388 */ /* 0x000fe80000000800 */
[----:B------:R-:W2:Y:S04]  /*b930*/  LDL.LU R48, [R1+0x3d0] ;  /* 0x0003d00001307983 */ /* 0x000ea80000300800 */
[----:B------:R1:W-:Y:S04]  /*b940*/  STS [R20+0x1e000], R23 ;  /* 0x01e0001714007388 */ /* 0x0003e80000000800 */
[----:B------:R-:W2:Y:S04]  /*b950*/  LDL.LU R54, [R1+0x3cc] ;  /* 0x0003cc0001367983 */ /* 0x000ea80000300800 */
[----:B------:R1:W-:Y:S02]  /*b960*/  STS [R46], R27 ;  /* 0x0000001b2e007388 */ /* 0x0003e40000000800 */
[----:B-1----:R-:W-:-:S02]  /*b970*/  LOP3.LUT R20, R245, 0x1800, RZ, 0xfc, !PT ;  /* 0x00001800f5147812 */ /* 0x002fc400078efcff */
[----:B------:R-:W2:Y:S01]  /*b980*/  LDL.LU R50, [R1+0x3c8] ;  /* 0x0003c80001327983 */ /* 0x000ea20000300800 */
[----:B------:R-:W-:-:S03]  /*b990*/  IADD3.X R15, R60, UR9, RZ, P2, !PT ;  /* 0x000000093c0f7c10 */ /* 0x000fc600097fe4ff */
[----:B------:R-:W-:Y:S01]  /*b9a0*/  STS [R47], R31 ;  /* 0x0000001f2f007388 */ /* 0x000fe20000000800 */
[----:B------:R-:W-:-:S03]  /*b9b0*/  SHF.L.U64.HI R250, R16, 0x1, R73 ;  /* 0x0000000110fa7819 */ /* 0x000fc60000010249 */
[----:B------:R-:W2:Y:S01]  /*b9c0*/  LDL.LU R44, [R1+0x3c4] ;  /* 0x0003c400012c7983 */ /* 0x000ea20000300800 */
[----:B------:R-:W-:-:S03]  /*b9d0*/  IADD3 R16, P2, R61, UR8, RZ ;  /* 0x000000083d107c10 */ /* 0x000fc6000ff5e0ff */
[----:B------:R-:W-:Y:S01]  /*b9e0*/  STS [R40], R32 ;  /* 0x0000002028007388 */ /* 0x000fe20000000800 */
[----:B------:R-:W-:-:S03]  /*b9f0*/  IMAD.SHL.U32 R251, R18, 0x2, RZ ;  /* 0x0000000212fb7824 */ /* 0x000fc600078e00ff */
[----:B------:R-:W2:Y:S04]  /*ba00*/  LDL.LU R45, [R1+0x3c0] ;  /* 0x0003c000012d7983 */ /* 0x000ea80000300800 */
[----:B------:R1:W-:Y:S04]  /*ba10*/  STS [R21+0x1e000], R33 ;  /* 0x01e0002115007388 */ /* 0x0003e80000000800 */
[----:B------:R-:W2:Y:S04]  /*ba20*/  LDL.LU R46, [R1+0x3bc] ;  /* 0x0003bc00012e7983 */ /* 0x000ea80000300800 */
[----:B------:R1:W-:Y:S02]  /*ba30*/  STS [R41], R34 ;  /* 0x0000002229007388 */ /* 0x0003e40000000800 */
[----:B-1----:R-:W-:-:S02]  /*ba40*/  LOP3.LUT R21, R245, 0x1c00, RZ, 0xfc, !PT ;  /* 0x00001c00f5157812 */ /* 0x002fc400078efcff */
[----:B------:R-:W2:Y:S04]  /*ba50*/  LDL.LU R47, [R1+0x3b8] ;  /* 0x0003b800012f7983 */ /* 0x000ea80000300800 */
[----:B------:R1:W-:Y:S01]  /*ba60*/  STS [R42], R108 ;  /* 0x0000006c2a007388 */ /* 0x0003e20000000800 */
[----:B------:R-:W-:-:S03]  /*ba70*/  IADD3.X R17, R250, UR9, RZ, P2, !PT ;  /* 0x00000009fa117c10 */ /* 0x000fc600097fe4ff */
[----:B------:R-:W2:Y:S01]  /*ba80*/  LDL.LU R40, [R1+0x3b4] ;  /* 0x0003b40001287983 */ /* 0x000ea20000300800 */
[----:B------:R-:W-:-:S03]  /*ba90*/  SHF.L.U64.HI R248, R18, 0x1, R71 ;  /* 0x0000000112f87819 */ /* 0x000fc60000010247 */
[----:B------:R1:W-:Y:S01]  /*baa0*/  STS [R43], R109 ;  /* 0x0000006d2b007388 */ /* 0x0003e20000000800 */
[----:B------:R-:W-:-:S03]  /*bab0*/  IADD3 R18, P2, R251, UR8, RZ ;  /* 0x00000008fb127c10 */ /* 0x000fc6000ff5e0ff */
[----:B------:R-:W2:Y:S04]  /*bac0*/  LDL.LU R41, [R1+0x3b0] ;  /* 0x0003b00001297983 */ /* 0x000ea80000300800 */
[----:B------:R-:W-:Y:S04]  /*bad0*/  STS [R20+0x1e000], R110 ;  /* 0x01e0006e14007388 */ /* 0x000fe80000000800 */
[----:B-1----:R-:W2:Y:S04]  /*bae0*/  LDL.LU R42, [R1+0x3ac] ;  /* 0x0003ac00012a7983 */ /* 0x002ea80000300800 */
[----:B------:R1:W-:Y:S04]  /*baf0*/  STS [R242], R111 ;  /* 0x0000006ff2007388 */ /* 0x0003e80000000800 */
[----:B------:R-:W2:Y:S04]  /*bb00*/  LDL.LU R43, [R1+0x3a8] ;  /* 0x0003a800012b7983 */ /* 0x000ea80000300800 */
[----:B------:R1:W-:Y:S01]  /*bb10*/  STS [R247], R112 ;  /* 0x00000070f7007388 */ /* 0x0003e20000000800 */
[----:B------:R-:W-:-:S03]  /*bb20*/  IMAD.MOV.U32 R24, RZ, RZ, R137 ;  /* 0x000000ffff187224 */ /* 0x000fc600078e0089 */
[----:B------:R-:W2:Y:S04]  /*bb30*/  LDL.LU R245, [R1+0x3a4] ;  /* 0x0003a40001f57983 */ /* 0x000ea80000300800 */
[----:B------:R1:W-:Y:S01]  /*bb40*/  STS [R244], R114 ;  /* 0x00000072f4007388 */ /* 0x0003e20000000800 */
[----:B------:R-:W-:-:S03]  /*bb50*/  IADD3.X R19, R248, UR9, RZ, P2, !PT ;  /* 0x00000009f8137c10 */ /* 0x000fc600097fe4ff */
[----:B-1----:R-:W2:Y:S04]  /*bb60*/  LDL.LU R242, [R1+0x3a0] ;  /* 0x0003a00001f27983 */ /* 0x002ea80000300800 */
[----:B------:R-:W-:Y:S01]  /*bb70*/  STS [R21+0x1e000], R125 ;  /* 0x01e0007d15007388 */ /* 0x000fe20000000800 */
[----:B------:R-:W-:-:S03]  /*bb80*/  IADD3 R220, P2, R249, UR8, RZ ;  /* 0x00000008f9dc7c10 */ /* 0x000fc6000ff5e0ff */
[----:B------:R-:W2:Y:S04]  /*bb90*/  LDL.LU R247, [R1+0x39c] ;  /* 0x00039c0001f77983 */ /* 0x000ea80000300800 */
[----:B------:R1:W-:Y:S01]  /*bba0*/  STS [R36], R126 ;  /* 0x0000007e24007388 */ /* 0x0003e20000000800 */
[----:B------:R-:W-:-:S03]  /*bbb0*/  IMAD.MOV.U32 R2, RZ, RZ, R136 ;  /* 0x000000ffff027224 */ /* 0x000fc600078e0088 */
[----:B------:R-:W2:Y:S04]  /*bbc0*/  LDL.LU R244, [R1+0x398] ;  /* 0x0003980001f47983 */ /* 0x000ea80000300800 */
[----:B------:R1:W-:Y:S01]  /*bbd0*/  STS [R246], R127 ;  /* 0x0000007ff6007388 */ /* 0x0003e20000000800 */
[----:B------:R-:W-:-:S03]  /*bbe0*/  LEA R112, R135, UR28, 0x1 ;  /* 0x0000001c87707c11 */ /* 0x000fc6000f8e08ff */
[----:B-1----:R-:W2:Y:S01]  /*bbf0*/  LDL.LU R36, [R1+0x394] ;  /* 0x0003940001247983 */ /* 0x002ea20000300800 */
[----:B------:R-:W-:-:S03]  /*bc00*/  IMAD.MOV.U32 R4, RZ, RZ, R134 ;  /* 0x000000ffff047224 */ /* 0x000fc600078e0086 */
[----:B------:R-:W-:Y:S01]  /*bc10*/  STS [R38], R132 ;  /* 0x0000008426007388 */ /* 0x000fe20000000800 */
[----:B------:R-:W-:-:S03]  /*bc20*/  LEA R20, R133, UR28, 0x1 ;  /* 0x0000001c85147c11 */ /* 0x000fc6000f8e08ff */
[----:B------:R-:W2:Y:S01]  /*bc30*/  LDL.LU R246, [R1+0x390] ;  /* 0x0003900001f67983 */ /* 0x000ea20000300800 */
[----:B------:R-:W-:-:S03]  /*bc40*/  ISETP.NE.U32.AND P5, PT, R24, RZ, PT ;  /* 0x000000ff1800720c */ /* 0x000fc60003fa5070 */
[----:B------:R-:W-:Y:S06]  /*bc50*/  BAR.SYNC 0x0 ;  /* 0x0000000000007b1d */ /* 0x000fec0000000000 */
[----:B------:R-:W2:Y:S01]  /*bc60*/  LDL.LU R38, [R1+0x38c] ;  /* 0x00038c0001267983 */ /* 0x000ea20000300800 */
[----:B------:R-:W-:-:S03]  /*bc70*/  IADD3.X R221, R87, UR9, RZ, P2, !PT ;  /* 0x0000000957dd7c10 */ /* 0x000fc600097fe4ff */
[----:B------:R-:W1:Y:S04]  /*bc80*/  LDSM.16.MT88.4 R204, [R39] ;  /* 0x0000000027cc783b */ /* 0x000e680000004200 */
[----:B------:R-:W-:Y:S04]  /*bc90*/  LDSM.16.MT88.4 R172, [R39+0x800] ;  /* 0x0008000027ac783b */ /* 0x000fe80000004200 */
[----:B------:R-:W-:Y:S04]  /*bca0*/  LDSM.16.MT88.4 R140, [R39+0x1000] ;  /* 0x00100000278c783b */ /* 0x000fe80000004200 */
[----:B------:R1:W-:Y:S01]  /*bcb0*/  LDSM.16.MT88.4 R108, [R39+0x1800] ;  /* 0x00180000276c783b */ /* 0x0003e20000004200 */
[----:B------:R-:W-:-:S03]  /*bcc0*/  ISETP.NE.U32.AND P2, PT, R252, RZ, PT ;  /* 0x000000fffc00720c */ /* 0x000fc60003f45070 */
[----:B------:R-:W2:Y:S04]  /*bcd0*/  LDSM.16.MT88.4 R200, [R69] ;  /* 0x0000000045c8783b */ /* 0x000ea80000004200 */
[----:B------:R-:W-:Y:S04]  /*bce0*/  LDSM.16.MT88.4 R168, [R69+0x800] ;  /* 0x0008000045a8783b */ /* 0x000fe80000004200 */
[----:B------:R-:W-:Y:S04]  /*bcf0*/  LDSM.16.MT88.4 R136, [R69+0x1000] ;  /* 0x001000004588783b */ /* 0x000fe80000004200 */
[----:B-1----:R-:W2:Y:S04]  /*bd00*/  LDL.LU R39, [R1+0x388] ;  /* 0x0003880001277983 */ /* 0x002ea80000300800 */
[----:B------:R1:W-:Y:S04]  /*bd10*/  LDSM.16.MT88.4 R32, [R69+0x1800] ;  /* 0x001800004520783b */ /* 0x0003e80000004200 */
        /* <DEDUP_REMOVED lines=9> */
[----:B------:R1:W-:Y:S01]  /*bdb0*/  LDSM.16.MT88.4 R24, [R82+0x1800] ;  /* 0x001800005218783b */ /* 0x0003e20000004200 */
[----:B------:R-:W-:-:S02]  /*bdc0*/  PLOP3.LUT P3, PT, PT, PT, UP1, 0x40, 0x0 ;  /* 0x000000000000781c */ /* 0x000fc40003f6e818 */
[----:B------:R-:W-:Y:S01]  /*bdd0*/  LOP3.LUT R5, R5, 0xfffffbff, RZ, 0xc0, !PT ;  /* 0xfffffbff05057812 */ /* 0x000fe200078ec0ff */
[----:B------:R-:W2:Y:S04]  /*bde0*/  LDSM.16.MT88.4 R208, [R112] ;  /* 0x0000000070d0783b */ /* 0x000ea80000004200 */
[----:B-1----:R-:W2:Y:S04]  /*bdf0*/  LDL.LU R82, [R1+0x37c] ;  /* 0x00037c0001527983 */ /* 0x002ea80000300800 */
[----:B------:R-:W2:Y:S01]  /*be00*/  LDL.LU R252, [R1+0x1ac] ;  /* 0x0001ac0001fc7983 */ /* 0x000ea20000300800 */
[----:B------:R-:W-:-:S02]  /*be10*/  SEL R222, R222, RZ, P3 ;  /* 0x000000ffdede7207 */ /* 0x000fc40001800000 */
[----:B------:R-:W-:Y:S01]  /*be20*/  ISETP.NE.U32.AND P3, PT, R4, RZ, PT ;  /* 0x000000ff0400720c */ /* 0x000fe20003f65070 */
[----:B------:R-:W-:Y:S01]  /*be30*/  LDSM.16.MT88.4 R176, [R112+0x800] ;  /* 0x0008000070b0783b */ /* 0x000fe20000004200 */
[----:B------:R-:W-:Y:S02]  /*be40*/  SHF.R.U32.HI R4, RZ, 0x3, R3 ;  /* 0x00000003ff047819 */ /* 0x000fe40000011603 */
[----:B------:R-:W-:Y:S01]  /*be50*/  @P1 LOP3.LUT R5, R5, 0x400, RZ, 0xfc, !PT ;  /* 0x0000040005051812 */ /* 0x000fe200078efcff */
[----:B------:R-:W-:Y:S01]  /*be60*/  LDSM.16.MT88.4 R144, [R112+0x1000] ;  /* 0x001000007090783b */ /* 0x000fe20000004200 */
[----:B------:R-:W-:Y:S02]  /*be70*/  ISETP.NE.U32.AND P1, PT, R86, RZ, PT ;  /* 0x000000ff5600720c */ /* 0x000fe40003f25070 */
[----:B------:R-:W-:Y:S01]  /*be80*/  LOP3.LUT R0, R0, 0xffffffef, RZ, 0xc0, !PT ;  /* 0xffffffef00007812 */ /* 0x000fe200078ec0ff */
[----:B------:R-:W1:Y:S03]  /*be90*/  LDSM.16.MT88.4 R188, [R20] ;  /* 0x0000000014bc783b */ /* 0x000e660000004200 */
[----:B------:R-:W-:Y:S01]  /*bea0*/  @P0 LOP3.LUT R0, R0, 0x10, RZ, 0xfc, !PT ;  /* 0x0000001000000812 */ /* 0x000fe200078efcff */
[----:B------:R-:W1:Y:S03]  /*beb0*/  LDSM.16.MT88.4 R156, [R20+0x800] ;  /* 0x00080000149c783b */ /* 0x000e660000004200 */
[----:B------:R-:W-:Y:S01]  /*bec0*/  LOP3.LUT R0, R0, 0xffffff7f, RZ, 0xc0, !PT ;  /* 0xffffff7f00007812 */ /* 0x000fe200078ec0ff */
[----:B------:R-:W1:Y:S03]  /*bed0*/  LDSM.16.MT88.4 R124, [R20+0x1000] ;  /* 0x00100000147c783b */ /* 0x000e660000004200 */
[----:B------:R-:W-:Y:S01]  /*bee0*/  @P1 LOP3.LUT R0, R0, 0x80, RZ, 0xfc, !PT ;  /* 0x0000008000001812 */ /* 0x000fe200078efcff */
[----:B------:R-:W1:Y:S04]  /*bef0*/  LDSM.16.MT88.4 R112, [R112+0x1800] ;  /* 0x001800007070783b */ /* 0x000e680000004200 */
[----:B--2---:R-:W-:Y:S04]  /*bf00*/  STL [R1+0x248], R252 ;  /* 0x000248fc01007387 */ /* 0x004fe80000100800 */
[----:B------:R-:W2:Y:S01]  /*bf10*/  LDL.LU R3, [R1+0x1cc] ;  /* 0x0001cc0001037983 */ /* 0x000ea20000300800 */
[----:B------:R-:W-:-:S03]  /*bf20*/  ISETP.NE.U32.AND P1, PT, R222, RZ, PT ;  /* 0x000000ffde00720c */ /* 0x000fc60003f25070 */
[----:B------:R-:W1:Y:S01]  /*bf30*/  LDSM.16.MT88.4 R20, [R20+0x1800] ;  /* 0x001800001414783b */ /* 0x000e620000004200 */
[----:B------:R-:W-:-:S09]  /*bf40*/  ISETP.NE.U32.AND P6, PT, R85, RZ, PT ;  /* 0x000000ff5500720c */ /* 0x000fd20003fc5070 */
[----:B------:R-:W-:Y:S01]  /*bf50*/  @!PT LDS RZ, [RZ] ;  /* 0x00000000fffff984 */ /* 0x000fe20000000800 */
[----:B------:R-:W-:Y:S01]  /*bf60*/  @!PT LDS RZ, [RZ] ;  /* 0x00000000fffff984 */ /* 0x000fe20000000800 */
[----:B------:R-:W-:Y:S01]  /*bf70*/  @!PT LDS RZ, [RZ] ;  /* 0x00000000fffff984 */ /* 0x000fe20000000800 */
[----:B------:R1:W-:Y:S01]  /*bf80*/  LDGSTS.E.BYPASS.128 [R230], [R6.64], P1 ;  /* 0x0000000006e67fae */ /* 0x0003e20008901c60 */
[----:B------:R-:W-:Y:S02]  /*bf90*/  LOP3.LUT P1, RZ, R0, 0x80, RZ, 0xc0, !PT ;  /* 0x0000008000ff7812 */ /* 0x000fe4000782c0ff */
[----:B------:R-:W-:Y:S02]  /*bfa0*/  ISETP.NE.U32.AND P0, PT, R84, RZ, PT ;  /* 0x000000ff5400720c */ /* 0x000fe40003f05070 */
[----:B------:R-:W-:Y:S02]  /*bfb0*/  ISETP.NE.U32.AND P4, PT, R2, RZ, PT ;  /* 0x000000ff0200720c */ /* 0x000fe40003f85070 */
[----:B------:R-:W-:-:S07]  /*bfc0*/  LOP3.LUT R0, R0, 0xffffffbf, RZ, 0xc0, !PT ;  /* 0xffffffbf00007812 */ /* 0x000fce00078ec0ff */
[----:B------:R1:W-:Y:S01]  /*bfd0*/  LDGSTS.E.BYPASS.128 [R229], [R8.64], P1 ;  /* 0x0000000008e57fae */ /* 0x0003e20008901c60 */
[----:B------:R-:W-:Y:S02]  /*bfe0*/  @P1 LOP3.LUT R0, R0, 0x40, RZ, 0xfc, !PT ;  /* 0x0000004000001812 */ /* 0x000fe400078efcff */
[----:B------:R-:W-:Y:S01]  /*bff0*/  ISETP.NE.U32.AND P1, PT, R222, RZ, PT ;  /* 0x000000ffde00720c */ /* 0x000fe20003f25070 */
[----:B------:R1:W-:Y:S04]  /*c000*/  LDGSTS.E.BYPASS.128 [R228], [R10.64], P6 ;  /* 0x000000000ae47fae */ /* 0x0003e8000b101c60 */
[----:B------:R1:W-:Y:S04]  /*c010*/  LDGSTS.E.BYPASS.128 [R227], [R12.64], P0 ;  /* 0x000000000ce37fae */ /* 0x0003e80008101c60 */
[----:B------:R1:W-:Y:S04]  /*c020*/  LDGSTS.E.BYPASS.128 [R226], [R14.64], P5 ;  /* 0x000000000ee27fae */ /* 0x0003e8000a901c60 */
[----:B------:R1:W-:Y:S04]  /*c030*/  LDGSTS.E.BYPASS.128 [R225], [R16.64], P4 ;  /* 0x0000000010e17fae */ /* 0x0003e8000a101c60 */
[----:B------:R1:W-:Y:S04]  /*c040*/  LDGSTS.E.BYPASS.128 [R224], [R18.64], P3 ;  /* 0x0000000012e07fae */ /* 0x0003e80009901c60 */
[----:B------:R1:W-:Y:S04]  /*c050*/  LDGSTS.E.BYPASS.128 [R223], [R220.64], P2 ;  /* 0x00000000dcdf7fae */ /* 0x0003e80009101c60 */
[----:B------:R-:W0:Y:S04]  /*c060*/  LDGDEPBAR ;  /* 0x00000000000079af */ /* 0x000e280000000000 */
[----:B------:R1:W-:Y:S04]  /*c070*/  LDGSTS.E.BYPASS.128 [R230+0x6000], [R6.64+0x80], P1 ;  /* 0x0600008006e67fae */ /* 0x0003e80008901c60 */
[----:B--2---:R-:W-:Y:S04]  /*c080*/  STL [R1+0x244], R3 ;  /* 0x0002440301007387 */ /* 0x004fe80000100800 */
[----:B------:R-:W2:Y:S04]  /*c090*/  LDL.LU R2, [R1+0x108] ;  /* 0x0001080001027983 */ /* 0x000ea80000300800 */
[----:B-1----:R-:W3:Y:S01]  /*c0a0*/  LDL.LU R7, [R1+0x12c] ;  /* 0x00012c0001077983 */ /* 0x002ee20000300800 */
[----:B------:R-:W-:-:S13]  /*c0b0*/  LOP3.LUT P1, RZ, R0, 0x40, RZ, 0xc0, !PT ;  /* 0x0000004000ff7812 */ /* 0x000fda000782c0ff */
[----:B------:R1:W-:Y:S04]  /*c0c0*/  LDGSTS.E.BYPASS.128 [R229+0x6000], [R8.64+0x80], P1 ;  /* 0x0600008008e57fae */ /* 0x0003e80008901c60 */
[----:B------:R1:W-:Y:S04]  /*c0d0*/  LDGSTS.E.BYPASS.128 [R228+0x6000], [R10.64+0x80], P6 ;  /* 0x060000800ae47fae */ /* 0x0003e8000b101c60 */
[----:B------:R1:W-:Y:S04]  /*c0e0*/  LDGSTS.E.BYPASS.128 [R227+0x6000], [R12.64+0x80], P0 ;  /* 0x060000800ce37fae */ /* 0x0003e80008101c60 */
[----:B-1----:R-:W1:Y:S01]  /*c0f0*/  S2R R13, SR_TID.X ;  /* 0x00000000000d7919 */ /* 0x002e620000002100 */
[----:B------:R-:W-:Y:S01]  /*c100*/  SGXT.U32 R4, R4, 0x3 ;  /* 0x000000030404781a */ /* 0x000fe20000000000 */
[----:B------:R-:W-:Y:S01]  /*c110*/  IMAD.U32 R6, RZ, RZ, UR14 ;  /* 0x0000000eff067e24 */ /* 0x000fe2000f8e00ff */
[----:B------:R-:W-:Y:S01]  /*c120*/  LOP3.LUT P1, RZ, R0, 0x20, RZ, 0xc0, !PT ;  /* 0x0000002000ff7812 */ /* 0x000fe2000782c0ff */
[----:B------:R1:W-:Y:S01]  /*c130*/  LDGSTS.E.BYPASS.128 [R226+0x6000], [R14.64+0x80], P5 ;  /* 0x060000800ee27fae */ /* 0x0003e2000a901c60 */
[----:B------:R-:W-:-:S02]  /*c140*/  LOP3.LUT R4, R4, UR27, RZ, 0xfc, !PT ;  /* 0x0000001b04047c12 */ /* 0x000fc4000f8efcff */
[----:B------:R-:W-:Y:S01]  /*c150*/  LOP3.LUT R0, R0, 0xfffffff7, RZ, 0xc0, !PT ;  /* 0xfffffff700007812 */ /* 0x000fe200078ec0ff */
[----:B--2---:R2:W-:Y:S01]  /*c160*/  STL [R1+0x1ac], R2 ;  /* 0x0001ac0201007387 */ /* 0x0045e20000100800 */
[----:B-1----:R-:W-:Y:S02]  /*c170*/  IMAD.SHL.U32 R12, R13, 0x8, RZ ;  /* 0x000000080d0c7824 */ /* 0x002fe400078e00ff */
[----:B------:R-:W-:Y:S01]  /*c180*/  IMAD.SHL.U32 R4, R4, 0x800, RZ ;  /* 0x0000080004047824 */ /* 0x000fe200078e00ff */
[----:B------:R-:W-:Y:S01]  /*c190*/  LOP3.LUT P0, RZ, R5, 0x1, RZ, 0xc0, !PT ;  /* 0x0000000105ff7812 */ /* 0x000fe2000780c0ff */
[----:B------:R-:W-:Y:S01]  /*c1a0*/  IMAD.U32 R11, RZ, RZ, UR24 ;  /* 0x00000018ff0b7e24 */ /* 0x000fe2000f8e00ff */
[----:B------:R-:W-:Y:S01]  /*c1b0*/  LOP3.LUT R6, R6, 0x38, R12, 0xf8, !PT ;  /* 0x0000003806067812 */ /* 0x000fe200078ef80c */
[----:B------:R1:W-:Y:S03]  /*c1c0*/  LDGSTS.E.BYPASS.128 [R225+0x6000], [R16.64+0x80], P4 ;  /* 0x0600008010e17fae */ /* 0x0003e6000a101c60 */
[----:B--2---:R-:W-:-:S02]  /*c1d0*/  IADD3 R2, P6, R4, R6, RZ ;  /* 0x0000000604027210 */ /* 0x004fc40007fde0ff */
[----:B------:R-:W-:Y:S01]  /*c1e0*/  @P5 LOP3.LUT R0, R0, 0x8, RZ, 0xfc, !PT ;  /* 0x0000000800005812 */ /* 0x000fe200078efcff */
[----:B---3--:R2:W-:Y:S01]  /*c1f0*/  STL [R1+0x1cc], R7 ;  /* 0x0001cc0701007387 */ /* 0x0085e20000100800 */
[----:B------:R-:W-:Y:S02]  /*c200*/  IADD3.X R3, R235, UR25, RZ, P6, !PT ;  /* 0x00000019eb037c10 */ /* 0x000fe4000b7fe4ff */
[C---:B------:R-:W-:Y:S01]  /*c210*/  LOP3.LUT P6, RZ, R5.reuse, 0x80000000, RZ, 0xc0, !PT ;  /* 0x8000000005ff7812 */ /* 0x040fe200078cc0ff */
[----:B------:R3:W-:Y:S01]  /*c220*/  LDGSTS.E.BYPASS.128 [R224+0x6000], [R18.64+0x80], P3 ;  /* 0x0600008012e07fae */ /* 0x0007e20009901c60 */
[C---:B------:R-:W-:Y:S02]  /*c230*/  LOP3.LUT P5, RZ, R5.reuse, 0x800000, RZ, 0xc0, !PT ;  /* 0x0080000005ff7812 */ /* 0x040fe400078ac0ff */
[----:B------:R-:W-:Y:S01]  /*c240*/  LOP3.LUT R5, R5, 0xffff7fff, RZ, 0xc0, !PT ;  /* 0xffff7fff05057812 */ /* 0x000fe200078ec0ff */
[----:B--2---:R-:W-:Y:S01]  /*c250*/  IMAD.U32 R7, RZ, RZ, UR25 ;  /* 0x00000019ff077e24 */ /* 0x004fe2000f8e00ff */
[----:B------:R2:W-:Y:S04]  /*c260*/  STL [R1+0x108], R2 ;  /* 0x0001080201007387 */ /* 0x0005e80000100800 */
[----:B------:R-:W1:Y:S03]  /*c270*/  S2R R4, SR_TID.X ;  /* 0x0000000000047919 */ /* 0x000e660000002100 */
[----:B------:R-:W-:-:S02]  /*c280*/  @P6 LOP3.LUT R5, R5, 0x8000, RZ, 0xfc, !PT ;  /* 0x0000800005056812 */ /* 0x000fc400078efcff */
[----:B------:R-:W-:Y:S01]  /*c290*/  ISETP.LT.U32.AND P6, PT, R6, 0x80, PT ;  /* 0x000000800600780c */ /* 0x000fe20003fc1070 */
[----:B------:R1:W-:Y:S01]  /*c2a0*/  LDGSTS.E.BYPASS.128 [R223+0x6000], [R220.64+0x80], P2 ;  /* 0x06000080dcdf7fae */ /* 0x0003e20009101c60 */
[----:B------:R-:W-:Y:S02]  /*c2b0*/  LOP3.LUT R5, R5, 0x7fffffff, RZ, 0xc0, !PT ;  /* 0x7fffffff05057812 */ /* 0x000fe400078ec0ff */
[----:B------:R-:W-:Y:S01]  /*c2c0*/  ISETP.LT.U32.AND.EX P1, PT, R7, RZ, !P1, P6 ;  /* 0x000000ff0700720c */ /* 0x000fe20004f21160 */
[----:B------:R-:W-:Y:S01]  /*c2d0*/  STL [R1+0x12c], R3 ;  /* 0x00012c0301007387 */ /* 0x000fe20000100800 */
[----:B------:R-:W-:-:S03]  /*c2e0*/  @P5 LOP3.LUT R5, R5, 0x80000000, RZ, 0xfc, !PT ;  /* 0x8000000005055812 */ /* 0x000fc600078efcff */
[----:B------:R-:W0:Y:S01]  /*c2f0*/  LDGDEPBAR ;  /* 0x00000000000079af */ /* 0x000e220000000000 */
[----:B------:R-:W-:Y:S02]  /*c300*/  LOP3.LUT R5, R5, 0xff7fffff, RZ, 0xc0, !PT ;  /* 0xff7fffff05057812 */ /* 0x000fe400078ec0ff */
[----:B------:R-:W-:-:S05]  /*c310*/  SEL R7, RZ, 0x10, !P1 ;  /* 0x00000010ff077807 */ /* 0x000fca0004800000 */
[----:B------:R-:W-:Y:S02]  /*c320*/  @P1 LOP3.LUT R5, R5, 0x800000, RZ, 0xfc, !PT ;  /* 0x0080000005051812 */ /* 0x000fe400078efcff */
[----:B------:R-:W-:-:S04]  /*c330*/  PLOP3.LUT P1, PT, PT, PT, UP1, 0x40, 0x0 ;  /* 0x000000000000781c */ /* 0x000fc80003f2e818 */
[----:B------:R-:W-:Y:S02]  /*c340*/  SEL R10, R7, RZ, P1 ;  /* 0x000000ff070a7207 */ /* 0x000fe40000800000 */
[----:B------:R-:W-:-:S04]  /*c350*/  LEA R8, P1, R2, UR10, 0x1 ;  /* 0x0000000a02087c11 */ /* 0x000fc8000f8208ff */
[----:B------:R-:W-:Y:S02]  /*c360*/  LEA.HI.X R9, R2, UR11, R3, 0x1, P1 ;  /* 0x0000000b02097c11 */ /* 0x000fe400088f0c03 */
[----:B--2---:R-:W2:Y:S01]  /*c370*/  LDL.LU R2, [R1+0x1b0] ;  /* 0x0001b00001027983 */ /* 0x004ea20000300800 */
[----:B-1----:R-:W-:-:S04]  /*c380*/  SHF.R.U32.HI R4, RZ, 0x3, R4 ;  /* 0x00000003ff047819 */ /* 0x002fc80000011604 */
[----:B------:R-:W-:-:S05]  /*c390*/  SGXT.U32 R4, R4, 0x3 ;  /* 0x000000030404781a */ /* 0x000fca0000000000 */
[----:B------:R-:W-:-:S05]  /*c3a0*/  IMAD.SHL.U32 R4, R4, 0x40, RZ ;  /* 0x0000004004047824 */ /* 0x000fca00078e00ff */
[----:B------:R-:W-:Y:S01]  /*c3b0*/  LOP3.LUT R7, R4, 0x38, R12, 0xf8, !PT ;  /* 0x0000003804077812 */ /* 0x000fe200078ef80c */
[----:B--2---:R1:W-:Y:S04]  /*c3c0*/  STL [R1+0x250], R2 ;  /* 0x0002500201007387 */ /* 0x0043e80000100800 */
[----:B------:R-:W2:Y:S01]  /*c3d0*/  LDL.LU R4, [R1+0x1d0] ;  /* 0x0001d00001047983 */ /* 0x000ea20000300800 */
[----:B------:R-:W-:Y:S01]  /*c3e0*/  ISETP.NE.U32.AND P1, PT, R10, RZ, PT ;  /* 0x000000ff0a00720c */ /* 0x000fe20003f25070 */
[----:B------:R-:W-:Y:S02]  /*c3f0*/  IMAD.SHL.U32 R7, R7, 0x2, RZ ;  /* 0x0000000207077824 */ /* 0x000fe400078e00ff */
[----:B--2---:R-:W-:Y:S04]  /*c400*/  STL [R1+0x24c], R4 ;  /* 0x00024c0401007387 */ /* 0x004fe80000100800 */
[----:B-1----:R-:W2:Y:S04]  /*c410*/  LDL.LU R2, [R1+0x10c] ;  /* 0x00010c0001027983 */ /* 0x002ea80000300800 */
[----:B------:R-:W3:Y:S01]  /*c420*/  LDL.LU R3, [R1+0x130] ;  /* 0x0001300001037983 */ /* 0x000ee20000300800 */
[----:B------:R-:W-:-:S05]  /*c430*/  IMAD R7, R11, 0x2000, R7 ;  /* 0x000020000b077824 */ /* 0x000fca00078e0207 */
[----:B------:R1:W-:Y:S01]  /*c440*/  LDGSTS.E.BYPASS.128 [R7+0x12000], [R8.64], P1 ;  /* 0x1200000008077fae */ /* 0x0003e20008901c60 */
[----:B------:R-:W-:-:S03]  /*c450*/  LOP3.LUT P5, RZ, R5, 0x2, RZ, 0xc0, !PT ;  /* 0x0000000205ff7812 */ /* 0x000fc600078ac0ff */
[----:B--2---:R2:W-:Y:S02]  /*c460*/  STL [R1+0x1b0], R2 ;  /* 0x0001b00201007387 */ /* 0x0045e40000100800 */
[----:B--2---:R-:W-:Y:S02]  /*c470*/  IADD3 R2, P1, R83, R6, RZ ;  /* 0x0000000653027210 */ /* 0x004fe40007f3e0ff */
[----:B------:R-:W2:Y:S04]  /*c480*/  LDL.LU R83, [R1+0x378] ;  /* 0x0003780001537983 */ /* 0x000ea80000300800 */
[----:B---3--:R3:W-:Y:S02]  /*c490*/  STL [R1+0x1d0], R3 ;  /* 0x0001d00301007387 */ /* 0x0087e40000100800 */
[----:B---3--:R-:W-:-:S02]  /*c4a0*/  IADD3.X R3, R80, UR25, RZ, P1, !PT ;  /* 0x0000001950037c10 */ /* 0x008fc40008ffe4ff */
[----:B------:R-:W2:Y:S04]  /*c4b0*/  LDL.LU R80, [R1+0x374] ;  /* 0x0003740001507983 */ /* 0x000ea80000300800 */
[----:B------:R-:W-:Y:S04]  /*c4c0*/  STL [R1+0x10c], R2 ;  /* 0x00010c0201007387 */ /* 0x000fe80000100800 */
[----:B------:R3:W-:Y:S04]  /*c4d0*/  STL [R1+0x130], R3 ;  /* 0x0001300301007387 */ /* 0x0007e80000100800 */
[----:B------:R-:W2:Y:S01]  /*c4e0*/  LDL.LU R252, [R1+0x1b4] ;  /* 0x0001b40001fc7983 */ /* 0x000ea20000300800 */
[----:B------:R-:W-:-:S02]  /*c4f0*/  LOP3.LUT P1, RZ, R5, 0x40000000, RZ, 0xc0, !PT ;  /* 0x4000000005ff7812 */ /* 0x000fc4000782c0ff */
[----:B------:R-:W-:Y:S01]  /*c500*/  LOP3.LUT R5, R5, 0xffffbfff, RZ, 0xc0, !PT ;  /* 0xffffbfff05057812 */ /* 0x000fe200078ec0ff */
[----:B-1----:R-:W-:-:S10]  /*c510*/  IMAD.U32 R7, RZ, RZ, UR25 ;  /* 0x00000019ff077e24 */ /* 0x002fd4000f8e00ff */
[----:B------:R-:W-:-:S04]  /*c520*/  @P1 LOP3.LUT R5, R5, 0x4000, RZ, 0xfc, !PT ;  /* 0x0000400005051812 */ /* 0x000fc800078efcff */
[C---:B------:R-:W-:Y:S02]  /*c530*/  LOP3.LUT P1, RZ, R5.reuse, 0x400000, RZ, 0xc0, !PT ;  /* 0x0040000005ff7812 */ /* 0x040fe4000782c0ff */
[----:B------:R-:W-:Y:S02]  /*c540*/  LOP3.LUT R5, R5, 0xffbfffff, RZ, 0xc0, !PT ;  /* 0xffbfffff05057812 */ /* 0x000fe400078ec0ff */
[----:B------:R-:W-:Y:S02]  /*c550*/  ISETP.LT.U32.AND.EX P0, PT, R7, RZ, !P0, P6 ;  /* 0x000000ff0700720c */ /* 0x000fe40004701160 */
[----:B------:R-:W-:Y:S02]  /*c560*/  LOP3.LUT R5, R5, 0xbfffffff, RZ, 0xc0, !PT ;  /* 0xbfffffff05057812 */ /* 0x000fe400078ec0ff */
[----:B------:R-:W-:-:S05]  /*c570*/  SEL R7, RZ, 0x10, !P0 ;  /* 0x00000010ff077807 */ /* 0x000fca0004000000 */
[----:B------:R-:W-:Y:S02]  /*c580*/  @P1 LOP3.LUT R5, R5, 0x40000000, RZ, 0xfc, !PT ;  /* 0x4000000005051812 */ /* 0x000fe400078efcff */
[----:B------:R-:W-:-:S04]  /*c590*/  PLOP3.LUT P1, PT, PT, PT, UP1, 0x40, 0x0 ;  /* 0x000000000000781c */ /* 0x000fc80003f2e818 */
[----:B------:R-:W-:Y:S02]  /*c5a0*/  SEL R10, R7, RZ, P1 ;  /* 0x000000ff070a7207 */ /* 0x000fe40000800000 */
[----:B------:R-:W-:-:S04]  /*c5b0*/  LEA R8, P1, R2, UR10, 0x1 ;  /* 0x0000000a02087c11 */ /* 0x000fc8000f8208ff */
[----:B------:R-:W-:Y:S01]  /*c5c0*/  LEA.HI.X R9, R2, UR11, R3, 0x1, P1 ;  /* 0x0000000b02097c11 */ /* 0x000fe200088f0c03 */
[----:B--2---:R-:W-:Y:S04]  /*c5d0*/  STL [R1+0x258], R252 ;  /* 0x000258fc01007387 */ /* 0x004fe80000100800 */
[----:B---3--:R-:W2:Y:S01]  /*c5e0*/  LDL.LU R3, [R1+0x1d4] ;  /* 0x0001d40001037983 */ /* 0x008ea20000300800 */
[----:B------:R-:W-:Y:S02]  /*c5f0*/  LOP3.LUT R7, R231, 0x38, R12, 0xf8, !PT ;  /* 0x00000038e7077812 */ /* 0x000fe400078ef80c */
[----:B------:R-:W-:-:S03]  /*c600*/  ISETP.NE.U32.AND P1, PT, R10, RZ, PT ;  /* 0x000000ff0a00720c */ /* 0x000fc60003f25070 */
[----:B------:R-:W-:Y:S01]  /*c610*/  IMAD.SHL.U32 R7, R7, 0x2, RZ ;  /* 0x0000000207077824 */ /* 0x000fe200078e00ff */
[----:B--2---:R1:W-:Y:S04]  /*c620*/  STL [R1+0x254], R3 ;  /* 0x0002540301007387 */ /* 0x0043e80000100800 */
[----:B------:R-:W2:Y:S04]  /*c630*/  LDL.LU R2, [R1+0x110] ;  /* 0x0001100001027983 */ /* 0x000ea80000300800 */
[----:B-1----:R-:W3:Y:S01]  /*c640*/  LDL.LU R3, [R1+0x134] ;  /* 0x0001340001037983 */ /* 0x002ee20000300800 */
[----:B------:R-:W-:Y:S01]  /*c650*/  IMAD R7, R11, 0x2000, R7 ;  /* 0x000020000b077824 */ /* 0x000fe200078e0207 */
[----:B------:R-:W-:-:S04]  /*c660*/  @P0 LOP3.LUT R5, R5, 0x400000, RZ, 0xfc, !PT ;  /* 0x0040000005050812 */ /* 0x000fc800078efcff */
[----:B------:R1:W-:Y:S01]  /*c670*/  LDGSTS.E.BYPASS.128 [R7+0x12000], [R8.64], P1 ;  /* 0x1200000008077fae */ /* 0x0003e20008901c60 */
[----:B------:R-:W-:Y:S01]  /*c680*/  LOP3.LUT P0, RZ, R5, 0x4, RZ, 0xc0, !PT ;  /* 0x0000000405ff7812 */ /* 0x000fe2000780c0ff */
[----:B-1----:R-:W-:Y:S02]  /*c690*/  IMAD.U32 R7, RZ, RZ, UR25 ;  /* 0x00000019ff077e24 */ /* 0x002fe4000f8e00ff */
[----:B--2---:R1:W-:Y:S02]  /*c6a0*/  STL [R1+0x1b4], R2 ;  /* 0x0001b40201007387 */ /* 0x0043e40000100800 */
[----:B-1----:R-:W-:Y:S02]  /*c6b0*/  IADD3 R2, P1, R81, R6, RZ ;  /* 0x0000000651027210 */ /* 0x002fe40007f3e0ff */
[----:B------:R-:W2:Y:S04]  /*c6c0*/  LDL.LU R81, [R1+0x370] ;  /* 0x0003700001517983 */ /* 0x000ea80000300800 */
[----:B---3--:R1:W-:Y:S02]  /*c6d0*/  STL [R1+0x1d4], R3 ;  /* 0x0001d40301007387 */ /* 0x0083e40000100800 */
[----:B-1----:R-:W-:-:S02]  /*c6e0*/  IADD3.X R3, R78, UR25, RZ, P1, !PT ;  /* 0x000000194e037c10 */ /* 0x002fc40008ffe4ff */
[C---:B------:R-:W-:Y:S01]  /*c6f0*/  LOP3.LUT P1, RZ, R5.reuse, 0x20000000, RZ, 0xc0, !PT ;  /* 0x2000000005ff7812 */ /* 0x040fe2000782c0ff */
[----:B------:R-:W3:Y:S01]  /*c700*/  LDL.LU R78, [R1+0x36c] ;  /* 0x00036c00014e7983 */ /* 0x000ee20000300800 */
[----:B------:R-:W-:-:S11]  /*c710*/  LOP3.LUT R5, R5, 0xffffdfff, RZ, 0xc0, !PT ;  /* 0xffffdfff05057812 */ /* 0x000fd600078ec0ff */
[----:B------:R-:W-:-:S04]  /*c720*/  @P1 LOP3.LUT R5, R5, 0x2000, RZ, 0xfc, !PT ;  /* 0x0000200005051812 */ /* 0x000fc800078efcff */
[C---:B------:R-:W-:Y:S02]  /*c730*/  LOP3.LUT P1, RZ, R5.reuse, 0x200000, RZ, 0xc0, !PT ;  /* 0x0020000005ff7812 */ /* 0x040fe4000782c0ff */
[----:B------:R-:W-:-:S11]  /*c740*/  LOP3.LUT R5, R5, 0xdfffffff, RZ, 0xc0, !PT ;  /* 0xdfffffff05057812 */ /* 0x000fd600078ec0ff */
[----:B------:R-:W-:Y:S02]  /*c750*/  @P1 LOP3.LUT R5, R5, 0x20000000, RZ, 0xfc, !PT ;  /* 0x2000000005051812 */ /* 0x000fe400078efcff */
[----:B------:R-:W-:Y:S02]  /*c760*/  ISETP.LT.U32.AND.EX P1, PT, R7, RZ, !P5, P6 ;  /* 0x000000ff0700720c */ /* 0x000fe40006f21160 */
[----:B------:R-:W-:Y:S02]  /*c770*/  LOP3.LUT R5, R5, 0xffdfffff, RZ, 0xc0, !PT ;  /* 0xffdfffff05057812 */ /* 0x000fe400078ec0ff */
[----:B------:R-:W-:-:S09]  /*c780*/  SEL R7, RZ, 0x10, !P1 ;  /* 0x00000010ff077807 */ /* 0x000fd20004800000 */
[----:B------:R-:W-:Y:S02]  /*c790*/  @P1 LOP3.LUT R5, R5, 0x200000, RZ, 0xfc, !PT ;  /* 0x0020000005051812 */ /* 0x000fe400078efcff */
[----:B------:R-:W-:-:S04]  /*c7a0*/  PLOP3.LUT P1, PT, PT, PT, UP1, 0x40, 0x0 ;  /* 0x000000000000781c */ /* 0x000fc80003f2e818 */
[----:B------:R-:W-:Y:S02]  /*c7b0*/  SEL R10, R7, RZ, P1 ;  /* 0x000000ff070a7207 */ /* 0x000fe40000800000 */
[C---:B------:R-:W-:Y:S01]  /*c7c0*/  LEA R8, P1, R2.reuse, UR10, 0x1 ;  /* 0x0000000a02087c11 */ /* 0x040fe2000f8208ff */
[----:B------:R1:W-:Y:S03]  /*c7d0*/  STL [R1+0x110], R2 ;  /* 0x0001100201007387 */ /* 0x0003e60000100800 */
[----:B------:R-:W-:Y:S01]  /*c7e0*/  LEA.HI.X R9, R2, UR11, R3, 0x1, P1 ;  /* 0x0000000b02097c11 */ /* 0x000fe200088f0c03 */
[----:B------:R-:W-:Y:S04]  /*c7f0*/  STL [R1+0x134], R3 ;  /* 0x0001340301007387 */ /* 0x000fe80000100800 */
[----:B-1----:R-:W2:Y:S04]  /*c800*/  LDL.LU R2, [R1+0x1b8] ;  /* 0x0001b80001027983 */ /* 0x002ea80000300800 */
[----:B--2---:R1:W-:Y:S04]  /*c810*/  STL [R1+0x260], R2 ;  /* 0x0002600201007387 */ /* 0x0043e80000100800 */
[----:B------:R-:W2:Y:S01]  /*c820*/  LDL.LU R4, [R1+0x1d8] ;  /* 0x0001d80001047983 */ /* 0x000ea20000300800 */
[----:B------:R-:W-:-:S02]  /*c830*/  LOP3.LUT R7, R232, 0x38, R12, 0xf8, !PT ;  /* 0x00000038e8077812 */ /* 0x000fc400078ef80c */
[----:B------:R-:W-:-:S03]  /*c840*/  ISETP.NE.U32.AND P1, PT, R10, RZ, PT ;  /* 0x000000ff0a00720c */ /* 0x000fc60003f25070 */
[----:B------:R-:W-:Y:S01]  /*c850*/  IMAD.SHL.U32 R7, R7, 0x2, RZ ;  /* 0x0000000207077824 */ /* 0x000fe200078e00ff */
        /* <DEDUP_REMOVED lines=16> */
[----:B------:R-:W-:-:S04]  /*c960*/  LOP3.LUT R5, R5, 0xffffefff, RZ, 0xc0, !PT ;  /* 0xffffefff05057812 */ /* 0x000fc800078ec0ff */
[----:B------:R-:W-:Y:S01]  /*c970*/  @P5 LOP3.LUT R5, R5, 0x1000, RZ, 0xfc, !PT ;  /* 0x0000100005055812 */ /* 0x000fe200078efcff */
[----:B-1----:R-:W-:-:S03]  /*c980*/  IMAD.U32 R7, RZ, RZ, UR25 ;  /* 0x00000019ff077e24 */ /* 0x002fc6000f8e00ff */
[----:B------:R-:W-:Y:S02]  /*c990*/  LOP3.LUT R5, R5, 0xffefffff, RZ, 0xc0, !PT ;  /* 0xffefffff05057812 */ /* 0x000fe400078ec0ff */
[----:B------:R-:W-:Y:S02]  /*c9a0*/  ISETP.LT.U32.AND.EX P0, PT, R7, RZ, !P0, P6 ;  /* 0x000000ff0700720c */ /* 0x000fe40004701160 */
[----:B------:R-:W-:Y:S02]  /*c9b0*/  LOP3.LUT R5, R5, 0xefffffff, RZ, 0xc0, !PT ;  /* 0xefffffff05057812 */ /* 0x000fe400078ec0ff */
[----:B------:R-:W-:Y:S02]  /*c9c0*/  SEL R7, RZ, 0x10, !P0 ;  /* 0x00000010ff077807 */ /* 0x000fe40004000000 */
        /* <DEDUP_REMOVED lines=13> */
[----:B------:R-:W-:Y:S01]  /*caa0*/  @P0 LOP3.LUT R5, R5, 0x100000, RZ, 0xfc, !PT ;  /* 0x0010000005050812 */ /* 0x000fe200078efcff */
[----:B------:R-:W-:-:S03]  /*cab0*/  IMAD R7, R11, 0x2000, R7 ;  /* 0x000020000b077824 */ /* 0x000fc600078e0207 */
[C---:B------:R-:W-:Y:S02]  /*cac0*/  LOP3.LUT P0, RZ, R5.reuse, 0x8000000, RZ, 0xc0, !PT ;  /* 0x0800000005ff7812 */ /* 0x040fe4000780c0ff */
        /* <DEDUP_REMOVED lines=9> */
[----:B------:R-:W2:Y:S01]  /*cb60*/  LDL.LU R75, [R1+0x35c] ;  /* 0x00035c00014b7983 */ /* 0x000ea20000300800 */
[----:B------:R-:W-:-:S04]  /*cb70*/  LOP3.LUT R5, R5, 0xfffff7ff, RZ, 0xc0, !PT ;  /* 0xfffff7ff05057812 */ /* 0x000fc800078ec0ff */
[----:B------:R-:W-:-:S04]  /*cb80*/  @P0 LOP3.LUT R5, R5, 0x800, RZ, 0xfc, !PT ;  /* 0x0000080005050812 */ /* 0x000fc800078efcff */
[----:B------:R-:W-:Y:S02]  /*cb90*/  LOP3.LUT P0, RZ, R5, 0x80000, RZ, 0xc0, !PT ;  /* 0x0008000005ff7812 */ /* 0x000fe4000780c0ff */
[----:B------:R-:W-:Y:S02]  /*cba0*/  ISETP.LT.U32.AND.EX P1, PT, R7, RZ, !P1, P6 ;  /* 0x000000ff0700720c */ /* 0x000fe40004f21160 */
[----:B------:R-:W-:-:S09]  /*cbb0*/  LOP3.LUT R5, R5, 0xf7ffffff, RZ, 0xc0, !PT ;  /* 0xf7ffffff05057812 */ /* 0x000fd200078ec0ff */
[----:B------:R-:W-:-:S04]  /*cbc0*/  @P0 LOP3.LUT R5, R5, 0x8000000, RZ, 0xfc, !PT ;  /* 0x0800000005050812 */ /* 0x000fc800078efcff */
[----:B------:R-:W-:Y:S02]  /*cbd0*/  LOP3.LUT R5, R5, 0xfff7ffff, RZ, 0xc0, !PT ;  /* 0xfff7ffff05057812 */ /* 0x000fe400078ec0ff */
[----:B------:R-:W-:Y:S02]  /*cbe0*/  SEL R7, RZ, 0x10, !P1 ;  /* 0x00000010ff077807 */ /* 0x000fe40004800000 */
[----:B------:R-:W-:Y:S02]  /*cbf0*/  @P1 LOP3.LUT R5, R5, 0x80000, RZ, 0xfc, !PT ;  /* 0x0008000005051812 */ /* 0x000fe400078efcff */
[----:B------:R-:W-:-:S04]  /*cc00*/  PLOP3.LUT P1, PT, PT, PT, UP1, 0x40, 0x0 ;  /* 0x000000000000781c */ /* 0x000fc80003f2e818 */
[----:B------:R-:W-:Y:S02]  /*cc10*/  SEL R10, R7, RZ, P1 ;  /* 0x000000ff070a7207 */ /* 0x000fe40000800000 */
[C---:B------:R-:W-:Y:S01]  /*cc20*/  LEA R8, P1, R2.reuse, UR10, 0x1 ;  /* 0x0000000a02087c11 */ /* 0x040fe2000f8208ff */
[----:B------:R1:W-:Y:S03]  /*cc30*/  STL [R1+0x118], R2 ;  /* 0x0001180201007387 */ /* 0x0003e60000100800 */
[----:B------:R-:W-:Y:S01]  /*cc40*/  LEA.HI.X R9, R2, UR11, R3, 0x1, P1 ;  /* 0x0000000b02097c11 */ /* 0x000fe200088f0c03 */
[----:B------:R-:W-:Y:S04]  /*cc50*/  STL [R1+0x13c], R3 ;  /* 0x00013c0301007387 */ /* 0x000fe80000100800 */
[----:B-1----:R-:W3:Y:S04]  /*cc60*/  LDL.LU R2, [R1+0x1c0] ;  /* 0x0001c00001027983 */ /* 0x002ee80000300800 */
[----:B------:R-:W2:Y:S01]  /*cc70*/  LDL.LU R4, [R1+0x1e0] ;  /* 0x0001e00001047983 */ /* 0x000ea20000300800 */
[----:B------:R-:W-:-:S02]  /*cc80*/  LOP3.LUT R7, R234, 0x38, R12, 0xf8, !PT ;  /* 0x00000038ea077812 */ /* 0x000fc400078ef80c */
[----:B------:R-:W-:Y:S01]  /*cc90*/  ISETP.NE.U32.AND P1, PT, R10, RZ, PT ;  /* 0x000000ff0a00720c */ /* 0x000fe20003f25070 */
[----:B---3--:R1:W-:Y:S04]  /*cca0*/  STL [R1+0xb4], R2 ;  /* 0x0000b40201007387 */ /* 0x0083e80000100800 */
[----:B--2---:R-:W-:Y:S04]  /*ccb0*/  STL [R1+0x26c], R4 ;  /* 0x00026c0401007387 */ /* 0x004fe80000100800 */
[----:B-1----:R-:W2:Y:S04]  /*ccc0*/  LDL.LU R2, [R1+0x11c] ;  /* 0x00011c0001027983 */ /* 0x002ea80000300800 */
[----:B------:R-:W3:Y:S01]  /*ccd0*/  LDL.LU R3, [R1+0x140] ;  /* 0x0001400001037983 */ /* 0x000ee20000300800 */
[----:B------:R-:W-:-:S04]  /*cce0*/  IMAD.SHL.U32 R7, R7, 0x2, RZ ;  /* 0x0000000207077824 */ /* 0x000fc800078e00ff */
[----:B------:R-:W-:-:S05]  /*ccf0*/  IMAD R7, R11, 0x2000, R7 ;  /* 0x000020000b077824 */ /* 0x000fca00078e0207 */
[----:B------:R1:W-:Y:S04]  /*cd00*/  LDGSTS.E.BYPASS.128 [R7+0x12000], [R8.64], P1 ;  /* 0x1200000008077fae */ /* 0x0003e80008901c60 */
[----:B------:R-:W1:Y:S02]  /*cd10*/  S2R R15, SR_TID.X ;  /* 0x00000000000f7919 */ /* 0x000e640000002100 */
[----:B-1----:R-:W-:Y:S01]  /*cd20*/  IMAD.U32 R7, RZ, RZ, UR25 ;  /* 0x00000019ff077e24 */ /* 0x002fe2000f8e00ff */
[----:B------:R-:W-:-:S04]  /*cd30*/  SHF.R.U32.HI R15, RZ, 0x3, R15 ;  /* 0x00000003ff0f7819 */ /* 0x000fc8000001160f */
[----:B------:R-:W-:-:S04]  /*cd40*/  SGXT.U32 R15, R15, 0x3 ;  /* 0x000000030f0f781a */ /* 0x000fc80000000000 */
[----:B------:R-:W-:-:S05]  /*cd50*/  LOP3.LUT R15, R15, 0x28, RZ, 0xfc, !PT ;  /* 0x000000280f0f7812 */ /* 0x000fca00078efcff */
[----:B------:R-:W-:Y:S01]  /*cd60*/  IMAD.SHL.U32 R15, R15, 0x40, RZ ;  /* 0x000000400f0f7824 */ /* 0x000fe200078e00ff */
[----:B--2---:R1:W-:Y:S02]  /*cd70*/  STL [R1+0x1c0], R2 ;  /* 0x0001c00201007387 */ /* 0x0043e40000100800 */
[----:B-1----:R-:W-:Y:S02]  /*cd80*/  IADD3 R2, P1, R72, R6, RZ ;  /* 0x0000000648027210 */ /* 0x002fe40007f3e0ff */
[----:B------:R-:W2:Y:S04]  /*cd90*/  LDL.LU R72, [R1+0x358] ;  /* 0x0003580001487983 */ /* 0x000ea80000300800 */
[----:B---3--:R1:W-:Y:S02]  /*cda0*/  STL [R1+0x1e0], R3 ;  /* 0x0001e00301007387 */ /* 0x0083e40000100800 */
[----:B-1----:R-:W-:-:S02]  /*cdb0*/  IADD3.X R3, R73, UR25, RZ, P1, !PT ;  /* 0x0000001949037c10 */ /* 0x002fc40008ffe4ff */
[C---:B------:R-:W-:Y:S01]  /*cdc0*/  LOP3.LUT P1, RZ, R5.reuse, 0x4000000, RZ, 0xc0, !PT ;  /* 0x0400000005ff7812 */ /* 0x040fe2000782c0ff */
[----:B------:R-:W2:Y:S01]  /*cdd0*/  LDL.LU R73, [R1+0x354] ;  /* 0x0003540001497983 */ /* 0x000ea20000300800 */
        /* <DEDUP_REMOVED lines=12> */
[----:B------:R-:W-:Y:S03]  /*cea0*/  STL [R1+0x11c], R2 ;  /* 0x00011c0201007387 */ /* 0x000fe60000100800 */
[----:B------:R-:W-:Y:S01]  /*ceb0*/  LEA.HI.X R9, R2, UR11, R3, 0x1, P1 ;  /* 0x0000000b02097c11 */ /* 0x000fe200088f0c03 */
[----:B------:R1:W-:Y:S04]  /*cec0*/  STL [R1+0x140], R3 ;  /* 0x0001400301007387 */ /* 0x0003e80000100800 */
[----:B-1----:R-:W3:Y:S04]  /*ced0*/  LDL.LU R3, [R1+0x1c4] ;  /* 0x0001c40001037983 */ /* 0x002ee80000300800 */
[----:B------:R-:W2:Y:S04]  /*cee0*/  LDL.LU R2, [R1+0x1e4] ;  /* 0x0001e40001027983 */ /* 0x000ea80000300800 */
[----:B------:R-:W2:Y:S01]  /*cef0*/  LDL.LU R4, [R1+0x120] ;  /* 0x0001200001047983 */ /* 0x000ea20000300800 */
[----:B------:R-:W-:-:S02]  /*cf00*/  LOP3.LUT R7, R15, 0x38, R12, 0xf8, !PT ;  /* 0x000000380f077812 */ /* 0x000fc400078ef80c */
[----:B------:R-:W-:-:S03]  /*cf10*/  ISETP.NE.U32.AND P1, PT, R10, RZ, PT ;  /* 0x000000ff0a00720c */ /* 0x000fc60003f25070 */
[----:B------:R-:W-:-:S04]  /*cf20*/  IMAD.SHL.U32 R7, R7, 0x2, RZ ;  /* 0x0000000207077824 */ /* 0x000fc800078e00ff */
[----:B------:R-:W-:-:S06]  /*cf30*/  IMAD R7, R11, 0x2000, R7 ;  /* 0x000020000b077824 */ /* 0x000fcc00078e0207 */
[----:B------:R1:W-:Y:S04]  /*cf40*/  LDGSTS.E.BYPASS.128 [R7+0x12000], [R8.64], P1 ;  /* 0x1200000008077fae */ /* 0x0003e80008901c60 */
[----:B-1----:R-:W3:Y:S04]  /*cf50*/  LDL.LU R7, [R1+0x144] ;  /* 0x0001440001077983 */ /* 0x002ee80000300800 */
[----:B------:R-:W1:Y:S01]  /*cf60*/  S2R R15, SR_TID.X ;  /* 0x00000000000f7919 */ /* 0x000e620000002100 */
[----:B------:R-:W-:Y:S02]  /*cf70*/  LOP3.LUT P5, RZ, R5, 0x400, RZ, 0xc0, !PT ;  /* 0x0000040005ff7812 */ /* 0x000fe400078ac0ff */
[----:B------:R-:W-:-:S02]  /*cf80*/  LOP3.LUT P0, RZ, R0, 0x10, RZ, 0xc0, !PT ;  /* 0x0000001000ff7812 */ /* 0x000fc4000780c0ff */
[----:B-1----:R-:W-:-:S04]  /*cf90*/  SHF.R.U32.HI R15, RZ, 0x3, R15 ;  /* 0x00000003ff0f7819 */ /* 0x002fc8000001160f */
[----:B------:R-:W-:-:S04]  /*cfa0*/  SGXT.U32 R15, R15, 0x3 ;  /* 0x000000030f0f781a */ /* 0x000fc80000000000 */
[----:B------:R-:W-:-:S05]  /*cfb0*/  LOP3.LUT R15, R15, 0x30, RZ, 0xfc, !PT ;  /* 0x000000300f0f7812 */ /* 0x000fca00078efcff */
[----:B------:R-:W-:Y:S01]  /*cfc0*/  IMAD.SHL.U32 R15, R15, 0x40, RZ ;  /* 0x000000400f0f7824 */ /* 0x000fe200078e00ff */
[----:B------:R-:W-:Y:S01]  /*cfd0*/  LOP3.LUT R0, R0, 0xfffffffd, RZ, 0xc0, !PT ;  /* 0xfffffffd00007812 */ /* 0x000fe200078ec0ff */
[----:B--2---:R1:W-:Y:S02]  /*cfe0*/  STL [R1+0x1c4], R4 ;  /* 0x0001c40401007387 */ /* 0x0043e40000100800 */
[----:B-1----:R-:W-:Y:S02]  /*cff0*/  IADD3 R4, P1, R70, R6, RZ ;  /* 0x0000000646047210 */ /* 0x002fe40007f3e0ff */
[----:B------:R-:W2:Y:S02]  /*d000*/  LDL.LU R70, [R1+0x350] ;  /* 0x0003500001467983 */ /* 0x000ea40000300800 */
[----:B------:R-:W-:Y:S02]  /*d010*/  IADD3.X R11, R71, UR25, RZ, P1, !PT ;  /* 0x00000019470b7c10 */ /* 0x000fe40008ffe4ff */
[----:B------:R-:W-:-:S02]  /*d020*/  LOP3.LUT P1, RZ, R5, 0x2000000, RZ, 0xc0, !PT ;  /* 0x0200000005ff7812 */ /* 0x000fc4000782c0ff */
[----:B------:R-:W-:-:S11]  /*d030*/  LOP3.LUT R5, R5, 0xfffffffd, RZ, 0xc0, !PT ;  /* 0xfffffffd05057812 */ /* 0x000fd600078ec0ff */
[----:B------:R-:W-:-:S04]  /*d040*/  @P1 LOP3.LUT R5, R5, 0x2, RZ, 0xfc, !PT ;  /* 0x0000000205051812 */ /* 0x000fc800078efcff */
[C---:B------:R-:W-:Y:S01]  /*d050*/  LOP3.LUT P1, RZ, R5.reuse, 0x20000, RZ, 0xc0, !PT ;  /* 0x0002000005ff7812 */ /* 0x040fe2000782c0ff */
[----:B---3--:R1:W-:Y:S01]  /*d060*/  STL [R1+0x1e4], R7 ;  /* 0x0001e40701007387 */ /* 0x0083e20000100800 */
[----:B------:R-:W-:-:S03]  /*d070*/  LOP3.LUT R5, R5, 0xfffdffff, RZ, 0xc0, !PT ;  /* 0xfffdffff05057812 */ /* 0x000fc600078ec0ff */
[----:B------:R-:W2:Y:S01]  /*d080*/  LDL.LU R71, [R1+0x34c] ;  /* 0x00034c0001477983 */ /* 0x000ea20000300800 */
[----:B------:R-:W-:Y:S01]  /*d090*/  LOP3.LUT R5, R5, 0xfdffffff, RZ, 0xc0, !PT ;  /* 0xfdffffff05057812 */ /* 0x000fe200078ec0ff */
[----:B-1----:R-:W-:-:S06]  /*d0a0*/  IMAD.U32 R7, RZ, RZ, UR25 ;  /* 0x00000019ff077e24 */ /* 0x002fcc000f8e00ff */
[----:B------:R-:W-:Y:S02]  /*d0b0*/  @P1 LOP3.LUT R5, R5, 0x2000000, RZ, 0xfc, !PT ;  /* 0x0200000005051812 */ /* 0x000fe400078efcff */
[----:B------:R-:W-:Y:S02]  /*d0c0*/  ISETP.LT.U32.AND.EX P0, PT, R7, RZ, !P0, P6 ;  /* 0x000000ff0700720c */ /* 0x000fe40004701160 */
[----:B------:R-:W-:Y:S02]  /*d0d0*/  PLOP3.LUT P1, PT, PT, PT, UP1, 0x40, 0x0 ;  /* 0x000000000000781c */ /* 0x000fe40003f2e818 */
[----:B------:R-:W-:-:S04]  /*d0e0*/  SEL R7, RZ, 0x10, !P0 ;  /* 0x00000010ff077807 */ /* 0x000fc80004000000 */
[----:B------:R-:W-:Y:S02]  /*d0f0*/  SEL R10, R7, RZ, P1 ;  /* 0x000000ff070a7207 */ /* 0x000fe40000800000 */
[C---:B------:R-:W-:Y:S02]  /*d100*/  LEA R8, P1, R4.reuse, UR10, 0x1 ;  /* 0x0000000a04087c11 */ /* 0x040fe4000f8208ff */
[----:B------:R-:W-:Y:S02]  /*d110*/  LOP3.LUT R7, R15, 0x38, R12, 0xf8, !PT ;  /* 0x000000380f077812 */ /* 0x000fe400078ef80c */
[----:B------:R-:W-:Y:S02]  /*d120*/  LEA.HI.X R9, R4, UR11, R11, 0x1, P1 ;  /* 0x0000000b04097c11 */ /* 0x000fe400088f0c0b */
[----:B------:R-:W-:Y:S01]  /*d130*/  ISETP.NE.U32.AND P1, PT, R10, RZ, PT ;  /* 0x000000ff0a00720c */ /* 0x000fe20003f25070 */
[----:B------:R1:W-:Y:S01]  /*d140*/  STL [R1+0x120], R4 ;  /* 0x0001200401007387 */ /* 0x0003e20000100800 */
[----:B------:R-:W-:Y:S01]  /*d150*/  @P0 LOP3.LUT R5, R5, 0x20000, RZ, 0xfc, !PT ;  /* 0x0002000005050812 */ /* 0x000fe200078efcff */
[----:B------:R-:W-:-:S02]  /*d160*/  IMAD.SHL.U32 R7, R7, 0x2, RZ ;  /* 0x0000000207077824 */ /* 0x000fc400078e00ff */
[----:B------:R3:W-:Y:S01]  /*d170*/  STL [R1+0x144], R11 ;  /* 0x0001440b01007387 */ /* 0x0007e20000100800 */
[----:B------:R-:W-:-:S03]  /*d180*/  LOP3.LUT P0, RZ, R5, 0x1000000, RZ, 0xc0, !PT ;  /* 0x0100000005ff7812 */ /* 0x000fc6000780c0ff */
[----:B-1----:R-:W2:Y:S01]  /*d190*/  LDL.LU R4, [R1+0x1c8] ;  /* 0x0001c80001047983 */ /* 0x002ea20000300800 */
[----:B---3--:R-:W-:-:S03]  /*d1a0*/  IMAD.U32 R11, RZ, RZ, UR24 ;  /* 0x00000018ff0b7e24 */ /* 0x008fc6000f8e00ff */
[----:B------:R-:W3:Y:S01]  /*d1b0*/  LDL.LU R252, [R1+0x1e8] ;  /* 0x0001e80001fc7983 */ /* 0x000ee20000300800 */
[----:B------:R-:W-:-:S05]  /*d1c0*/  IMAD R7, R11, 0x2000, R7 ;  /* 0x000020000b077824 */ /* 0x000fca00078e0207 */
[----:B------:R1:W-:Y:S01]  /*d1d0*/  LDGSTS.E.BYPASS.128 [R7+0x12000], [R8.64], P1 ;  /* 0x1200000008077fae */ /* 0x0003e20008901c60 */
[----:B------:R-:W-:Y:S01]  /*d1e0*/  @P0 LOP3.LUT R0, R0, 0x2, RZ, 0xfc, !PT ;  /* 0x0000000200000812 */ /* 0x000fe200078efcff */
[----:B-1----:R-:W-:-:S05]  /*d1f0*/  IMAD.U32 R7, RZ, RZ, UR25 ;  /* 0x00000019ff077e24 */ /* 0x002fca000f8e00ff */
[----:B------:R-:W-:Y:S02]  /*d200*/  ISETP.LT.U32.AND.EX P0, PT, R7, RZ, !P5, P6 ;  /* 0x000000ff0700720c */ /* 0x000fe40006f01160 */
[----:B------:R-:W2:Y:S01]  /*d210*/  LDL.LU R7, [R1+0x124] ;  /* 0x0001240001077983 */ /* 0x000ea20000300800 */
[C---:B------:R-:W-:Y:S02]  /*d220*/  LOP3.LUT P1, RZ, R5.reuse, 0x10000, RZ, 0xc0, !PT ;  /* 0x0001000005ff7812 */ /* 0x040fe4000782c0ff */
[----:B------:R-:W-:Y:S02]  /*d230*/  LOP3.LUT R5, R5, 0xfeffffff, RZ, 0xc0, !PT ;  /* 0xfeffffff05057812 */ /* 0x000fe400078ec0ff */
[----:B------:R-:W-:-:S04]  /*d240*/  SHF.R.U32.HI R13, RZ, 0x3, R13 ;  /* 0x00000003ff0d7819 */ /* 0x000fc8000001160d */
[----:B------:R-:W-:Y:S01]  /*d250*/  SGXT.U32 R13, R13, 0x3 ;  /* 0x000000030d0d781a */ /* 0x000fe20000000000 */
[----:B--2---:R1:W-:Y:S04]  /*d260*/  STL [R1+0x1c8], R7 ;  /* 0x0001c80701007387 */ /* 0x0043e80000100800 */
[----:B-1----:R-:W2:Y:S01]  /*d270*/  LDL.LU R7, [R1+0x148] ;  /* 0x0001480001077983 */ /* 0x002ea20000300800 */
[----:B------:R-:W-:Y:S02]  /*d280*/  @P1 LOP3.LUT R5, R5, 0x1000000, RZ, 0xfc, !PT ;  /* 0x0100000005051812 */ /* 0x000fe400078efcff */
[----:B------:R-:W-:Y:S02]  /*d290*/  IADD3 R8, P1, R68, R6, RZ ;  /* 0x0000000644087210 */ /* 0x000fe40007f3e0ff */
[----:B------:R-:W-:Y:S01]  /*d2a0*/  SEL R6, RZ, 0x10, !P0 ;  /* 0x00000010ff067807 */ /* 0x000fe20004000000 */
[----:B------:R-:W3:Y:S01]  /*d2b0*/  LDL.LU R68, [R1+0x348] ;  /* 0x0003480001447983 */ /* 0x000ee20000300800 */
[----:B------:R-:W-:-:S02]  /*d2c0*/  IADD3.X R10, R66, UR25, RZ, P1, !PT ;  /* 0x00000019420a7c10 */ /* 0x000fc40008ffe4ff */
[----:B------:R-:W-:Y:S02]  /*d2d0*/  PLOP3.LUT P1, PT, PT, PT, UP1, 0x40, 0x0 ;  /* 0x000000000000781c */ /* 0x000fe40003f2e818 */
[----:B------:R-:W-:Y:S02]  /*d2e0*/  LOP3.LUT R13, R13, 0x38, RZ, 0xfc, !PT ;  /* 0x000000380d0d7812 */ /* 0x000fe400078efcff */
[----:B------:R-:W-:Y:S02]  /*d2f0*/  SEL R9, R6, RZ, P1 ;  /* 0x000000ff06097207 */ /* 0x000fe40000800000 */
[C---:B------:R-:W-:Y:S01]  /*d300*/  LEA R6, P1, R8.reuse, UR10, 0x1 ;  /* 0x0000000a08067c11 */ /* 0x040fe2000f8208ff */
[----:B------:R-:W-:Y:S01]  /*d310*/  IMAD.SHL.U32 R13, R13, 0x40, RZ ;  /* 0x000000400d0d7824 */ /* 0x000fe200078e00ff */
[----:B--2---:R1:W-:Y:S04]  /*d320*/  STL [R1+0x1e8], R7 ;  /* 0x0001e80701007387 */ /* 0x0043e80000100800 */
[----:B------:R-:W2:Y:S04]  /*d330*/  LDL.LU R66, [R1+0x344] ;  /* 0x0003440001427983 */ /* 0x000ea80000300800 */
[----:B------:R3:W-:Y:S01]  /*d340*/  STL [R1+0x124], R8 ;  /* 0x0001240801007387 */ /* 0x0007e20000100800 */
[----:B-1----:R-:W-:-:S02]  /*d350*/  LEA.HI.X R7, R8, UR11, R10, 0x1, P1 ;  /* 0x0000000b08077c11 */ /* 0x002fc400088f0c0a */
[----:B------:R-:W-:Y:S01]  /*d360*/  ISETP.NE.U32.AND P1, PT, R9, RZ, PT ;  /* 0x000000ff0900720c */ /* 0x000fe20003f25070 */
[----:B------:R1:W-:Y:S01]  /*d370*/  STL [R1+0x148], R10 ;  /* 0x0001480a01007387 */ /* 0x0003e20000100800 */
[----:B---3--:R-:W-:-:S05]  /*d380*/  LOP3.LUT R8, R13, 0x38, R12, 0xf8, !PT ;  /* 0x000000380d087812 */ /* 0x008fca00078ef80c */
[----:B------:R-:W-:Y:S02]  /*d390*/  IMAD.SHL.U32 R8, R8, 0x2, RZ ;  /* 0x0000000208087824 */ /* 0x000fe400078e00ff */
[----:B-1----:R-:W-:-:S04]  /*d3a0*/  IMAD.U32 R10, RZ, RZ, UR24 ;  /* 0x00000018ff0a7e24 */ /* 0x002fc8000f8e00ff */
[----:B------:R-:W-:-:S05]  /*d3b0*/  IMAD R8, R10, 0x2000, R8 ;  /* 0x000020000a087824 */ /* 0x000fca00078e0208 */
[----:B------:R1:W-:Y:S01]  /*d3c0*/  LDGSTS.E.BYPASS.128 [R8+0x12000], [R6.64], P1 ;  /* 0x1200000006087fae */ /* 0x0003e20008901c60 */
[----:B------:R-:W-:Y:S02]  /*d3d0*/  ISETP.NE.U32.AND P5, PT, R222, RZ, PT ;  /* 0x000000ffde00720c */ /* 0x000fe40003fa5070 */
[----:B------:R-:W-:Y:S01]  /*d3e0*/  LOP3.LUT R5, R5, 0xfffeffff, RZ, 0xc0, !PT ;  /* 0xfffeffff05057812 */ /* 0x000fe200078ec0ff */
[----:B------:R-:W0:Y:S01]  /*d3f0*/  LDGDEPBAR ;  /* 0x00000000000079af */ /* 0x000e220000000000 */
[----:B-1----:R-:W-:-:S04]  /*d400*/  IADD3 R6, P1, R236, UR12, RZ ;  /* 0x0000000cec067c10 */ /* 0x002fc8000ff3e0ff */
[----:B------:R-:W-:Y:S02]  /*d410*/  IADD3.X R7, R237, UR13, RZ, P1, !PT ;  /* 0x0000000ded077c10 */ /* 0x000fe40008ffe4ff */
[----:B------:R-:W-:Y:S02]  /*d420*/  IADD3 R8, P1, R67, UR12, RZ ;  /* 0x0000000c43087c10 */ /* 0x000fe4000ff3e0ff */
[----:B------:R-:W2:Y:S02]  /*d430*/  LDL.LU R67, [R1+0x340] ;  /* 0x0003400001437983 */ /* 0x000ea40000300800 */
[----:B------:R-:W-:Y:S02]  /*d440*/  IADD3.X R9, R238, UR13, RZ, P1, !PT ;  /* 0x0000000dee097c10 */ /* 0x000fe40008ffe4ff */
[----:B------:R-:W-:Y:S01]  /*d450*/  IADD3 R10, P1, R64, UR12, RZ ;  /* 0x0000000c400a7c10 */ /* 0x000fe2000ff3e0ff */
[----:B------:R1:W-:Y:S03]  /*d460*/  LDGSTS.E.BYPASS.128 [R230+0xc000], [R6.64], P5 ;  /* 0x0c00000006e67fae */ /* 0x0003e6000a901c60 */
[----:B------:R-:W-:Y:S01]  /*d470*/  IADD3.X R11, R239, UR13, RZ, P1, !PT ;  /* 0x0000000def0b7c10 */ /* 0x000fe20008ffe4ff */
[----:B------:R-:W2:Y:S01]  /*d480*/  LDL.LU R64, [R1+0x33c] ;  /* 0x00033c0001407983 */ /* 0x000ea20000300800 */
[----:B------:R-:W-:-:S03]  /*d490*/  IADD3 R12, P1, R65, UR12, RZ ;  /* 0x0000000c410c7c10 */ /* 0x000fc6000ff3e0ff */
[----:B------:R-:W2:Y:S01]  /*d4a0*/  LDL.LU R65, [R1+0x338] ;  /* 0x0003380001417983 */ /* 0x000ea20000300800 */
[----:B------:R-:W-:Y:S02]  /*d4b0*/  IADD3.X R13, R62, UR13, RZ, P1, !PT ;  /* 0x0000000d3e0d7c10 */ /* 0x000fe40008ffe4ff */
[----:B------:R-:W-:Y:S01]  /*d4c0*/  IADD3 R14, P1, R63, UR12, RZ ;  /* 0x0000000c3f0e7c10 */ /* 0x000fe2000ff3e0ff */
[----:B------:R-:W3:Y:S03]  /*d4d0*/  LDL.LU R62, [R1+0x334] ;  /* 0x00033400013e7983 */ /* 0x000ee60000300800 */
[----:B------:R-:W-:Y:S01]  /*d4e0*/  IADD3.X R15, R60, UR13, RZ, P1, !PT ;  /* 0x0000000d3c0f7c10 */ /* 0x000fe20008ffe4ff */
[----:B------:R-:W3:Y:S01]  /*d4f0*/  LDL.LU R63, [R1+0x330] ;  /* 0x00033000013f7983 */ /* 0x000ee20000300800 */
[----:B------:R-:W-:-:S03]  /*d500*/  IADD3 R16, P1, R61, UR12, RZ ;  /* 0x0000000c3d107c10 */ /* 0x000fc6000ff3e0ff */
[----:B------:R-:W3:Y:S01]  /*d510*/  LDL.LU R60, [R1+0x32c] ;  /* 0x00032c00013c7983 */ /* 0x000ee20000300800 */
[----:B------:R-:W-:Y:S02]  /*d520*/  IADD3.X R17, R250, UR13, RZ, P1, !PT ;  /* 0x0000000dfa117c10 */ /* 0x000fe40008ffe4ff */
[----:B------:R-:W-:Y:S01]  /*d530*/  IADD3 R18, P1, R251, UR12, RZ ;  /* 0x0000000cfb127c10 */ /* 0x000fe2000ff3e0ff */
[----:B------:R-:W3:Y:S03]  /*d540*/  LDL.LU R61, [R1+0x328] ;  /* 0x00032800013d7983 */ /* 0x000ee60000300800 */
[----:B------:R-:W-:Y:S01]  /*d550*/  IADD3.X R19, R248, UR13, RZ, P1, !PT ;  /* 0x0000000df8137c10 */ /* 0x000fe20008ffe4ff */
[----:B------:R-:W2:Y:S01]  /*d560*/  LDL.LU R250, [R1+0x324] ;  /* 0x0003240001fa7983 */ /* 0x000ea20000300800 */
[----:B------:R-:W-:-:S03]  /*d570*/  IADD3 R220, P1, R249, UR12, RZ ;  /* 0x0000000cf9dc7c10 */ /* 0x000fc6000ff3e0ff */
[----:B------:R-:W2:Y:S04]  /*d580*/  LDL.LU R251, [R1+0x320] ;  /* 0x0003200001fb7983 */ /* 0x000ea80000300800 */
[----:B------:R-:W2:Y:S04]  /*d590*/  LDL.LU R248, [R1+0x31c] ;  /* 0x00031c0001f87983 */ /* 0x000ea80000300800 */
[----:B------:R-:W2:Y:S01]  /*d5a0*/  LDL.LU R249, [R1+0x318] ;  /* 0x0003180001f97983 */ /* 0x000ea20000300800 */
[----:B------:R-:W-:Y:S02]  /*d5b0*/  @P0 LOP3.LUT R5, R5, 0x10000, RZ, 0xfc, !PT ;  /* 0x0001000005050812 */ /* 0x000fe400078efcff */
[----:B------:R-:W-:-:S02]  /*d5c0*/  ISETP.NE.U32.AND P0, PT, R86, RZ, PT ;  /* 0x000000ff5600720c */ /* 0x000fc40003f05070 */
[----:B------:R-:W-:Y:S02]  /*d5d0*/  IADD3.X R221, R87, UR13, RZ, P1, !PT ;  /* 0x0000000d57dd7c10 */ /* 0x000fe40008ffe4ff */
[----:B------:R-:W-:Y:S02]  /*d5e0*/  ISETP.NE.U32.AND P1, PT, R85, RZ, PT ;  /* 0x000000ff5500720c */ /* 0x000fe40003f25070 */
[----:B------:R-:W-:Y:S02]  /*d5f0*/  ISETP.NE.U32.AND P6, PT, R84, RZ, PT ;  /* 0x000000ff5400720c */ /* 0x000fe40003fc5070 */
[C---:B------:R-:W-:Y:S02]  /*d600*/  LOP3.LUT P5, RZ, R0.reuse, 0x8, RZ, 0xc0, !PT ;  /* 0x0000000800ff7812 */ /* 0x040fe400078ac0ff */
[----:B------:R-:W-:-:S03]  /*d610*/  LOP3.LUT R0, R0, 0xfffffffb, RZ, 0xc0, !PT ;  /* 0xfffffffb00007812 */ /* 0x000fc600078ec0ff */
[----:B------:R1:W-:Y:S01]  /*d620*/  LDGSTS.E.BYPASS.128 [R229+0xc000], [R8.64], P0 ;  /* 0x0c00000008e57fae */ /* 0x0003e20008101c60 */
[----:B------:R-:W-:Y:S02]  /*d630*/  @P0 LOP3.LUT R0, R0, 0x4, RZ, 0xfc, !PT ;  /* 0x0000000400000812 */ /* 0x000fe400078efcff */
[----:B------:R-:W-:Y:S01]  /*d640*/  ISETP.NE.U32.AND P0, PT, R222, RZ, PT ;  /* 0x000000ffde00720c */ /* 0x000fe20003f05070 */
[----:B------:R1:W-:Y:S04]  /*d650*/  LDGSTS.E.BYPASS.128 [R228+0xc000], [R10.64], P1 ;  /* 0x0c0000000ae47fae */ /* 0x0003e80008901c60 */
[----:B------:R1:W-:Y:S04]  /*d660*/  LDGSTS.E.BYPASS.128 [R227+0xc000], [R12.64], P6 ;  /* 0x0c0000000ce37fae */ /* 0x0003e8000b101c60 */
[----:B------:R1:W-:Y:S04]  /*d670*/  LDGSTS.E.BYPASS.128 [R226+0xc000], [R14.64], P5 ;  /* 0x0c0000000ee27fae */ /* 0x0003e8000a901c60 */
[----:B------:R1:W-:Y:S04]  /*d680*/  LDGSTS.E.BYPASS.128 [R225+0xc000], [R16.64], P4 ;  /* 0x0c00000010e17fae */ /* 0x0003e8000a101c60 */
[----:B------:R1:W-:Y:S04]  /*d690*/  LDGSTS.E.BYPASS.128 [R224+0xc000], [R18.64], P3 ;  /* 0x0c00000012e07fae */ /* 0x0003e80009901c60 */
[----:B------:R1:W-:Y:S04]  /*d6a0*/  LDGSTS.E.BYPASS.128 [R223+0xc000], [R220.64], P2 ;  /* 0x0c000000dcdf7fae */ /* 0x0003e80009101c60 */
[----:B------:R-:W0:Y:S04]  /*d6b0*/  LDGDEPBAR ;  /* 0x00000000000079af */ /* 0x000e280000000000 */
[----:B------:R-:W-:Y:S06]  /*d6c0*/  BAR.SYNC 0x0 ;  /* 0x0000000000007b1d */ /* 0x000fec0000000000 */
[----:B------:R-:W-:Y:S01]  /*d6d0*/  @!PT LDS RZ, [RZ] ;  /* 0x00000000fffff984 */ /* 0x000fe20000000800 */
[----:B------:R-:W-:Y:S01]  /*d6e0*/  @!PT LDS RZ, [RZ] ;  /* 0x00000000fffff984 */ /* 0x000fe20000000800 */
[----:B------:R-:W-:Y:S01]  /*d6f0*/  @!PT LDS RZ, [RZ] ;  /* 0x00000000fffff984 */ /* 0x000fe20000000800 */
[----:B------:R1:W-:Y:S01]  /*d700*/  LDGSTS.E.BYPASS.128 [R230+0x18000], [R6.64+0x80], P0 ;  /* 0x1800008006e67fae */ /* 0x0003e20008101c60 */
[----:B------:R-:W-:Y:S01]  /*d710*/  LOP3.LUT P0, RZ, R0, 0x4, RZ, 0xc0, !PT ;  /* 0x0000000400ff7812 */ /* 0x000fe2000780c0ff */
[----:B------:R-:W-:-:S02]  /*d720*/  IMAD.MOV.U32 R236, RZ, RZ, R54 ;  /* 0x000000ffffec7224 */ /* 0x000fc400078e0036 */
[----:B------:R-:W-:-:S10]  /*d730*/  IMAD.MOV.U32 R237, RZ, RZ, R50 ;  /* 0x000000ffffed7224 */ /* 0x000fd400078e0032 */
[----:B------:R1:W-:Y:S04]  /*d740*/  LDGSTS.E.BYPASS.128 [R229+0x18000], [R8.64+0x80], P0 ;  /* 0x1800008008e57fae */ /* 0x0003e80008101c60 */
[----:B------:R1:W-:Y:S01]  /*d750*/  LDGSTS.E.BYPASS.128 [R228+0x18000], [R10.64+0x80], P1 ;  /* 0x180000800ae47fae */ /* 0x0003e20008901c60 */
[----:B------:R-:W-:Y:S02]  /*d760*/  IMAD.MOV.U32 R238, RZ, RZ, R51 ;  /* 0x000000ffffee7224 */ /* 0x000fe400078e0033 */
[----:B------:R-:W-:Y:S01]  /*d770*/  IMAD.MOV.U32 R239, RZ, RZ, R48 ;  /* 0x000000ffffef7224 */ /* 0x000fe200078e0030 */
[----:B------:R1:W-:Y:S01]  /*d780*/  LDGSTS.E.BYPASS.128 [R227+0x18000], [R12.64+0x80], P6 ;  /* 0x180000800ce37fae */ /* 0x0003e2000b101c60 */
[----:B------:R-:W-:Y:S02]  /*d790*/  IMAD.MOV.U32 R232, RZ, RZ, R46 ;  /* 0x000000ffffe87224 */ /* 0x000fe400078e002e */
[----:B------:R-:W-:Y:S01]  /*d7a0*/  IMAD.MOV.U32 R233, RZ, RZ, R47 ;  /* 0x000000ffffe97224 */ /* 0x000fe200078e002f */
[----:B------:R1:W-:Y:S01]  /*d7b0*/  LDGSTS.E.BYPASS.128 [R226+0x18000], [R14.64+0x80], P5 ;  /* 0x180000800ee27fae */ /* 0x0003e2000a901c60 */
[----:B------:R-:W-:-:S02]  /*d7c0*/  IMAD.MOV.U32 R234, RZ, RZ, R44 ;  /* 0x000000ffffea7224 */ /* 0x000fc400078e002c */
[----:B------:R-:W-:Y:S01]  /*d7d0*/  IMAD.MOV.U32 R235, RZ, RZ, R45 ;  /* 0x000000ffffeb7224 */ /* 0x000fe200078e002d */
[----:B------:R1:W-:Y:S02]  /*d7e0*/  LDGSTS.E.BYPASS.128 [R225+0x18000], [R16.64+0x80], P4 ;  /* 0x1800008010e17fae */ /* 0x0003e4000a101c60 */
[----:B-1----:R-:W-:Y:S02]  /*d7f0*/  IMAD.MOV.U32 R228, RZ, RZ, R42 ;  /* 0x000000ffffe47224 */ /* 0x002fe400078e002a */
[----:B------:R-:W-:Y:S01]  /*d800*/  IMAD.MOV.U32 R229, RZ, RZ, R43 ;  /* 0x000000ffffe57224 */ /* 0x000fe200078e002b */
[----:B------:R1:W-:Y:S01]  /*d810*/  LDGSTS.E.BYPASS.128 [R224+0x18000], [R18.64+0x80], P3 ;  /* 0x1800008012e07fae */ /* 0x0003e20009901c60 */
[----:B------:R-:W-:Y:S02]  /*d820*/  IMAD.MOV.U32 R230, RZ, RZ, R40 ;  /* 0x000000ffffe67224 */ /* 0x000fe400078e0028 */
[----:B------:R-:W-:Y:S01]  /*d830*/  IMAD.MOV.U32 R231, RZ, RZ, R41 ;  /* 0x000000ffffe77224 */ /* 0x000fe200078e0029 */
[----:B------:R1:W-:Y:S01]  /*d840*/  LDGSTS.E.BYPASS.128 [R223+0x18000], [R220.64+0x80], P2 ;  /* 0x18000080dcdf7fae */ /* 0x0003e20009101c60 */
[----:B------:R-:W-:-:S02]  /*d850*/  IMAD.MOV.U32 R222, RZ, RZ, R36 ;  /* 0x000000ffffde7224 */ /* 0x000fc400078e0024 */
[----:B------:R-:W-:Y:S02]  /*d860*/  IMAD.MOV.U32 R226, RZ, RZ, R245 ;  /* 0x000000ffffe27224 */ /* 0x000fe400078e00f5 */
[----:B------:R-:W-:Y:S02]  /*d870*/  IMAD.MOV.U32 R225, RZ, RZ, R244 ;  /* 0x000000ffffe17224 */ /* 0x000fe400078e00f4 */
[----:B-1----:R-:W-:Y:S02]  /*d880*/  IMAD.MOV.U32 R224, RZ, RZ, R247 ;  /* 0x000000ffffe07224 */ /* 0x002fe400078e00f7 */
[----:B------:R-:W-:Y:S02]  /*d890*/  IMAD.MOV.U32 R220, RZ, RZ, R38 ;  /* 0x000000ffffdc7224 */ /* 0x000fe400078e0026 */
[----:B------:R-:W-:Y:S02]  /*d8a0*/  IMAD.MOV.U32 R221, RZ, RZ, R39 ;  /* 0x000000ffffdd7224 */ /* 0x000fe400078e0027 */
[----:B------:R-:W-:-:S02]  /*d8b0*/  IMAD.MOV.U32 R223, RZ, RZ, R246 ;  /* 0x000000ffffdf7224 */ /* 0x000fc400078e00f6 */
[----:B------:R-:W-:Y:S02]  /*d8c0*/  IMAD.MOV.U32 R227, RZ, RZ, R242 ;  /* 0x000000ffffe37224 */ /* 0x000fe400078e00f2 */
[----:B------:R-:W-:Y:S02]  /*d8d0*/  IMAD.MOV.U32 R84, RZ, RZ, R243 ;  /* 0x000000ffff547224 */ /* 0x000fe400078e00f3 */
[----:B------:R-:W-:Y:S02]  /*d8e0*/  IMAD.MOV.U32 R85, RZ, RZ, R240 ;  /* 0x000000ffff557224 */ /* 0x000fe400078e00f0 */
[----:B------:R-:W-:Y:S01]  /*d8f0*/  IMAD.MOV.U32 R86, RZ, RZ, R241 ;  /* 0x000000ffff567224 */ /* 0x000fe200078e00f1 */
[----:B--2---:R5:W5:Y:S01]  /*d900*/  HMMA.16816.F32 R8, R216, R204, R248 ;  /* 0x000000ccd808723c */ /* 0x004b6200000018f8 */
[----:B------:R-:W-:-:S07]  /*d910*/  IMAD.MOV.U32 R87, RZ, RZ, R106 ;  /* 0x000000ffff577224 */ /* 0x000fce00078e006a */
[----:B---3--:R-:W5:Y:S02]  /*d920*/  HMMA.16816.F32 R60, R212, R200, R60 ;  /* 0x000000c8d43c723c */ /* 0x008f64000000183c */
[----:B-----5:R-:W-:-:S06]  /*d930*/  IMAD.MOV.U32 R248, RZ, RZ, R58 ;  /* 0x000000fffff87224 */ /* 0x020fcc00078e003a */
[----:B------:R-:W5:Y:S01]  /*d940*/  HMMA.16816.F32 R64, R212, R202, R64 ;  /* 0x000000cad440723c */ /* 0x000f620000001840 */
[----:B------:R-:W2:Y:S01]  /*d950*/  LDL.LU R58, [R1+0x314] ;  /* 0x00031400013a7983 */ /* 0x000ea20000300800 */
[----:B------:R-:W-:Y:S02]  /*d960*/  IMAD.MOV.U32 R249, RZ, RZ, R59 ;  /* 0x000000fffff97224 */ /* 0x000fe400078e003b */
[----:B------:R-:W-:Y:S01]  /*d970*/  IMAD.MOV.U32 R250, RZ, RZ, R56 ;  /* 0x000000fffffa7224 */ /* 0x000fe200078e0038 */
[----:B------:R-:W2:Y:S01]  /*d980*/  LDL.LU R59, [R1+0x310] ;  /* 0x00031000013b7983 */ /* 0x000ea20000300800 */
[----:B------:R-:W-:-:S03]  /*d990*/  IMAD.MOV.U32 R251, RZ, RZ, R57 ;  /* 0x000000fffffb7224 */ /* 0x000fc600078e0039 */
[----:B------:R-:W2:Y:S04]  /*d9a0*/  LDL.LU R56, [R1+0x30c] ;  /* 0x00030c0001387983 */ /* 0x000ea80000300800 */
[----:B------:R-:W2:Y:S04]  /*d9b0*/  LDL.LU R57, [R1+0x308] ;  /* 0x0003080001397983 */ /* 0x000ea80000300800 */
[----:B------:R-:W3:Y:S04]  /*d9c0*/  LDL.LU R54, [R1+0x304] ;  /* 0x0003040001367983 */ /* 0x000ee80000300800 */
        /* <DEDUP_REMOVED lines=22> */
[----:B------:R-:W3:Y:S01]  /*db30*/  LDL.LU R106, [R1+0x2a8] ;  /* 0x0002a800016a7983 */ /* 0x000ee20000300800 */
[C---:B------:R-:W5:Y:S08]  /*db40*/  HMMA.16816.F32 R72, R212.reuse, R198, R72 ;  /* 0x000000c6d448723c */ /* 0x040f700000001848 */
[----:B------:R-:W5:Y:S08]  /*db50*/  HMMA.16816.F32 R80, R212, R194, R80 ;  /* 0x000000c2d450723c */ /* 0x000f700000001850 */
[C---:B------:R-:W-:Y:S08]  /*db60*/  HMMA.16816.F32 R228, R208.reuse, R196, R228 ;  /* 0x000000c4d0e4723c */ /* 0x040ff000000018e4 */
[C---:B------:R-:W-:Y:S08]  /*db70*/  HMMA.16816.F32 R232, R208.reuse, R198, R232 ;  /* 0x000000c6d0e8723c */ /* 0x040ff000000018e8 */
[----:B------:R-:W-:Y:S08]  /*db80*/  HMMA.16816.F32 R236, R208, R192, R236 ;  /* 0x000000c0d0ec723c */ /* 0x000ff000000018ec */
[----:B------:R-:W5:Y:S01]  /*db90*/  HMMA.16816.F32 R100, R188, R194, R100 ;  /* 0x000000c2bc64723c */ /* 0x000f620000001864 */
[C---:B------:R-:W-:Y:S01]  /*dba0*/  LOP3.LUT P1, RZ, R5.reuse, 0x8000, RZ, 0xc0, !PT ;  /* 0x0000800005ff7812 */ /* 0x040fe2000782c0ff */
[----:B------:R-:W-:Y:S01]  /*dbb0*/  UIADD3 UR6, UR6, 0x1, URZ ;  /* 0x0000000106067890 */ /* 0x000fe2000fffe03f */
[----:B------:R-:W-:Y:S01]  /*dbc0*/  LOP3.LUT P2, RZ, R5, 0x4000, RZ, 0xc0, !PT ;  /* 0x0000400005ff7812 */ /* 0x000fe2000784c0ff */
[----:B------:R-:W0:Y:S04]  /*dbd0*/  LDGDEPBAR ;  /* 0x00000000000079af */ /* 0x000e280000000000 */
[C---:B--2---:R5:W5:Y:S08]  /*dbe0*/  HMMA.16816.F32 R12, R216.reuse, R206, R244 ;  /* 0x000000ced80c723c */ /* 0x044b7000000018f4 */
[----:B---3--:R5:W5:Y:S02]  /*dbf0*/  HMMA.16816.F32 R16, R216, R200, R240 ;  /* 0x000000c8d810723c */ /* 0x008b6400000018f0 */
[----:B-----5:R-:W-:-:S06]  /*dc00*/  IMAD.MOV.U32 R244, RZ, RZ, R107 ;  /* 0x000000fffff47224 */ /* 0x020fcc00078e006b */
[----:B------:R-:W-:Y:S01]  /*dc10*/  HMMA.16816.F32 R40, R216, R198, R40 ;  /* 0x000000c6d828723c */ /* 0x000fe20000001828 */
[----:B------:R-:W2:Y:S01]  /*dc20*/  LDL.LU R107, [R1+0x2a4] ;  /* 0x0002a400016b7983 */ /* 0x000ea20000300800 */
[----:B------:R-:W-:-:S06]  /*dc30*/  IMAD.MOV.U32 R245, RZ, RZ, R104 ;  /* 0x000000fffff57224 */ /* 0x000fcc00078e0068 */
[----:B------:R-:W-:Y:S01]  /*dc40*/  HMMA.16816.F32 R44, R216, R192, R44 ;  /* 0x000000c0d82c723c */ /* 0x000fe2000000182c */
[----:B------:R-:W2:Y:S01]  /*dc50*/  LDL.LU R104, [R1+0x2a0] ;  /* 0x0002a00001687983 */ /* 0x000ea20000300800 */
[----:B------:R-:W-:-:S06]  /*dc60*/  IMAD.MOV.U32 R246, RZ, RZ, R105 ;  /* 0x000000fffff67224 */ /* 0x000fcc00078e0069 */
[----:B------:R-:W-:Y:S01]  /*dc70*/  HMMA.16816.F32 R56, R212, R206, R56 ;  /* 0x000000ced438723c */ /* 0x000fe20000001838 */
[----:B------:R-:W2:Y:S01]  /*dc80*/  LDL.LU R105, [R1+0x29c] ;  /* 0x00029c0001697983 */ /* 0x000ea20000300800 */
[----:B------:R-:W-:-:S06]  /*dc90*/  IMAD.MOV.U32 R247, RZ, RZ, R37 ;  /* 0x000000fffff77224 */ /* 0x000fcc00078e0025 */
[----:B------:R-:W5:Y:S01]  /*dca0*/  HMMA.16816.F32 R220, R208, R200, R220 ;  /* 0x000000c8d0dc723c */ /* 0x000f6200000018dc */
[----:B------:R-:W3:Y:S01]  /*dcb0*/  LDL.LU R37, [R1+0x298] ;  /* 0x0002980001257983 */ /* 0x000ee20000300800 */
[----:B------:R-:W-:-:S06]  /*dcc0*/  IMAD.MOV.U32 R240, RZ, RZ, R49 ;  /* 0x000000fffff07224 */ /* 0x000fcc00078e0031 */
[----:B------:R-:W-:Y:S01]  /*dcd0*/  HMMA.16816.F32 R224, R208, R202, R224 ;  /* 0x000000cad0e0723c */ /* 0x000fe200000018e0 */
[----:B------:R-:W3:Y:S01]  /*dce0*/  LDL.LU R49, [R1+0x294] ;  /* 0x0002940001317983 */ /* 0x000ee20000300800 */
[----:B------:R-:W-:-:S06]  /*dcf0*/  IMAD.MOV.U32 R241, RZ, RZ, R55 ;  /* 0x000000fffff17224 */ /* 0x000fcc00078e0037 */
[----:B------:R-:W5:Y:S01]  /*dd00*/  HMMA.16816.F32 R8, R184, R172, R8 ;  /* 0x000000acb808723c */ /* 0x000f620000001808 */
[----:B------:R-:W3:Y:S01]  /*dd10*/  LDL.LU R55, [R1+0x290] ;  /* 0x0002900001377983 */ /* 0x000ee20000300800 */
[----:B------:R-:W-:-:S06]  /*dd20*/  IMAD.MOV.U32 R242, RZ, RZ, R52 ;  /* 0x000000fffff27224 */ /* 0x000fcc00078e0034 */
[----:B------:R-:W-:Y:S01]  /*dd30*/  HMMA.16816.F32 R248, R188, R204, R248 ;  /* 0x000000ccbcf8723c */ /* 0x000fe200000018f8 */
[----:B------:R-:W3:Y:S01]  /*dd40*/  LDL.LU R52, [R1+0x28c] ;  /* 0x00028c0001347983 */ /* 0x000ee20000300800 */
[----:B------:R-:W-:-:S06]  /*dd50*/  IMAD.MOV.U32 R243, RZ, RZ, R53 ;  /* 0x000000fffff37224 */ /* 0x000fcc00078e0035 */
[C---:B------:R-:W5:Y:S01]  /*dd60*/  HMMA.16816.F32 R60, R180.reuse, R168, R60 ;  /* 0x000000a8b43c723c */ /* 0x040f62000000183c */
[----:B------:R-:W3:Y:S07]  /*dd70*/  LDL.LU R53, [R1+0x288] ;  /* 0x0002880001357983 */ /* 0x000eee0000300800 */
[C---:B------:R-:W5:Y:S08]  /*dd80*/  HMMA.16816.F32 R64, R180.reuse, R170, R64 ;  /* 0x000000aab440723c */ /* 0x040f700000001840 */
[C---:B------:R-:W5:Y:S08]  /*dd90*/  HMMA.16816.F32 R72, R180.reuse, R166, R72 ;  /* 0x000000a6b448723c */ /* 0x040f700000001848 */
[-C--:B------:R-:W5:Y:S08]  /*dda0*/  HMMA.16816.F32 R80, R180, R162.reuse, R80 ;  /* 0x000000a2b450723c */ /* 0x080f700000001850 */
[----:B------:R-:W5:Y:S01]  /*ddb0*/  HMMA.16816.F32 R100, R156, R162, R100 ;  /* 0x000000a29c64723c */ /* 0x000f620000001864 */
[----:B------:R-:W-:Y:S01]  /*ddc0*/  LOP3.LUT R5, R5, 0xffffffdf, RZ, 0xc0, !PT ;  /* 0xffffffdf05057812 */ /* 0x000fe200078ec0ff */
[----:B------:R-:W-:-:S02]  /*ddd0*/  UISETP.GE.AND UP0, UPT, UR6, 0x3, UPT ;  /* 0x000000030600788c */ /* 0x000fc4000bf06270 */
[----:B------:R-:W-:Y:S01]  /*dde0*/  UIADD3 UR7, UR7, 0x1, URZ ;  /* 0x0000000107077890 */ /* 0x000fe2000fffe03f */
[----:B------:R-:W-:Y:S01]  /*ddf0*/  LOP3.LUT P0, RZ, R0, 0x2, RZ, 0xc0, !PT ;  /* 0x0000000200ff7812 */ /* 0x000fe2000780c0ff */
[----:B------:R-:W-:-:S04]  /*de00*/  DEPBAR.LE SB0, 0xa ;  /* 0x000082800000791a */ /* 0x000fc80000000000 */
[C---:B--2---:R-:W-:Y:S08]  /*de10*/  HMMA.16816.F32 R104, R216.reuse, R202, R104 ;  /* 0x000000cad868723c */ /* 0x044ff00000001868 */
[C---:B---3--:R-:W-:Y:S08]  /*de20*/  HMMA.16816.F32 R36, R216.reuse, R196, R36 ;  /* 0x000000c4d824723c */ /* 0x048ff00000001824 */
[----:B------:R5:W-:Y:S07]  /*de30*/  HMMA.16816.F32 R48, R216, R194, R48 ;  /* 0x000000c2d830723c */ /* 0x000bee0000001830 */
[----:B-----5:R-:W-:-:S02]  /*de40*/  IMAD.MOV.U32 R216, RZ, RZ, R69 ;  /* 0x000000ffffd87224 */ /* 0x020fc400078e0045 */
[----:B------:R-:W2:Y:S01]  /*de50*/  LDL.LU R69, [R1+0x284] ;  /* 0x0002840001457983 */ /* 0x000ea20000300800 */
[----:B------:R-:W-:-:S03]  /*de60*/  IMAD.MOV.U32 R217, RZ, RZ, R77 ;  /* 0x000000ffffd97224 */ /* 0x000fc600078e004d */
[----:B------:R-:W3:Y:S04]  /*de70*/  LDL.LU R77, [R1+0x280] ;  /* 0x00028000014d7983 */ /* 0x000ee80000300800 */
[----:B------:R-:W3:Y:S04]  /*de80*/  LDL.LU R218, [R1+0x98] ;  /* 0x0000980001da7983 */ /* 0x000ee80000300800 */
[----:B------:R-:W3:Y:S01]  /*de90*/  LDL.LU R219, [R1+0x9c] ;  /* 0x00009c0001db7983 */ /* 0x000ee20000300800 */
[----:B------:R-:W-:Y:S08]  /*dea0*/  HMMA.16816.F32 R52, R212, R204, R52 ;  /* 0x000000ccd434723c */ /* 0x000ff00000001834 */
[----:B------:R-:W-:Y:S08]  /*deb0*/  HMMA.16816.F32 R240, R188, R200, R240 ;  /* 0x000000c8bcf0723c */ /* 0x000ff000000018f0 */
[----:B------:R-:W-:Y:S08]  /*dec0*/  HMMA.16816.F32 R12, R184, R174, R12 ;  /* 0x000000aeb80c723c */ /* 0x000ff0000000180c */
[----:B------:R-:W-:Y:S08]  /*ded0*/  HMMA.16816.F32 R244, R188, R206, R244 ;  /* 0x000000cebcf4723c */ /* 0x000ff000000018f4 */
[-C--:B------:R-:W-:Y:S08]  /*dee0*/  HMMA.16816.F32 R16, R184, R168.reuse, R16 ;  /* 0x000000a8b810723c */ /* 0x080ff00000001810 */
[----:B------:R-:W-:Y:S08]  /*def0*/  HMMA.16816.F32 R220, R176, R168, R220 ;  /* 0x000000a8b0dc723c */ /* 0x000ff000000018dc */
[----:B------:R-:W-:Y:S08]  /*df00*/  HMMA.16816.F32 R8, R152, R140, R8 ;  /* 0x0000008c9808723c */ /* 0x000ff00000001808 */
[----:B------:R-:W-:Y:S08]  /*df10*/  HMMA.16816.F32 R56, R180, R174, R56 ;  /* 0x000000aeb438723c */ /* 0x000ff00000001838 */
[C---:B------:R-:W-:Y:S08]  /*df20*/  HMMA.16816.F32 R40, R184.reuse, R166, R40 ;  /* 0x000000a6b828723c */ /* 0x040ff00000001828 */
[----:B------:R-:W-:Y:S08]  /*df30*/  HMMA.16816.F32 R44, R184, R160, R44 ;  /* 0x000000a0b82c723c */ /* 0x000ff0000000182c */
[C---:B------:R-:W-:Y:S08]  /*df40*/  HMMA.16816.F32 R60, R148.reuse, R136, R60 ;  /* 0x00000088943c723c */ /* 0x040ff0000000183c */
[----:B------:R-:W-:Y:S08]  /*df50*/  HMMA.16816.F32 R64, R148, R138, R64 ;  /* 0x0000008a9440723c */ /* 0x000ff00000001840 */
[C---:B--2---:R-:W-:Y:S08]  /*df60*/  HMMA.16816.F32 R68, R212.reuse, R196, R68 ;  /* 0x000000c4d444723c */ /* 0x044ff00000001844 */
[----:B---3--:R5:W-:Y:S02]  /*df70*/  HMMA.16816.F32 R76, R212, R192, R76 ;  /* 0x000000c0d44c723c */ /* 0x008be4000000184c */
[----:B-----5:R-:W2:Y:S04]  /*df80*/  LDL.LU R212, [R1+0xa0] ;  /* 0x0000a00001d47983 */ /* 0x020ea80000300800 */
[----:B------:R-:W2:Y:S04]  /*df90*/  LDL.LU R213, [R1+0xa4] ;  /* 0x0000a40001d57983 */ /* 0x000ea80000300800 */
[----:B------:R-:W2:Y:S04]  /*dfa0*/  LDL.LU R214, [R1+0xa8] ;  /* 0x0000a80001d67983 */ /* 0x000ea80000300800 */
[----:B------:R-:W2:Y:S01]  /*dfb0*/  LDL.LU R215, [R1+0xac] ;  /* 0x0000ac0001d77983 */ /* 0x000ea20000300800 */
[----:B------:R-:W5:Y:S08]  /*dfc0*/  HMMA.16816.F32 R216, R208, R206, R216 ;  /* 0x000000ced0d8723c */ /* 0x000f7000000018d8 */
[C---:B------:R-:W-:Y:S08]  /*dfd0*/  HMMA.16816.F32 R72, R148.reuse, R134, R72 ;  /* 0x000000869448723c */ /* 0x040ff00000001848 */
[----:B------:R-:W-:Y:S01]  /*dfe0*/  HMMA.16816.F32 R80, R148, R130, R80 ;  /* 0x000000829450723c */ /* 0x000fe20000001850 */
[----:B------:R-:W-:Y:S01]  /*dff0*/  @P1 LOP3.LUT R5, R5, 0x20, RZ, 0xfc, !PT ;  /* 0x0000002005051812 */ /* 0x000fe200078efcff */
[----:B------:R-:W-:-:S06]  /*e000*/  USEL UR6, UR6, URZ, !UP0 ;  /* 0x0000003f06067287 */ /* 0x000fcc000c000000 */
[----:B------:R-:W-:Y:S01]  /*e010*/  HMMA.16816.F32 R100, R124, R130, R100 ;  /* 0x000000827c64723c */ /* 0x000fe20000001864 */
[----:B------:R-:W-:Y:S01]  /*e020*/  PLOP3.LUT P6, PT, P0, PT, PT, 0x80, 0x0 ;  /* 0x000000000000781c */ /* 0x000fe200007cf070 */
[----:B------:R-:W-:Y:S02]  /*e030*/  UIADD3 UR27, UR27, 0x40, URZ ;  /* 0x000000401b1b7890 */ /* 0x000fe4000fffe03f */
[----:B------:R-:W-:Y:S01]  /*e040*/  UIADD3 UR4, UR4, 0x40000, URZ ;  /* 0x0004000004047890 */ /* 0x000fe2000fffe03f */
[----:B------:R-:W-:Y:S06]  /*e050*/  BAR.SYNC 0x0 ;  /* 0x0000000000007b1d */ /* 0x000fec0000000000 */
[C---:B--2---:R-:W5:Y:S08]  /*e060*/  HMMA.16816.F32 R212, R208.reuse, R204, R212 ;  /* 0x000000ccd0d4723c */ /* 0x044f7000000018d4 */
[----:B------:R5:W-:Y:S02]  /*e070*/  HMMA.16816.F32 R208, R208, R194, R84 ;  /* 0x000000c2d0d0723c */ /* 0x000be40000001854 */
[----:B-----5:R-:W2:Y:S04]  /*e080*/  LDL.LU.64 R86, [R1+0x278] ;  /* 0x0002780001567983 */ /* 0x020ea80000300a00 */
[----:B------:R-:W2:Y:S02]  /*e090*/  LDL.LU.64 R84, [R1+0x270] ;  /* 0x0002700001547983 */ /* 0x000ea40000300a00 */
[C---:B------:R-:W-:Y:S08]  /*e0a0*/  HMMA.16816.F32 R216, R176.reuse, R174, R216 ;  /* 0x000000aeb0d8723c */ /* 0x040ff000000018d8 */
[----:B------:R-:W5:Y:S01]  /*e0b0*/  HMMA.16816.F32 R212, R176, R172, R212 ;  /* 0x000000acb0d4723c */ /* 0x000f6200000018d4 */
[----:B------:R-:W-:-:S02]  /*e0c0*/  IMAD.MOV.U32 R201, RZ, RZ, R240 ;  /* 0x000000ffffc97224 */ /* 0x000fc400078e00f0 */
[----:B------:R-:W-:Y:S02]  /*e0d0*/  IMAD.MOV.U32 R200, RZ, RZ, R241 ;  /* 0x000000ffffc87224 */ /* 0x000fe400078e00f1 */
[----:B------:R-:W-:Y:S02]  /*e0e0*/  IMAD.MOV.U32 R7, RZ, RZ, R242 ;  /* 0x000000ffff077224 */ /* 0x000fe400078e00f2 */
[----:B------:R-:W-:Y:S01]  /*e0f0*/  IMAD.MOV.U32 R6, RZ, RZ, R243 ;  /* 0x000000ffff067224 */ /* 0x000fe200078e00f3 */
[----:B------:R-:W-:Y:S08]  /*e100*/  HMMA.16816.F32 R204, R188, R196, R88 ;  /* 0x000000c4bccc723c */ /* 0x000ff00000001858 */
[----:B------:R-:W-:Y:S08]  /*e110*/  HMMA.16816.F32 R12, R152, R142, R12 ;  /* 0x0000008e980c723c */ /* 0x000ff0000000180c */
[C---:B-----5:R-:W-:Y:S08]  /*e120*/  HMMA.16816.F32 R212, R144.reuse, R140, R212 ;  /* 0x0000008c90d4723c */ /* 0x060ff000000018d4 */
[----:B------:R-:W-:Y:S08]  /*e130*/  HMMA.16816.F32 R216, R144, R142, R216 ;  /* 0x0000008e90d8723c */ /* 0x000ff000000018d8 */
[----:B------:R-:W5:Y:S08]  /*e140*/  HMMA.16816.F32 R88, R176, R164, R228 ;  /* 0x000000a4b058723c */ /* 0x000f7000000018e4 */
[----:B------:R-:W5:Y:S08]  /*e150*/  HMMA.16816.F32 R52, R180, R172, R52 ;  /* 0x000000acb434723c */ /* 0x000f700000001834 */
[-C--:B------:R-:W-:Y:S08]  /*e160*/  HMMA.16816.F32 R16, R152, R136.reuse, R16 ;  /* 0x000000889810723c */ /* 0x080ff00000001810 */
[----:B------:R-:W-:Y:S08]  /*e170*/  HMMA.16816.F32 R220, R144, R136, R220 ;  /* 0x0000008890dc723c */ /* 0x000ff000000018dc */
[C---:B------:R-:W5:Y:S08]  /*e180*/  HMMA.16816.F32 R68, R180.reuse, R164, R68 ;  /* 0x000000a4b444723c */ /* 0x040f700000001844 */
[----:B------:R-:W5:Y:S08]  /*e190*/  HMMA.16816.F32 R76, R180, R160, R76 ;  /* 0x000000a0b44c723c */ /* 0x000f70000000184c */
[C---:B------:R-:W-:Y:S08]  /*e1a0*/  HMMA.16816.F32 R104, R184.reuse, R170, R104 ;  /* 0x000000aab868723c */ /* 0x040ff00000001868 */
[C---:B------:R-:W-:Y:S08]  /*e1b0*/  HMMA.16816.F32 R36, R184.reuse, R164, R36 ;  /* 0x000000a4b824723c */ /* 0x040ff00000001824 */
[----:B------:R-:W-:Y:S08]  /*e1c0*/  HMMA.16816.F32 R48, R184, R162, R48 ;  /* 0x000000a2b830723c */ /* 0x000ff00000001830 */
[----:B-----5:R-:W-:Y:S08]  /*e1d0*/  HMMA.16816.F32 R88, R144, R132, R88 ;  /* 0x000000849058723c */ /* 0x020ff00000001858 */
[----:B------:R-:W5:Y:S01]  /*e1e0*/  HMMA.16816.F32 R184, R176, R162, R208 ;  /* 0x000000a2b0b8723c */ /* 0x000f6200000018d0 */
[----:B------:R-:W-:-:S02]  /*e1f0*/  IMAD.MOV.U32 R194, RZ, RZ, R7 ;  /* 0x000000ffffc27224 */ /* 0x000fc400078e0007 */
[----:B------:R-:W-:-:S05]  /*e200*/  IMAD.MOV.U32 R195, RZ, RZ, R6 ;  /* 0x000000ffffc37224 */ /* 0x000fca00078e0006 */
[C---:B------:R-:W-:Y:S08]  /*e210*/  HMMA.16816.F32 R52, R148.reuse, R140, R52 ;  /* 0x0000008c9434723c */ /* 0x040ff00000001834 */
[C---:B------:R-:W-:Y:S08]  /*e220*/  HMMA.16816.F32 R56, R148.reuse, R142, R56 ;  /* 0x0000008e9438723c */ /* 0x040ff00000001838 */
[C---:B------:R-:W-:Y:S08]  /*e230*/  HMMA.16816.F32 R68, R148.reuse, R132, R68 ;  /* 0x000000849444723c */ /* 0x040ff00000001844 */
[----:B------:R-:W-:Y:S08]  /*e240*/  HMMA.16816.F32 R76, R148, R128, R76 ;  /* 0x00000080944c723c */ /* 0x000ff0000000184c */
[----:B-----5:R-:W-:Y:S01]  /*e250*/  HMMA.16816.F32 R184, R144, R130, R184 ;  /* 0x0000008290b8723c */ /* 0x020fe200000018b8 */
[----:B------:R-:W-:-:S07]  /*e260*/  IMAD.MOV.U32 R6, RZ, RZ, R4 ;  /* 0x000000ffff067224 */ /* 0x000fce00078e0004 */
[C---:B--2---:R5:W-:Y:S07]  /*e270*/  HMMA.16816.F32 R240, R188.reuse, R202, R84 ;  /* 0x000000cabcf0723c */ /* 0x044bee0000001854 */
[----:B-----5:R-:W-:Y:S02]  /*e280*/  IMAD.MOV.U32 R86, RZ, RZ, R201 ;  /* 0x000000ffff567224 */ /* 0x020fe400078e00c9 */
[----:B------:R-:W-:Y:S02]  /*e290*/  IMAD.MOV.U32 R87, RZ, RZ, R200 ;  /* 0x000000ffff577224 */ /* 0x000fe400078e00c8 */
[C---:B------:R-:W-:Y:S08]  /*e2a0*/  HMMA.16816.F32 R200, R188.reuse, R198, R92 ;  /* 0x000000c6bcc8723c */ /* 0x040ff0000000185c */
[----:B------:R5:W-:Y:S07]  /*e2b0*/  HMMA.16816.F32 R196, R188, R192, R96 ;  /* 0x000000c0bcc4723c */ /* 0x000bee0000001860 */
[----:B-----5:R-:W-:-:S02]  /*e2c0*/  IMAD.MOV.U32 R192, RZ, RZ, R86 ;  /* 0x000000ffffc07224 */ /* 0x020fc400078e0056 */
[----:B------:R-:W-:Y:S02]  /*e2d0*/  IMAD.MOV.U32 R193, RZ, RZ, R87 ;  /* 0x000000ffffc17224 */ /* 0x000fe400078e0057 */
[----:B------:R-:W5:Y:S08]  /*e2e0*/  HMMA.16816.F32 R84, R176, R170, R224 ;  /* 0x000000aab054723c */ /* 0x000f7000000018e0 */
[C---:B------:R-:W-:Y:S08]  /*e2f0*/  HMMA.16816.F32 R96, R156.reuse, R172, R248 ;  /* 0x000000ac9c60723c */ /* 0x040ff000000018f8 */
[----:B------:R-:W-:Y:S08]  /*e300*/  HMMA.16816.F32 R172, R156, R174, R244 ;  /* 0x000000ae9cac723c */ /* 0x000ff000000018f4 */
[----:B------:R-:W-:Y:S08]  /*e310*/  HMMA.16816.F32 R244, R120, R110, R12 ;  /* 0x0000006e78f4723c */ /* 0x000ff0000000180c */
[----:B------:R-:W-:Y:S08]  /*e320*/  HMMA.16816.F32 R92, R176, R166, R232 ;  /* 0x000000a6b05c723c */ /* 0x000ff000000018e8 */
[----:B------:R-:W5:Y:S08]  /*e330*/  HMMA.16816.F32 R12, R112, R108, R212 ;  /* 0x0000006c700c723c */ /* 0x000f7000000018d4 */
[----:B-----5:R-:W-:Y:S08]  /*e340*/  HMMA.16816.F32 R84, R144, R138, R84 ;  /* 0x0000008a9054723c */ /* 0x020ff00000001854 */
[----:B------:R-:W-:Y:S08]  /*e350*/  HMMA.16816.F32 R248, R120, R108, R8 ;  /* 0x0000006c78f8723c */ /* 0x000ff00000001808 */
[----:B------:R-:W-:Y:S08]  /*e360*/  HMMA.16816.F32 R188, R176, R160, R236 ;  /* 0x000000a0b0bc723c */ /* 0x000ff000000018ec */
[----:B------:R-:W5:Y:S01]  /*e370*/  HMMA.16816.F32 R8, R112, R110, R216 ;  /* 0x0000006e7008723c */ /* 0x000f6200000018d8 */
[----:B------:R-:W-:Y:S07]  /*e380*/  STL.64 [R1+0xa0], R12 ;  /* 0x0000a00c01007387 */ /* 0x000fee0000100a00 */
[C---:B------:R-:W-:Y:S01]  /*e390*/  HMMA.16816.F32 R176, R156.reuse, R168, R192 ;  /* 0x000000a89cb0723c */ /* 0x040fe200000018c0 */
[----:B------:R1:W-:Y:S07]  /*e3a0*/  STL.64 [R1+0xa8], R14 ;  /* 0x0000a80e01007387 */ /* 0x0003ee0000100a00 */
[----:B------:R-:W-:Y:S08]  /*e3b0*/  HMMA.16816.F32 R168, R156, R170, R240 ;  /* 0x000000aa9ca8723c */ /* 0x000ff000000018f0 */
[-C--:B------:R-:W-:Y:S01]  /*e3c0*/  HMMA.16816.F32 R240, R120, R32.reuse, R16 ;  /* 0x0000002078f0723c */ /* 0x080fe20000001810 */
[----:B-----5:R-:W-:Y:S04]  /*e3d0*/  STL.64 [R1+0x90], R8 ;  /* 0x0000900801007387 */ /* 0x020fe80000100a00 */
[----:B------:R2:W-:Y:S03]  /*e3e0*/  STL.64 [R1+0x98], R10 ;  /* 0x0000980a01007387 */ /* 0x0005e60000100a00 */
[----:B------:R-:W5:Y:S08]  /*e3f0*/  HMMA.16816.F32 R16, R112, R32, R220 ;  /* 0x000000207010723c */ /* 0x000f7000000018dc */
[----:B------:R-:W-:Y:S08]  /*e400*/  HMMA.16816.F32 R92, R144, R134, R92 ;  /* 0x00000086905c723c */ /* 0x000ff0000000185c */
[----:B-1----:R-:W5:Y:S08]  /*e410*/  HMMA.16816.F32 R12, R112, R34, R84 ;  /* 0x00000022700c723c */ /* 0x002f700000001854 */
[----:B------:R-:W-:Y:S08]  /*e420*/  HMMA.16816.F32 R148, R144, R128, R188 ;  /* 0x000000809094723c */ /* 0x000ff000000018bc */
[----:B--2---:R-:W5:Y:S02]  /*e430*/  HMMA.16816.F32 R8, R112, R28, R88 ;  /* 0x0000001c7008723c */ /* 0x004f640000001858 */
[----:B-----5:R-:W-:Y:S04]  /*e440*/  STL.64 [R1+0x80], R16 ;  /* 0x0000801001007387 */ /* 0x020fe80000100a00 */
[----:B------:R1:W-:Y:S02]  /*e450*/  STL.64 [R1+0x88], R18 ;  /* 0x0000881201007387 */ /* 0x0003e40000100a00 */
[----:B------:R-:W-:Y:S02]  /*e460*/  HMMA.16816.F32 R96, R124, R140, R96 ;  /* 0x0000008c7c60723c */ /* 0x000fe40000001860 */
[----:B------:R-:W-:Y:S04]  /*e470*/  STL.64 [R1+0x70], R12 ;  /* 0x0000700c01007387 */ /* 0x000fe80000100a00 */
[----:B------:R2:W-:Y:S02]  /*e480*/  STL.64 [R1+0x78], R14 ;  /* 0x0000780e01007387 */ /* 0x0005e40000100a00 */
[C---:B-1----:R-:W5:Y:S07]  /*e490*/  HMMA.16816.F32 R16, R112.reuse, R30, R92 ;  /* 0x0000001e7010723c */ /* 0x042f6e000000185c */
[----:B------:R-:W-:Y:S01]  /*e4a0*/  STL.64 [R1+0x60], R8 ;  /* 0x0000600801007387 */ /* 0x000fe20000100a00 */
[----:B--2---:R-:W5:Y:S03]  /*e4b0*/  HMMA.16816.F32 R12, R112, R24, R148 ;  /* 0x00000018700c723c */ /* 0x004f660000001894 */
[----:B------:R1:W-:Y:S05]  /*e4c0*/  STL.64 [R1+0x68], R10 ;  /* 0x0000680a01007387 */ /* 0x0003ea0000100a00 */
[----:B------:R-:W-:Y:S08]  /*e4d0*/  HMMA.16816.F32 R172, R124, R142, R172 ;  /* 0x0000008e7cac723c */ /* 0x000ff000000018ac */
[----:B-1----:R-:W5:Y:S08]  /*e4e0*/  HMMA.16816.F32 R8, R112, R26, R184 ;  /* 0x0000001a7008723c */ /* 0x002f7000000018b8 */
[----:B------:R-:W5:Y:S02]  /*e4f0*/  HMMA.16816.F32 R176, R124, R136, R176 ;  /* 0x000000887cb0723c */ /* 0x000f6400000018b0 */
[----:B-----5:R-:W-:Y:S04]  /*e500*/  STL.64 [R1+0x50], R16 ;  /* 0x0000501001007387 */ /* 0x020fe80000100a00 */
[----:B------:R1:W-:Y:S04]  /*e510*/  STL.64 [R1+0x58], R18 ;  /* 0x0000581201007387 */ /* 0x0003e80000100a00 */
[----:B------:R-:W-:Y:S04]  /*e520*/  STL.64 [R1+0x40], R12 ;  /* 0x0000400c01007387 */ /* 0x000fe80000100a00 */
[----:B------:R2:W-:Y:S01]  /*e530*/  STL.64 [R1+0x48], R14 ;  /* 0x0000480e01007387 */ /* 0x0005e20000100a00 */
[C---:B-1----:R-:W5:Y:S03]  /*e540*/  HMMA.16816.F32 R16, R20.reuse, R108, R96 ;  /* 0x0000006c1410723c */ /* 0x042f660000001860 */
[----:B------:R-:W-:Y:S04]  /*e550*/  STL.64 [R1+0x30], R8 ;  /* 0x0000300801007387 */ /* 0x000fe80000100a00 */
[----:B------:R1:W-:Y:S01]  /*e560*/  STL.64 [R1+0x38], R10 ;  /* 0x0000380a01007387 */ /* 0x0003e20000100a00 */
[C---:B--2---:R-:W5:Y:S08]  /*e570*/  HMMA.16816.F32 R12, R20.reuse, R110, R172 ;  /* 0x0000006e140c723c */ /* 0x044f7000000018ac */
[----:B-1----:R-:W5:Y:S07]  /*e580*/  HMMA.16816.F32 R8, R20, R32, R176 ;  /* 0x000000201408723c */ /* 0x002f6e00000018b0 */
[----:B-----5:R-:W-:Y:S04]  /*e590*/  STL.64 [R1+0x20], R16 ;  /* 0x0000201001007387 */ /* 0x020fe80000100a00 */
[----:B------:R-:W-:Y:S04]  /*e5a0*/  STL.64 [R1+0x28], R18 ;  /* 0x0000281201007387 */ /* 0x000fe80000100a00 */
[----:B------:R-:W-:Y:S01]  /*e5b0*/  STL.64 [R1+0x10], R12 ;  /* 0x0000100c01007387 */ /* 0x000fe20000100a00 */
[----:B------:R-:W-:-:S03]  /*e5c0*/  IMAD.MOV.U32 R7, RZ, RZ, R252 ;  /* 0x000000ffff077224 */ /* 0x000fc600078e00fc */
[----:B------:R-:W-:Y:S04]  /*e5d0*/  STL.64 [R1+0x18], R14 ;  /* 0x0000180e01007387 */ /* 0x000fe80000100a00 */
[----:B------:R-:W-:Y:S04]  /*e5e0*/  STL.64 [R1], R8 ;  /* 0x0000000801007387 */ /* 0x000fe80000100a00 */
[----:B------:R-:W-:Y:S04]  /*e5f0*/  STL.64 [R1+0x8], R10 ;  /* 0x0000080a01007387 */ /* 0x000fe80000100a00 */
[----:B------:R-:W2:Y:S04]  /*e600*/  LDL.LU R4, [R1+0x26c] ;  /* 0x00026c0001047983 */ /* 0x000ea80000300800 */
[----:B------:R-:W3:Y:S04]  /*e610*/  LDL.LU R252, [R1+0x268] ;  /* 0x0002680001fc7983 */ /* 0x000ee80000300800 */
[----:B------:R1:W-:Y:S04]  /*e620*/  STL [R1+0xd4], R6 ;  /* 0x0000d40601007387 */ /* 0x0003e80000100800 */
[----:B------:R1:W-:Y:S02]  /*e630*/  STL [R1+0x104], R7 ;  /* 0x0001040701007387 */ /* 0x0003e40000100800 */
[----:B-1----:R-:W-:-:S02]  /*e640*/  IMAD.MOV.U32 R6, RZ, RZ, R3 ;  /* 0x000000ffff067224 */ /* 0x002fc400078e0003 */
[----:B------:R-:W3:Y:S01]  /*e650*/  LDL.LU R3, [R1+0x264] ;  /* 0x0002640001037983 */ /* 0x000ee20000300800 */
[----:B------:R-:W-:-:S03]  /*e660*/  IMAD.MOV.U32 R7, RZ, RZ, R2 ;  /* 0x000000ffff077224 */ /* 0x000fc600078e0002 */
[----:B------:R-:W3:Y:S04]  /*e670*/  LDL.LU R2, [R1+0x260] ;  /* 0x0002600001027983 */ /* 0x000ee80000300800 */
[----:B------:R1:W-:Y:S04]  /*e680*/  STL [R1+0xd0], R6 ;  /* 0x0000d00601007387 */ /* 0x0003e80000100800 */
[----:B-1----:R-:W3:Y:S04]  /*e690*/  LDL.LU R6, [R1+0xb4] ;  /* 0x0000b40001067983 */ /* 0x002ee80000300800 */
[----:B------:R2:W-:Y:S02]  /*e6a0*/  STL [R1+0x100], R7 ;  /* 0x0001000701007387 */ /* 0x0005e40000100800 */
[----:B--2---:R-:W-:-:S02]  /*e6b0*/  IMAD.MOV.U32 R7, RZ, RZ, R4 ;  /* 0x000000ffff077224 */ /* 0x004fc400078e0004 */
[----:B------:R-:W2:Y:S04]  /*e6c0*/  LDL.LU R4, [R1+0x25c] ;  /* 0x00025c0001047983 */ /* 0x000ea80000300800 */
[----:B---3--:R1:W-:Y:S02]  /*e6d0*/  STL [R1+0xcc], R6 ;  /* 0x0000cc0601007387 */ /* 0x0083e40000100800 */
[----:B-1----:R-:W-:Y:S02]  /*e6e0*/  IMAD.MOV.U32 R6, RZ, RZ, R252 ;  /* 0x000000ffff067224 */ /* 0x002fe400078e00fc */
[----:B------:R-:W3:Y:S04]  /*e6f0*/  LDL.LU R252, [R1+0x258] ;  /* 0x0002580001fc7983 */ /* 0x000ee80000300800 */
[----:B------:R1:W-:Y:S02]  /*e700*/  STL [R1+0xfc], R7 ;  /* 0x0000fc0701007387 */ /* 0x0003e40000100800 */
[----:B-1----:R-:W-:-:S02]  /*e710*/  IMAD.MOV.U32 R7, RZ, RZ, R3 ;  /* 0x000000ffff077224 */ /* 0x002fc400078e0003 */
[----:B------:R-:W3:Y:S04]  /*e720*/  LDL.LU R3, [R1+0x254] ;  /* 0x0002540001037983 */ /* 0x000ee80000300800 */
[----:B------:R1:W-:Y:S02]  /*e730*/  STL [R1+0xc8], R6 ;  /* 0x0000c80601007387 */ /* 0x0003e40000100800 */
[----:B-1----:R-:W-:Y:S02]  /*e740*/  IMAD.MOV.U32 R6, RZ, RZ, R2 ;  /* 0x000000ffff067224 */ /* 0x002fe400078e0002 */
[----:B------:R-:W3:Y:S04]  /*e750*/  LDL.LU R2, [R1+0x250] ;  /* 0x0002500001027983 */ /* 0x000ee80000300800 */
[----:B------:R2:W-:Y:S04]  /*e760*/  STL [R1+0xf8], R7 ;  /* 0x0000f80701007387 */ /* 0x0005e80000100800 */
[----:B------:R3:W-:Y:S01]  /*e770*/  STL [R1+0xc4], R6 ;  /* 0x0000c40601007387 */ /* 0x0007e20000100800 */
[----:B--2---:R-:W-:-:S03]  /*e780*/  IMAD.MOV.U32 R7, RZ, RZ, R4 ;  /* 0x000000ffff077224 */ /* 0x004fc600078e0004 */
[----:B------:R-:W2:Y:S04]  /*e790*/  LDL.LU R4, [R1+0x24c] ;  /* 0x00024c0001047983 */ /* 0x000ea80000300800 */
[----:B------:R1:W-:Y:S01]  /*e7a0*/  STL [R1+0xf4], R7 ;  /* 0x0000f40701007387 */ /* 0x0003e20000100800 */
[----:B---3--:R-:W-:-:S03]  /*e7b0*/  IMAD.MOV.U32 R6, RZ, RZ, R252 ;  /* 0x000000ffff067224 */ /* 0x008fc600078e00fc */
[----:B------:R-:W3:Y:S04]  /*e7c0*/  LDL.LU R252, [R1+0x248] ;  /* 0x0002480001fc7983 */ /* 0x000ee80000300800 */
[----:B------:R1:W-:Y:S02]  /*e7d0*/  STL [R1+0xc0], R6 ;  /* 0x0000c00601007387 */ /* 0x0003e40000100800 */
[----:B-1----:R-:W-:Y:S02]  /*e7e0*/  IMAD.MOV.U32 R7, RZ, RZ, R3 ;  /* 0x000000ffff077224 */ /* 0x002fe400078e0003 */
[----:B------:R-:W3:Y:S01]  /*e7f0*/  LDL.LU R3, [R1+0x244] ;  /* 0x0002440001037983 */ /* 0x000ee20000300800 */
[C---:B------:R-:W5:Y:S08]  /*e800*/  HMMA.16816.F32 R180, R156.reuse, R164, R204 ;  /* 0x000000a49cb4723c */ /* 0x040f7000000018cc */
[C---:B------:R-:W5:Y:S08]  /*e810*/  HMMA.16816.F32 R164, R156.reuse, R166, R200 ;  /* 0x000000a69ca4723c */ /* 0x040f7000000018c8 */
[----:B------:R-:W5:Y:S01]  /*e820*/  HMMA.16816.F32 R192, R156, R160, R196 ;  /* 0x000000a09cc0723c */ /* 0x000f6200000018c4 */
[----:B------:R-:W-:Y:S01]  /*e830*/  IMAD.MOV.U32 R6, RZ, RZ, R2 ;  /* 0x000000ffff067224 */ /* 0x000fe200078e0002 */
[----:B------:R2:W-:Y:S04]  /*e840*/  STL [R1+0xf0], R7 ;  /* 0x0000f00701007387 */ /* 0x0005e80000100800 */
[----:B------:R1:W4:Y:S04]  /*e850*/  LDL.LU R2, [R1+0x240] ;  /* 0x0002400001027983 */ /* 0x0003280000300800 */
[----:B------:R3:W-:Y:S01]  /*e860*/  STL [R1+0xbc], R6 ;  /* 0x0000bc0601007387 */ /* 0x0007e20000100800 */
[----:B------:R-:W-:Y:S01]  /*e870*/  HMMA.16816.F32 R36, R152, R132, R36 ;  /* 0x000000849824723c */ /* 0x000fe20000001824 */
[----:B------:R-:W-:-:S07]  /*e880*/  LOP3.LUT P1, RZ, R5, 0x2000, RZ, 0xc0, !PT ;  /* 0x0000200005ff7812 */ /* 0x000fce000782c0ff */
[----:B------:R-:W-:Y:S01]  /*e890*/  HMMA.16816.F32 R40, R152, R134, R40 ;  /* 0x000000869828723c */ /* 0x000fe20000001828 */
[----:B------:R-:W-:-:S07]  /*e8a0*/  LOP3.LUT R5, R5, 0xffffffef, RZ, 0xc0, !PT ;  /* 0xffffffef05057812 */ /* 0x000fce00078ec0ff */
[----:B-----5:R-:W-:Y:S01]  /*e8b0*/  HMMA.16816.F32 R180, R124, R132, R180 ;  /* 0x000000847cb4723c */ /* 0x020fe200000018b4 */
[----:B------:R-:W-:-:S07]  /*e8c0*/  UISETP.GE.AND UP0, UPT, UR7, UR23, UPT ;  /* 0x000000170700728c */ /* 0x000fce000bf06270 */
[----:B------:R-:W-:Y:S08]  /*e8d0*/  HMMA.16816.F32 R164, R124, R134, R164 ;  /* 0x000000867ca4723c */ /* 0x000ff000000018a4 */
[C---:B------:R-:W5:Y:S08]  /*e8e0*/  HMMA.16816.F32 R104, R152.reuse, R138, R104 ;  /* 0x0000008a9868723c */ /* 0x040f700000001868 */
[C---:B------:R-:W5:Y:S08]  /*e8f0*/  HMMA.16816.F32 R44, R152.reuse, R128, R44 ;  /* 0x00000080982c723c */ /* 0x040f70000000182c */
[----:B------:R-:W5:Y:S08]  /*e900*/  HMMA.16816.F32 R48, R152, R130, R48 ;  /* 0x000000829830723c */ /* 0x000f700000001830 */
[C---:B------:R-:W5:Y:S08]  /*e910*/  HMMA.16816.F32 R168, R124.reuse, R138, R168 ;  /* 0x0000008a7ca8723c */ /* 0x040f7000000018a8 */
[----:B------:R-:W5:Y:S01]  /*e920*/  HMMA.16816.F32 R132, R124, R128, R192 ;  /* 0x000000807c84723c */ /* 0x000f6200000018c0 */
[----:B------:R-:W-:-:S02]  /*e930*/  @P2 LOP3.LUT R5, R5, 0x10, RZ, 0xfc, !PT ;  /* 0x0000001005052812 */ /* 0x000fc400078efcff */
[----:B------:R-:W-:Y:S02]  /*e940*/  PLOP3.LUT P5, PT, PT, PT, UP0, 0x40, 0x0 ;  /* 0x000000000000781c */ /* 0x000fe40003fae808 */
[C---:B------:R-:W-:Y:S02]  /*e950*/  LOP3.LUT P4, RZ, R5.reuse, 0x1000, RZ, 0xc0, !PT ;  /* 0x0000100005ff7812 */ /* 0x040fe4000788c0ff */
[----:B------:R-:W-:Y:S01]  /*e960*/  LOP3.LUT R5, R5, 0xfffffff7, RZ, 0xc0, !PT ;  /* 0xfffffff705057812 */ /* 0x000fe200078ec0ff */
[----:B------:R-:W-:-:S03]  /*e970*/  USHF.L.U32 UR5, UR6, 0xd, URZ ;  /* 0x0000000d06057899 */ /* 0x000fc6000800063f */
[----:B------:R-:W-:Y:S01]  /*e980*/  @P1 LOP3.LUT R5, R5, 0x8, RZ, 0xfc, !PT ;  /* 0x0000000805051812 */ /* 0x000fe200078efcff */
[C---:B-----5:R5:W5:Y:S01]  /*e990*/  HMMA.16816.F32 R104, R120.reuse, R34, R104 ;  /* 0x000000227868723c */ /* 0x060b620000001868 */
[----:B------:R-:W-:Y:S02]  /*e9a0*/  UIADD3 UR31, UR5, 0x6000, URZ ;  /* 0x00006000051f7890 */ /* 0x000fe4000fffe03f */
[C---:B------:R-:W-:Y:S02]  /*e9b0*/  LOP3.LUT P3, RZ, R5.reuse, 0x800, RZ, 0xc0, !PT ;  /* 0x0000080005ff7812 */ /* 0x040fe4000786c0ff */
[C---:B------:R-:W-:Y:S02]  /*e9c0*/  LOP3.LUT P1, RZ, R5.reuse, 0x4, RZ, 0xc0, !PT ;  /* 0x0000000405ff7812 */ /* 0x040fe4000782c0ff */
[C---:B------:R-:W-:Y:S01]  /*e9d0*/  LOP3.LUT P2, RZ, R5.reuse, 0x2, RZ, 0xc0, !PT ;  /* 0x0000000205ff7812 */ /* 0x040fe2000784c0ff */
[----:B------:R5:W5:Y:S01]  /*e9e0*/  HMMA.16816.F32 R36, R120, R28, R36 ;  /* 0x0000001c7824723c */ /* 0x000b620000001824 */
[----:B------:R-:W-:Y:S01]  /*e9f0*/  LOP3.LUT R5, R5, 0xfffffffd, RZ, 0xc0, !PT ;  /* 0xfffffffd05057812 */ /* 0x000fe200078ec0ff */
[----:B------:R-:W-:-:S02]  /*ea00*/  UIADD3 UR30, UR5, 0x12000, URZ ;  /* 0x00012000051e7890 */ /* 0x000fc4000fffe03f */
[----:B------:R-:W-:Y:S02]  /*ea10*/  UIADD3 UR29, UR5, 0xc000, URZ ;  /* 0x0000c000051d7890 */ /* 0x000fe4000fffe03f */
[----:B------:R-:W-:Y:S02]  /*ea20*/  UIADD3 UR28, UR5, 0x18000, URZ ;  /* 0x00018000051c7890 */ /* 0x000fe4000fffe03f */
[----:B------:R5:W5:Y:S01]  /*ea30*/  HMMA.16816.F32 R40, R120, R30, R40 ;  /* 0x0000001e7828723c */ /* 0x000b620000001828 */
[----:B------:R-:W-:Y:S02]  /*ea40*/  LOP3.LUT P0, RZ, R0, 0x1, RZ, 0xc0, !PT ;  /* 0x0000000100ff7812 */ /* 0x000fe4000780c0ff */
[----:B------:R-:W-:-:S05]  /*ea50*/  @P6 LOP3.LUT R5, R5, 0x2, RZ, 0xfc, !PT ;  /* 0x0000000205056812 */ /* 0x000fca00078efcff */
[C---:B------:R5:W5:Y:S08]  /*ea60*/  HMMA.16816.F32 R44, R120.reuse, R24, R44 ;  /* 0x00000018782c723c */ /* 0x040b70000000182c */
[----:B------:R5:W5:Y:S08]  /*ea70*/  HMMA.16816.F32 R48, R120, R26, R48 ;  /* 0x0000001a7830723c */ /* 0x000b700000001830 */
[C---:B------:R5:W5:Y:S08]  /*ea80*/  HMMA.16816.F32 R52, R116.reuse, R108, R52 ;  /* 0x0000006c7434723c */ /* 0x040b700000001834 */
[C---:B------:R5:W5:Y:S08]  /*ea90*/  HMMA.16816.F32 R56, R116.reuse, R110, R56 ;  /* 0x0000006e7438723c */ /* 0x040b700000001838 */
[C---:B------:R5:W5:Y:S08]  /*eaa0*/  HMMA.16816.F32 R60, R116.reuse, R32, R60 ;  /* 0x00000020743c723c */ /* 0x040b70000000183c */
[C---:B------:R5:W5:Y:S08]  /*eab0*/  HMMA.16816.F32 R64, R116.reuse, R34, R64 ;  /* 0x000000227440723c */ /* 0x040b700000001840 */
[C---:B------:R5:W5:Y:S08]  /*eac0*/  HMMA.16816.F32 R68, R116.reuse, R28, R68 ;  /* 0x0000001c7444723c */ /* 0x040b700000001844 */
[C---:B------:R5:W5:Y:S08]  /*ead0*/  HMMA.16816.F32 R72, R116.reuse, R30, R72 ;  /* 0x0000001e7448723c */ /* 0x040b700000001848 */
[C---:B------:R5:W5:Y:S08]  /*eae0*/  HMMA.16816.F32 R76, R116.reuse, R24, R76 ;  /* 0x00000018744c723c */ /* 0x040b70000000184c */
[----:B------:R5:W5:Y:S01]  /*eaf0*/  HMMA.16816.F32 R80, R116, R26, R80 ;  /* 0x0000001a7450723c */ /* 0x000b620000001850 */
[----:B--2---:R-:W-:-:S02]  /*eb00*/  IMAD.MOV.U32 R7, RZ, RZ, R4 ;  /* 0x000000ffff077224 */ /* 0x004fc400078e0004 */
[----:B------:R1:W4:Y:S04]  /*eb10*/  LDL.LU R4, [R1+0x23c] ;  /* 0x00023c0001047983 */ /* 0x0003280000300800 */
[----:B------:R-:W-:Y:S01]  /*eb20*/  STL [R1+0xec], R7 ;  /* 0x0000ec0701007387 */ /* 0x000fe20000100800 */
[C---:B------:R5:W5:Y:S08]  /*eb30*/  HMMA.16816.F32 R84, R20.reuse, R34, R168 ;  /* 0x000000221454723c */ /* 0x040b7000000018a8 */
[----:B------:R5:W5:Y:S01]  /*eb40*/  HMMA.16816.F32 R88, R20, R28, R180 ;  /* 0x0000001c1458723c */ /* 0x000b6200000018b4 */
[----:B---3--:R-:W-:-:S02]  /*eb50*/  IMAD.MOV.U32 R6, RZ, RZ, R252 ;  /* 0x000000ffff067224 */ /* 0x008fc400078e00fc */
[----:B------:R1:W4:Y:S04]  /*eb60*/  LDL.LU R252, [R1+0x238] ;  /* 0x0002380001fc7983 */ /* 0x0003280000300800 */
[----:B------:R2:W-:Y:S02]  /*eb70*/  STL [R1+0xb8], R6 ;  /* 0x0000b80601007387 */ /* 0x0005e40000100800 */
[----:B--2---:R-:W-:Y:S02]  /*eb80*/  IMAD.MOV.U32 R6, RZ, RZ, R3 ;  /* 0x000000ffff067224 */ /* 0x004fe400078e0003 */
[----:B------:R1:W4:Y:S04]  /*eb90*/  LDL.LU R3, [R1+0x234] ;  /* 0x0002340001037983 */ /* 0x0003280000300800 */
[----:B------:R1:W-:Y:S01]  /*eba0*/  STL [R1+0xe8], R6 ;  /* 0x0000e80601007387 */ /* 0x0003e20000100800 */
[C---:B------:R5:W5:Y:S08]  /*ebb0*/  HMMA.16816.F32 R92, R20.reuse, R30, R164 ;  /* 0x0000001e145c723c */ /* 0x040b7000000018a4 */
[C---:B------:R5:W5:Y:S08]  /*ebc0*/  HMMA.16816.F32 R96, R20.reuse, R24, R132 ;  /* 0x000000181460723c */ /* 0x040b700000001884 */
[----:B------:R5:W5:Y:S01]  /*ebd0*/  HMMA.16816.F32 R100, R20, R26, R100 ;  /* 0x0000001a1464723c */ /* 0x000b620000001864 */
[----:B-1----:R-:W-:Y:S01]  /*ebe0*/  @!P5 CALL.REL.NOINC `(.L_x_1) ;  /* 0x000000100000d944 */ /* 0x002fe20003c00000 */
[----:B------:R-:W-:-:S06]  /*ebf0*/  BRA `(.L_x_2) ;  /* 0xffff723000007947 */ /* 0x000fcc000383ffff */
.L_x_1:
[----:B------:R-:W2:Y:S01]  /*ec00*/  LDL.LU R18, [R1+0x8] ;  /* 0x0000080001127983 */ /* 0x000ea20000300800 */
[----:B------:R-:W-:-:S04]  /*ec10*/  DEPBAR.LE SB0, 0x0 ;  /* 0x000080000000791a */ /* 0x000fc80000000000 */
[----:B------:R-:W3:Y:S04]  /*ec20*/  LDL.LU R17, [R1+0xc] ;  /* 0x00000c0001117983 */ /* 0x000ee80000300800 */
[----:B------:R-:W2:Y:S04]  /*ec30*/  LDL.LU R16, [R1] ;  /* 0x0000000001107983 */ /* 0x000ea80000300800 */
[----:B------:R-:W2:Y:S04]  /*ec40*/  LDL.LU R19, [R1+0x4] ;  /* 0x0000040001137983 */ /* 0x000ea80000300800 */
[----:B-----5:R-:W2:Y:S04]  /*ec50*/  LDL.LU R22, [R1+0x18] ;  /* 0x0000180001167983 */ /* 0x020ea80000300800 */
        /* <DEDUP_REMOVED lines=25> */
[----:B-1----:R-:W3:Y:S04]  /*edf0*/  LDL.LU R0, [R1+0x128] ;  /* 0x0001280001007983 */ /* 0x002ee80000300800 */
[----:B------:R-:W1:Y:S01]  /*ee00*/  S2R R136, SR_TID.X ;  /* 0x0000000000887919 */ /* 0x000e620000002100 */
[----:B------:R-:W-:-:S02]  /*ee10*/  USHF.L.U32 UR15, UR15, 0xe, URZ ;  /* 0x0000000e0f0f7899 */ /* 0x000fc4000800063f */
[----:B------:R-:W-:Y:S02]  /*ee20*/  UMOV UR6, 0x4 ;  /* 0x0000000400067882 */ /* 0x000fe40000000000 */
[----:B------:R-:W-:Y:S01]  /*ee30*/  ULDC.64 UR4, c[0x0][0x188] ;  /* 0x0000620000047ab9 */ /* 0x000fe20000000a00 */
[----:B------:R-:W-:Y:S06]  /*ee40*/  BAR.SYNC 0x0 ;  /* 0x0000000000007b1d */ /* 0x000fec0000000000 */
[----:B--2---:R-:W-:Y:S02]  /*ee50*/  IMAD.MOV.U32 R108, RZ, RZ, R13 ;  /* 0x000000ffff6c7224 */ /* 0x004fe400078e000d */
[----:B---3--:R-:W-:-:S02]  /*ee60*/  IMAD.MOV.U32 R13, RZ, RZ, R12 ;  /* 0x000000ffff0d7224 */ /* 0x008fc400078e000c */
[----:B------:R-:W-:Y:S02]  /*ee70*/  IMAD.MOV.U32 R12, RZ, RZ, R11 ;  /* 0x000000ffff0c7224 */ /* 0x000fe400078e000b */
[----:B------:R-:W-:Y:S02]  /*ee80*/  IMAD.MOV.U32 R11, RZ, RZ, R10 ;  /* 0x000000ffff0b7224 */ /* 0x000fe400078e000a */
[----:B------:R-:W-:Y:S02]  /*ee90*/  IMAD.MOV.U32 R10, RZ, RZ, R9 ;  /* 0x000000ffff0a7224 */ /* 0x000fe400078e0009 */
[----:B------:R-:W-:Y:S02]  /*eea0*/  IMAD.MOV.U32 R9, RZ, RZ, R8 ;  /* 0x000000ffff097224 */ /* 0x000fe400078e0008 */
[----:B------:R-:W2:Y:S04]  /*eeb0*/  LDL.LU R8, [R1+0x228] ;  /* 0x0002280001087983 */ /* 0x000ea80000300800 */
[----:B------:R-:W3:Y:S01]  /*eec0*/  LDL.LU R109, [R1+0x21c] ;  /* 0x00021c00016d7983 */ /* 0x000ee20000300800 */
[----:B--2---:R-:W-:-:S02]  /*eed0*/  IMAD R0, R8, 0x44, R0 ;  /* 0x0000004408007824 */ /* 0x004fc400078e0200 */
[C---:B---34-:R-:W-:Y:S02]  /*eee0*/  IMAD R2, R8.reuse, 0x44, R109 ;  /* 0x0000004408027824 */ /* 0x058fe400078e026d */
[----:B------:R-:W2:Y:S02]  /*eef0*/  LDL.LU R109, [R1+0x218] ;  /* 0x00021800016d7983 */ /* 0x000ea40000300800 */
[C---:B--2---:R-:W-:Y:S02]  /*ef00*/  IMAD R3, R8.reuse, 0x44, R109 ;  /* 0x0000004408037824 */ /* 0x044fe400078e026d */
[----:B------:R-:W2:Y:S02]  /*ef10*/  LDL.LU R109, [R1+0x214] ;  /* 0x00021400016d7983 */ /* 0x000ea40000300800 */
[C---:B--2---:R-:W-:Y:S02]  /*ef20*/  IMAD R4, R8.reuse, 0x44, R109 ;  /* 0x0000004408047824 */ /* 0x044fe400078e026d */
[----:B------:R-:W2:Y:S02]  /*ef30*/  LDL.LU R109, [R1+0x210] ;  /* 0x00021000016d7983 */ /* 0x000ea40000300800 */
[----:B--2---:R-:W-:-:S02]  /*ef40*/  IMAD R5, R8, 0x44, R109 ;  /* 0x0000004408057824 */ /* 0x004fc400078e026d */
[----:B------:R-:W-:Y:S02]  /*ef50*/  IMAD.MOV.U32 R109, RZ, RZ, R108 ;  /* 0x000000ffff6d7224 */ /* 0x000fe400078e006c */
[----:B------:R-:W-:Y:S02]  /*ef60*/  IMAD.MOV.U32 R108, RZ, RZ, R13 ;  /* 0x000000ffff6c7224 */ /* 0x000fe400078e000d */
[----:B------:R-:W-:Y:S02]  /*ef70*/  IMAD.MOV.U32 R13, RZ, RZ, R12 ;  /* 0x000000ffff0d7224 */ /* 0x000fe400078e000c */
[----:B------:R-:W-:Y:S02]  /*ef80*/  IMAD.MOV.U32 R12, RZ, RZ, R11 ;  /* 0x000000ffff0c7224 */ /* 0x000fe400078e000b */
[----:B------:R-:W-:Y:S02]  /*ef90*/  IMAD.MOV.U32 R11, RZ, RZ, R10 ;  /* 0x000000ffff0b7224 */ /* 0x000fe400078e000a */
[----:B------:R-:W-:-:S02]  /*efa0*/  IMAD.MOV.U32 R10, RZ, RZ, R9 ;  /* 0x000000ffff0a7224 */ /* 0x000fc400078e0009 */
[----:B------:R-:W-:Y:S02]  /*efb0*/  IMAD.MOV.U32 R110, RZ, RZ, R109 ;  /* 0x000000ffff6e7224 */ /* 0x000fe400078e006d */
[----:B------:R-:W-:Y:S02]  /*efc0*/  IMAD.MOV.U32 R9, RZ, RZ, R7 ;  /* 0x000000ffff097224 */ /* 0x000fe400078e0007 */
[----:B------:R-:W-:Y:S02]  /*efd0*/  IMAD.MOV.U32 R109, RZ, RZ, R108 ;  /* 0x000000ffff6d7224 */ /* 0x000fe400078e006c */
[----:B------:R-:W-:Y:S02]  /*efe0*/  IMAD.MOV.U32 R7, RZ, RZ, R6 ;  /* 0x000000ffff077224 */ /* 0x000fe400078e0006 */
[----:B------:R-:W-:Y:S01]  /*eff0*/  IMAD.MOV.U32 R108, RZ, RZ, R13 ;  /* 0x000000ffff6c7224 */ /* 0x000fe200078e000d */
[----:B------:R-:W2:Y:S01]  /*f000*/  LDL.LU R6, [R1+0x20c] ;  /* 0x00020c0001067983 */ /* 0x000ea20000300800 */
[----:B------:R-:W-:-:S02]  /*f010*/  IMAD.MOV.U32 R13, RZ, RZ, R12 ;  /* 0x000000ffff0d7224 */ /* 0x000fc400078e000c */
[----:B------:R-:W-:Y:S02]  /*f020*/  IMAD.MOV.U32 R12, RZ, RZ, R11 ;  /* 0x000000ffff0c7224 */ /* 0x000fe400078e000b */
[----:B------:R-:W-:Y:S02]  /*f030*/  IMAD.MOV.U32 R11, RZ, RZ, R10 ;  /* 0x000000ffff0b7224 */ /* 0x000fe400078e000a */
[----:B------:R-:W-:Y:S02]  /*f040*/  IMAD.MOV.U32 R10, RZ, RZ, R9 ;  /* 0x000000ffff0a7224 */ /* 0x000fe400078e0009 */
[----:B------:R-:W-:Y:S02]  /*f050*/  IMAD.MOV.U32 R9, RZ, RZ, R7 ;  /* 0x000000ffff097224 */ /* 0x000fe400078e0007 */
[----:B------:R-:W3:Y:S04]  /*f060*/  LDL.LU R7, [R1+0x208] ;  /* 0x0002080001077983 */ /* 0x000ee80000300800 */
[----:B------:R-:W3:Y:S04]  /*f070*/  LDL.LU R111, [R1+0x204] ;  /* 0x00020400016f7983 */ /* 0x000ee80000300800 */
[----:B------:R-:W3:Y:S01]  /*f080*/  LDL.LU R112, [R1+0x22c] ;  /* 0x00022c0001707983 */ /* 0x000ee20000300800 */
[----:B--2---:R-:W-:-:S02]  /*f090*/  IMAD R6, R8, 0x44, R6 ;  /* 0x0000004408067824 */ /* 0x004fc400078e0206 */
[C---:B---3--:R-:W-:Y:S02]  /*f0a0*/  IMAD R7, R8.reuse, 0x44, R7 ;  /* 0x0000004408077824 */ /* 0x048fe400078e0207 */
[----:B------:R-:W-:Y:S02]  /*f0b0*/  IMAD R8, R8, 0x44, R111 ;  /* 0x0000004408087824 */ /* 0x000fe400078e026f */
[----:B------:R-:W-:Y:S02]  /*f0c0*/  IMAD.MOV.U32 R111, RZ, RZ, R110 ;  /* 0x000000ffff6f7224 */ /* 0x000fe400078e006e */
[----:B------:R-:W-:Y:S02]  /*f0d0*/  IMAD.MOV.U32 R110, RZ, RZ, R109 ;  /* 0x000000ffff6e7224 */ /* 0x000fe400078e006d */
[----:B------:R-:W-:Y:S02]  /*f0e0*/  IMAD.MOV.U32 R109, RZ, RZ, R108 ;  /* 0x000000ffff6d7224 */ /* 0x000fe400078e006c */
[----:B------:R-:W-:-:S02]  /*f0f0*/  IMAD.MOV.U32 R108, RZ, RZ, R13 ;  /* 0x000000ffff6c7224 */ /* 0x000fc400078e000d */
[----:B------:R-:W-:Y:S02]  /*f100*/  IMAD.MOV.U32 R13, RZ, RZ, R12 ;  /* 0x000000ffff0d7224 */ /* 0x000fe400078e000c */
[----:B------:R-:W-:Y:S02]  /*f110*/  IMAD.MOV.U32 R12, RZ, RZ, R11 ;  /* 0x000000ffff0c7224 */ /* 0x000fe400078e000b */
[----:B------:R-:W-:Y:S02]  /*f120*/  IMAD.MOV.U32 R11, RZ, RZ, R10 ;  /* 0x000000ffff0b7224 */ /* 0x000fe400078e000a */
        /* <DEDUP_REMOVED lines=14> */
[----:B------:R-:W3:Y:S01]  /*f210*/  LDL.LU R143, [R1+0x8c] ;  /* 0x00008c00018f7983 */ /* 0x000ee20000300800 */
[----:B------:R-:W-:-:S02]  /*f220*/  IMAD.SHL.U32 R0, R0, 0x4, RZ ;  /* 0x0000000400007824 */ /* 0x000fc400078e00ff */
[----:B------:R-:W-:Y:S02]  /*f230*/  IMAD.MOV.U32 R113, RZ, RZ, R109 ;  /* 0x000000ffff717224 */ /* 0x000fe400078e006d */
[----:B------:R-:W-:Y:S02]  /*f240*/  IMAD.SHL.U32 R2, R2, 0x4, RZ ;  /* 0x0000000402027824 */ /* 0x000fe400078e00ff */
[----:B------:R-:W-:Y:S02]  /*f250*/  IMAD.MOV.U32 R114, RZ, RZ, R110 ;  /* 0x000000ffff727224 */ /* 0x000fe400078e006e */
[----:B------:R-:W-:Y:S02]  /*f260*/  IMAD.MOV.U32 R109, RZ, RZ, R11 ;  /* 0x000000ffff6d7224 */ /* 0x000fe400078e000b */
[----:B------:R-:W-:Y:S02]  /*f270*/  IMAD.MOV.U32 R110, RZ, RZ, R12 ;  /* 0x000000ffff6e7224 */ /* 0x000fe400078e000c */
[----:B------:R-:W-:Y:S01]  /*f280*/  IMAD.SHL.U32 R11, R4, 0x4, RZ ;  /* 0x00000004040b7824 */ /* 0x000fe200078e00ff */
[----:B------:R-:W-:Y:S01]  /*f290*/  STS.64 [R0], R248 ;  /* 0x000000f800007388 */ /* 0x000fe20000000a00 */
[----:B------:R-:W-:-:S02]  /*f2a0*/  IMAD.MOV.U32 R115, RZ, RZ, R111 ;  /* 0x000000ffff737224 */ /* 0x000fc400078e006f */
[----:B------:R-:W-:Y:S01]  /*f2b0*/  IMAD.SHL.U32 R12, R5, 0x4, RZ ;  /* 0x00000004050c7824 */ /* 0x000fe200078e00ff */
[----:B------:R-:W-:Y:S01]  /*f2c0*/  STS.64 [R0+0x880], R250 ;  /* 0x000880fa00007388 */ /* 0x000fe20000000a00 */
[----:B------:R-:W-:Y:S02]  /*f2d0*/  IMAD.MOV.U32 R111, RZ, RZ, R13 ;  /* 0x000000ffff6f7224 */ /* 0x000fe400078e000d */
[----:B------:R-:W-:Y:S01]  /*f2e0*/  IMAD.SHL.U32 R6, R6, 0x4, RZ ;  /* 0x0000000406067824 */ /* 0x000fe200078e00ff */
[----:B------:R-:W-:Y:S01]  /*f2f0*/  STS.64 [R2], R244 ;  /* 0x000000f402007388 */ /* 0x000fe20000000a00 */
[----:B------:R-:W-:Y:S02]  /*f300*/  IMAD.SHL.U32 R13, R7, 0x4, RZ ;  /* 0x00000004070d7824 */ /* 0x000fe400078e00ff */
[----:B------:R-:W-:Y:S01]  /*f310*/  IMAD.SHL.U32 R8, R8, 0x4, RZ ;  /* 0x0000000408087824 */ /* 0x000fe200078e00ff */
[----:B------:R-:W-:Y:S01]  /*f320*/  STS.64 [R2+0x880], R246 ;  /* 0x000880f602007388 */ /* 0x000fe20000000a00 */
[----:B------:R-:W-:-:S02]  /*f330*/  IMAD.MOV.U32 R133, RZ, RZ, R115 ;  /* 0x000000ffff857224 */ /* 0x000fc400078e0073 */
        /* <DEDUP_REMOVED lines=23> */
[----:B------:R-:W-:Y:S01]  /*f4b0*/  UIMAD.WIDE UR4, UR15, UR6, UR4 ;  /* 0x000000060f0472a5 */ /* 0x000fe2000f8e0204 */
[----:B------:R-:W-:-:S02]  /*f4c0*/  IMAD.MOV.U32 R137, RZ, RZ, R14 ;  /* 0x000000ffff897224 */ /* 0x000fc400078e000e */
[----:B------:R-:W-:-:S03]  /*f4d0*/  IMAD.U32 R14, RZ, RZ, UR25 ;  /* 0x00000019ff0e7e24 */ /* 0x000fc6000f8e00ff */
[----:B------:R-:W-:Y:S02]  /*f4e0*/  IMAD.U32 R4, RZ, RZ, UR4 ;  /* 0x00000004ff047e24 */ /* 0x000fe4000f8e00ff */
[----:B------:R-:W-:Y:S01]  /*f4f0*/  IMAD.U32 R5, RZ, RZ, UR5 ;  /* 0x00000005ff057e24 */ /* 0x000fe2000f8e00ff */
[----:B------:R-:W-:Y:S01]  /*f500*/  ULDC.64 UR4, c[0x0][0x118] ;  /* 0x0000460000047ab9 */ /* 0x000fe20000000a00 */
[----:B--2---:R-:W-:Y:S01]  /*f510*/  LOP3.LUT R10, R10, R112, RZ, 0xfc, !PT ;  /* 0x000000700a0a7212 */ /* 0x004fe200078efcff */
[----:B------:R-:W-:Y:S02]  /*f520*/  IMAD.MOV.U32 R112, RZ, RZ, R108 ;  /* 0x000000ffff707224 */ /* 0x000fe400078e006c */
[----:B------:R-:W-:Y:S02]  /*f530*/  IMAD.MOV.U32 R108, RZ, RZ, R9 ;  /* 0x000000ffff6c7224 */ /* 0x000fe400078e0009 */
[----:B------:R-:W-:Y:S02]  /*f540*/  IMAD.SHL.U32 R9, R3, 0x4, RZ ;  /* 0x0000000403097824 */ /* 0x000fe400078e00ff */
[----:B-1----:R-:W-:-:S05]  /*f550*/  IMAD.SHL.U32 R3, R136, 0x4, RZ ;  /* 0x0000000488037824 */ /* 0x002fca00078e00ff */
[----:B------:R-:W-:Y:S01]  /*f560*/  LOP3.LUT R3, R3, 0x3c, RZ, 0xc0, !PT ;  /* 0x0000003c03037812 */ /* 0x000fe200078ec0ff */
[----:B------:R-:W-:Y:S04]  /*f570*/  STS.64 [R9], R240 ;  /* 0x000000f009007388 */ /* 0x000fe80000000a00 */
[----:B------:R-:W-:Y:S01]  /*f580*/  IMAD R10, R10, 0x44, R3 ;  /* 0x000000440a0a7824 */ /* 0x000fe200078e0203 */
[----:B------:R-:W-:Y:S03]  /*f590*/  STS.64 [R9+0x880], R242 ;  /* 0x000880f209007388 */ /* 0x000fe60000000a00 */
[----:B------:R-:W-:Y:S01]  /*f5a0*/  IMAD.SHL.U32 R10, R10, 0x4, RZ ;  /* 0x000000040a0a7824 */ /* 0x000fe200078e00ff */
[----:B------:R-:W-:Y:S04]  /*f5b0*/  STS.64 [R11], R104 ;  /* 0x000000680b007388 */ /* 0x000fe80000000a00 */
[----:B------:R-:W-:Y:S01]  /*f5c0*/  STS.64 [R11+0x880], R106 ;  /* 0x0008806a0b007388 */ /* 0x000fe20000000a00 */
[----:B------:R-:W-:-:S03]  /*f5d0*/  IMAD.MOV.U32 R132, RZ, RZ, R112 ;  /* 0x000000ffff847224 */ /* 0x000fc600078e0070 */
[----:B------:R-:W-:Y:S01]  /*f5e0*/  STS.64 [R12], R36 ;  /* 0x000000240c007388 */ /* 0x000fe20000000a00 */
[----:B------:R-:W-:-:S03]  /*f5f0*/  IMAD.MOV.U32 R128, RZ, RZ, R108 ;  /* 0x000000ffff807224 */ /* 0x000fc600078e006c */
[----:B------:R-:W-:Y:S01]  /*f600*/  STS.64 [R12+0x880], R38 ;  /* 0x000880260c007388 */ /* 0x000fe20000000a00 */
[----:B------:R-:W-:-:S03]  /*f610*/  IMAD.MOV.U32 R112, RZ, RZ, R20 ;  /* 0x000000ffff707224 */ /* 0x000fc600078e0014 */
[----:B------:R-:W-:Y:S01]  /*f620*/  STS.64 [R6], R40 ;  /* 0x0000002806007388 */ /* 0x000fe20000000a00 */
[----:B------:R-:W-:-:S03]  /*f630*/  IMAD.MOV.U32 R108, RZ, RZ, R16 ;  /* 0x000000ffff6c7224 */ /* 0x000fc600078e0010 */
[----:B------:R-:W-:Y:S04]  /*f640*/  STS.64 [R6+0x880], R42 ;  /* 0x0008802a06007388 */ /* 0x000fe80000000a00 */
[----:B------:R-:W-:Y:S04]  /*f650*/  STS.64 [R13], R44 ;  /* 0x0000002c0d007388 */ /* 0x000fe80000000a00 */
[----:B------:R-:W-:Y:S04]  /*f660*/  STS.64 [R13+0x880], R46 ;  /* 0x0008802e0d007388 */ /* 0x000fe80000000a00 */
[----:B------:R-:W-:Y:S04]  /*f670*/  STS.64 [R8], R48 ;  /* 0x0000003008007388 */ /* 0x000fe80000000a00 */
[----:B------:R-:W-:Y:S04]  /*f680*/  STS.64 [R8+0x880], R50 ;  /* 0x0008803208007388 */ /* 0x000fe80000000a00 */
[----:B------:R-:W-:Y:S06]  /*f690*/  BAR.SYNC 0x0 ;  /* 0x0000000000007b1d */ /* 0x000fec0000000000 */
[----:B------:R-:W1:Y:S04]  /*f6a0*/  LDS.128 R16, [R10] ;  /* 0x000000000a107984 */ /* 0x000e680000000c00 */
[----:B------:R-:W2:Y:S04]  /*f6b0*/  LDS.128 R20, [R10+0x440] ;  /* 0x000440000a147984 */ /* 0x000ea80000000c00 */
[----:B------:R-:W1:Y:S04]  /*f6c0*/  LDS.128 R24, [R10+0x880] ;  /* 0x000880000a187984 */ /* 0x000e680000000c00 */
[----:B------:R-:W1:Y:S04]  /*f6d0*/  LDS.128 R28, [R10+0xcc0] ;  /* 0x000cc0000a1c7984 */ /* 0x000e680000000c00 */
[----:B------:R-:W1:Y:S04]  /*f6e0*/  LDS.128 R32, [R10+0x1100] ;  /* 0x001100000a207984 */ /* 0x000e680000000c00 */
[----:B------:R-:W1:Y:S04]  /*f6f0*/  LDS.128 R36, [R10+0x1540] ;  /* 0x001540000a247984 */ /* 0x000e680000000c00 */
[----:B------:R-:W1:Y:S04]  /*f700*/  LDS.128 R40, [R10+0x1980] ;  /* 0x001980000a287984 */ /* 0x000e680000000c00 */
[----:B------:R-:W1:Y:S04]  /*f710*/  LDS.128 R44, [R10+0x1dc0] ;  /* 0x001dc0000a2c7984 */ /* 0x000e680000000c00 */
[----:B------:R-:W-:Y:S06]  /*f720*/  BAR.SYNC 0x0 ;  /* 0x0000000000007b1d */ /* 0x000fec0000000000 */
[----:B------:R-:W-:Y:S04]  /*f730*/  STS.64 [R0], R52 ;  /* 0x0000003400007388 */ /* 0x000fe80000000a00 */
[----:B------:R-:W-:Y:S04]  /*f740*/  STS.64 [R0+0x880], R54 ;  /* 0x0008803600007388 */ /* 0x000fe80000000a00 */
        /* <DEDUP_REMOVED lines=14> */
[----:B------:R-:W-:Y:S06]  /*f830*/  BAR.SYNC 0x0 ;  /* 0x0000000000007b1d */ /* 0x000fec0000000000 */
[----:B------:R-:W1:Y:S04]  /*f840*/  LDS.128 R48, [R10] ;  /* 0x000000000a307984 */ /* 0x000e680000000c00 */
[----:B------:R-:W1:Y:S04]  /*f850*/  LDS.128 R52, [R10+0x440] ;  /* 0x000440000a347984 */ /* 0x000e680000000c00 */
[----:B------:R-:W1:Y:S04]  /*f860*/  LDS.128 R56, [R10+0x880] ;  /* 0x000880000a387984 */ /* 0x000e680000000c00 */
[----:B------:R-:W1:Y:S04]  /*f870*/  LDS.128 R60, [R10+0xcc0] ;  /* 0x000cc0000a3c7984 */ /* 0x000e680000000c00 */
[----:B------:R-:W2:Y:S04]  /*f880*/  LDS.128 R64, [R10+0x1100] ;  /* 0x001100000a407984 */ /* 0x000ea80000000c00 */
[----:B------:R-:W3:Y:S04]  /*f890*/  LDS.128 R68, [R10+0x1540] ;  /* 0x001540000a447984 */ /* 0x000ee80000000c00 */
[----:B------:R-:W3:Y:S04]  /*f8a0*/  LDS.128 R72, [R10+0x1980] ;  /* 0x001980000a487984 */ /* 0x000ee80000000c00 */
[----:B------:R-:W3:Y:S01]  /*f8b0*/  LDS.128 R76, [R10+0x1dc0] ;  /* 0x001dc0000a4c7984 */ /* 0x000ee20000000c00 */
[----:B------:R-:W-:Y:S01]  /*f8c0*/  IMAD.SHL.U32 R136, R136, 0x8, RZ ;  /* 0x0000000888887824 */ /* 0x000fe200078e00ff */
[----:B------:R-:W-:-:S04]  /*f8d0*/  LOP3.LUT R3, R3, UR14, RZ, 0xfc, !PT ;  /* 0x0000000e03037c12 */ /* 0x000fc8000f8efcff */
[----:B------:R-:W-:Y:S02]  /*f8e0*/  LOP3.LUT R7, R136, 0x180, RZ, 0xc0, !PT ;  /* 0x0000018088077812 */ /* 0x000fe400078ec0ff */
[----:B------:R-:W-:-:S03]  /*f8f0*/  ISETP.GE.U32.AND P0, PT, R3, 0x80, PT ;  /* 0x000000800300780c */ /* 0x000fc60003f06070 */
[----:B------:R-:W-:Y:S01]  /*f900*/  IMAD.WIDE.U32 R4, R7, 0x4, R4 ;  /* 0x0000000407047825 */ /* 0x000fe200078e0004 */
[----:B------:R-:W-:-:S03]  /*f910*/  ISETP.GE.U32.AND.EX P0, PT, R14, RZ, PT, P0 ;  /* 0x000000ff0e00720c */ /* 0x000fc60003f06100 */
[----:B------:R-:W-:Y:S01]  /*f920*/  IMAD.U32 R7, RZ, RZ, UR25 ;  /* 0x00000019ff077e24 */ /* 0x000fe2000f8e00ff */
[----:B------:R-:W-:-:S04]  /*f930*/  LEA R4, P1, R3, R4, 0x2 ;  /* 0x0000000403047211 */ /* 0x000fc800078210ff */
[----:B------:R-:W-:Y:S01]  /*f940*/  LEA.HI.X R5, R3, R5, R7, 0x2, P1 ;  /* 0x0000000503057211 */ /* 0x000fe200008f1407 */
[----:B------:R-:W-:-:S04]  /*f950*/  IMAD.MOV.U32 R136, RZ, RZ, R15 ;  /* 0x000000ffff887224 */ /* 0x000fc800078e000f */
[----:B-1----:R-:W-:Y:S04]  /*f960*/  @!P0 STG.E.128 [R4.64], R16 ;  /* 0x0000001004008986 */ /* 0x002fe8000c101d04 */
[----:B--2---:R-:W-:Y:S04]  /*f970*/  @!P0 STG.E.128 [R4.64+0x800], R20 ;  /* 0x0008001404008986 */ /* 0x004fe8000c101d04 */
[----:B------:R-:W-:Y:S04]  /*f980*/  @!P0 STG.E.128 [R4.64+0x1000], R24 ;  /* 0x0010001804008986 */ /* 0x000fe8000c101d04 */
        /* <DEDUP_REMOVED lines=10> */
[----:B---3--:R-:W-:Y:S04]  /*fa30*/  @!P0 STG.E.128 [R4.64+0x6800], R68 ;  /* 0x0068004404008986 */ /* 0x008fe8000c101d04 */
[----:B------:R-:W-:Y:S04]  /*fa40*/  @!P0 STG.E.128 [R4.64+0x7000], R72 ;  /* 0x0070004804008986 */ /* 0x000fe8000c101d04 */
[----:B------:R-:W-:Y:S04]  /*fa50*/  @!P0 STG.E.128 [R4.64+0x7800], R76 ;  /* 0x0078004c04008986 */ /* 0x000fe8000c101d04 */
        /* <DEDUP_REMOVED lines=20> */
[----:B------:R-:W3:Y:S04]  /*fba0*/  LDS.128 R24, [R10+0x880] ;  /* 0x000880000a187984 */ /* 0x000ee80000000c00 */
        /* <DEDUP_REMOVED lines=23> */
[----:B------:R-:W3:Y:S04]  /*fd20*/  LDS.128 R48, [R10] ;  /* 0x000000000a307984 */ /* 0x000ee80000000c00 */
[----:B------:R-:W3:Y:S04]  /*fd30*/  LDS.128 R52, [R10+0x440] ;  /* 0x000440000a347984 */ /* 0x000ee80000000c00 */
[----:B------:R-:W3:Y:S04]  /*fd40*/  LDS.128 R56, [R10+0x880] ;  /* 0x000880000a387984 */ /* 0x000ee80000000c00 */
[----:B------:R-:W3:Y:S04]  /*fd50*/  LDS.128 R60, [R10+0xcc0] ;  /* 0x000cc0000a3c7984 */ /* 0x000ee80000000c00 */
[----:B------:R-:W3:Y:S04]  /*fd60*/  LDS.128 R64, [R10+0x1100] ;  /* 0x001100000a407984 */ /* 0x000ee80000000c00 */
[----:B------:R-:W3:Y:S04]  /*fd70*/  LDS.128 R68, [R10+0x1540] ;  /* 0x001540000a447984 */ /* 0x000ee80000000c00 */
[----:B------:R-:W3:Y:S04]  /*fd80*/  LDS.128 R72, [R10+0x1980] ;  /* 0x001980000a487984 */ /* 0x000ee80000000c00 */
[----:B-1----:R1:W-:Y:S04]  /*fd90*/  @!P0 STG.E.128 [R4.64+0x8000], R16 ;  /* 0x0080001004008986 */ /* 0x0023e8000c101d04 */
[----:B--2---:R1:W-:Y:S04]  /*fda0*/  @!P0 STG.E.128 [R4.64+0x8800], R20 ;  /* 0x0088001404008986 */ /* 0x0043e8000c101d04 */
[----:B---3--:R1:W-:Y:S04]  /*fdb0*/  @!P0 STG.E.128 [R4.64+0x9000], R24 ;  /* 0x0090001804008986 */ /* 0x0083e8000c101d04 */
[----:B------:R1:W-:Y:S04]  /*fdc0*/  @!P0 STG.E.128 [R4.64+0x9800], R28 ;  /* 0x0098001c04008986 */ /* 0x0003e8000c101d04 */
        /* <DEDUP_REMOVED lines=10> */
[----:B------:R1:W-:Y:S01]  /*fe70*/  @!P0 STG.E.128 [R4.64+0xf000], R72 ;  /* 0x00f0004804008986 */ /* 0x0003e2000c101d04 */
[----:B------:R-:W-:Y:S05]  /*fe80*/  @P0 EXIT ;  /* 0x000000000000094d */ /* 0x000fea0003800000 */
[----:B------:R-:W2:Y:S04]  /*fe90*/  LDS.128 R8, [R10+0x1dc0] ;  /* 0x001dc0000a087984 */ /* 0x000ea80000000c00 */
[----:B--2---:R-:W-:Y:S01]  /*fea0*/  STG.E.128 [R4.64+0xf800], R8 ;  /* 0x00f8000804007986 */ /* 0x004fe2000c101d04 */
[----:B------:R-:W-:Y:S05]  /*feb0*/  EXIT ;  /* 0x000000000000794d */ /* 0x000fea0003800000 */
.L_x_3:
[----:B------:R-:W-:-:S00]  /*fec0*/  BRA `(.L_x_3) ;  /* 0xfffffff000007947 */ /* 0x000fc0000383ffff */
[----:B------:R-:W-:-:S00]  /*fed0*/  NOP ;  /* 0x0000000000007918 */ /* 0x000fc00000000000 */
        /* <DEDUP_REMOVED lines=10> */
.L_x_4:


//--------------------- .nv.shared.chunk_gated_delta_rule_fwd_kernel_h_blockdim64 --------------------------
	.section	.nv.shared.chunk_gated_delta_rule_fwd_kernel_h_blockdim64,"aw",@nobits
	.align	16
